	.target	sm_80

	.elftype	@"ET_EXEC"


//--------------------- .note.nv.tkinfo           --------------------------
	.section	.note.nv.tkinfo,"",@"SHT_NOTE"
	.sectionflags	@"SHF_NOTE_NV_TKINFO"
	.tkinfo
        /*0018*/ 	.word	0x00000002
        /*0030*/ 	.string	""
        /*0030*/ 	.string	"ptxas"
        /*0030*/ 	.string	"Cuda compilation tools, release 13.0, V13.0.88"
        /*0030*/ 	.string	"Build cuda_13.0.r13.0/compiler.36424714_0"
        /*0030*/ 	.string	"-arch sm_80 -m 64 "



//--------------------- .note.nv.cuinfo           --------------------------
	.section	.note.nv.cuinfo,"",@"SHT_NOTE"
	.sectionflags	@"SHF_NOTE_NV_CUINFO"
        /*0018*/ 	.short	0x0002
        /*001a*/ 	.short	0x0050
        /*001c*/ 	.short	0x0082
	.zero		2


//--------------------- .nv.info                  --------------------------
	.section	.nv.info,"",@"SHT_CUDA_INFO"
	.align	4


	//----- nvinfo : EIATTR_REGCOUNT
	.align		4
        /*0000*/ 	.byte	0x04, 0x2f
        /*0002*/ 	.short	(.L_29 - .L_28)
	.align		4
.L_28:
        /*0004*/ 	.word	index@(_ZN2at6native54_GLOBAL__N__757059ea_21_ReplicationPadding_cu_4a93dcdf31replication_pad_backward_kernelIdEEvNS_27GenericPackedTensorAccessorIT_Lm4ENS_16DefaultPtrTraitsElEENS3_IKS4_Lm4ES5_lEEiiii)
        /*0008*/ 	.word	0x00000010


	//----- nvinfo : EIATTR_FRAME_SIZE
	.align		4
.L_29:
        /*000c*/ 	.byte	0x04, 0x11
        /*000e*/ 	.short	(.L_31 - .L_30)
	.align		4
.L_30:
        /*0010*/ 	.word	index@($__internal_67_$__cuda_sm20_div_s64)
        /*0014*/ 	.word	0x00000000


	//----- nvinfo : EIATTR_FRAME_SIZE
	.align		4
.L_31:
        /*0018*/ 	.byte	0x04, 0x11
        /*001a*/ 	.short	(.L_33 - .L_32)
	.align		4
.L_32:
        /*001c*/ 	.word	index@(_ZN2at6native54_GLOBAL__N__757059ea_21_ReplicationPadding_cu_4a93dcdf31replication_pad_backward_kernelIdEEvNS_27GenericPackedTensorAccessorIT_Lm4ENS_16DefaultPtrTraitsElEENS3_IKS4_Lm4ES5_lEEiiii)
        /*0020*/ 	.word	0x00000000


	//----- nvinfo : EIATTR_REGCOUNT
	.align		4
.L_33:
        /*0024*/ 	.byte	0x04, 0x2f
        /*0026*/ 	.short	(.L_35 - .L_34)
	.align		4
.L_34:
        /*0028*/ 	.word	index@(_ZN2at6native54_GLOBAL__N__757059ea_21_ReplicationPadding_cu_4a93dcdf31replication_pad_backward_kernelIfEEvNS_27GenericPackedTensorAccessorIT_Lm4ENS_16DefaultPtrTraitsElEENS3_IKS4_Lm4ES5_lEEiiii)
        /*002c*/ 	.word	0x00000010


	//----- nvinfo : EIATTR_FRAME_SIZE
	.align		4
.L_35:
        /*0030*/ 	.byte	0x04, 0x11
        /*0032*/ 	.short	(.L_37 - .L_36)
	.align		4
.L_36:
        /*0034*/ 	.word	index@($__internal_66_$__cuda_sm20_div_s64)
        /*0038*/ 	.word	0x00000000


	//----- nvinfo : EIATTR_FRAME_SIZE
	.align		4
.L_37:
        /*003c*/ 	.byte	0x04, 0x11
        /*003e*/ 	.short	(.L_39 - .L_38)
	.align		4
.L_38:
        /*0040*/ 	.word	index@(_ZN2at6native54_GLOBAL__N__757059ea_21_ReplicationPadding_cu_4a93dcdf31replication_pad_backward_kernelIfEEvNS_27GenericPackedTensorAccessorIT_Lm4ENS_16DefaultPtrTraitsElEENS3_IKS4_Lm4ES5_lEEiiii)
        /*0044*/ 	.word	0x00000000


	//----- nvinfo : EIATTR_REGCOUNT
	.align		4
.L_39:
        /*0048*/ 	.byte	0x04, 0x2f
        /*004a*/ 	.short	(.L_41 - .L_40)
	.align		4
.L_40:
        /*004c*/ 	.word	index@(_ZN2at6native54_GLOBAL__N__757059ea_21_ReplicationPadding_cu_4a93dcdf31replication_pad_backward_kernelIN3c107complexIdEEEEvNS_27GenericPackedTensorAccessorIT_Lm4ENS_16DefaultPtrTraitsElEENS6_IKS7_Lm4ES8_lEEiiii)
        /*0050*/ 	.word	0x00000010


	//----- nvinfo : EIATTR_FRAME_SIZE
	.align		4
.L_41:
        /*0054*/ 	.byte	0x04, 0x11
        /*0056*/ 	.short	(.L_43 - .L_42)
	.align		4
.L_42:
        /*0058*/ 	.word	index@($__internal_65_$__cuda_sm20_div_s64)
        /*005c*/ 	.word	0x00000000


	//----- nvinfo : EIATTR_FRAME_SIZE
	.align		4
.L_43:
        /*0060*/ 	.byte	0x04, 0x11
        /*0062*/ 	.short	(.L_45 - .L_44)
	.align		4
.L_44:
        /*0064*/ 	.word	index@(_ZN2at6native54_GLOBAL__N__757059ea_21_ReplicationPadding_cu_4a93dcdf31replication_pad_backward_kernelIN3c107complexIdEEEEvNS_27GenericPackedTensorAccessorIT_Lm4ENS_16DefaultPtrTraitsElEENS6_IKS7_Lm4ES8_lEEiiii)
        /*0068*/ 	.word	0x00000000


	//----- nvinfo : EIATTR_REGCOUNT
	.align		4
.L_45:
        /*006c*/ 	.byte	0x04, 0x2f
        /*006e*/ 	.short	(.L_47 - .L_46)
	.align		4
.L_46:
        /*0070*/ 	.word	index@(_ZN2at6native54_GLOBAL__N__757059ea_21_ReplicationPadding_cu_4a93dcdf31replication_pad_backward_kernelIN3c107complexIfEEEEvNS_27GenericPackedTensorAccessorIT_Lm4ENS_16DefaultPtrTraitsElEENS6_IKS7_Lm4ES8_lEEiiii)
        /*0074*/ 	.word	0x00000010


	//----- nvinfo : EIATTR_FRAME_SIZE
	.align		4
.L_47:
        /*0078*/ 	.byte	0x04, 0x11
        /*007a*/ 	.short	(.L_49 - .L_48)
	.align		4
.L_48:
        /*007c*/ 	.word	index@($__internal_64_$__cuda_sm20_div_s64)
        /*0080*/ 	.word	0x00000000


	//----- nvinfo : EIATTR_FRAME_SIZE
	.align		4
.L_49:
        /*0084*/ 	.byte	0x04, 0x11
        /*0086*/ 	.short	(.L_51 - .L_50)
	.align		4
.L_50:
        /*0088*/ 	.word	index@(_ZN2at6native54_GLOBAL__N__757059ea_21_ReplicationPadding_cu_4a93dcdf31replication_pad_backward_kernelIN3c107complexIfEEEEvNS_27GenericPackedTensorAccessorIT_Lm4ENS_16DefaultPtrTraitsElEENS6_IKS7_Lm4ES8_lEEiiii)
        /*008c*/ 	.word	0x00000000


	//----- nvinfo : EIATTR_REGCOUNT
	.align		4
.L_51:
        /*0090*/ 	.byte	0x04, 0x2f
        /*0092*/ 	.short	(.L_53 - .L_52)
	.align		4
.L_52:
        /*0094*/ 	.word	index@(_ZN2at6native54_GLOBAL__N__757059ea_21_ReplicationPadding_cu_4a93dcdf31replication_pad_backward_kernelIN3c104HalfEEEvNS_27GenericPackedTensorAccessorIT_Lm4ENS_16DefaultPtrTraitsElEENS5_IKS6_Lm4ES7_lEEiiii)
        /*0098*/ 	.word	0x00000010


	//----- nvinfo : EIATTR_FRAME_SIZE
	.align		4
.L_53:
        /*009c*/ 	.byte	0x04, 0x11
        /*009e*/ 	.short	(.L_55 - .L_54)
	.align		4
.L_54:
        /*00a0*/ 	.word	index@($__internal_63_$__cuda_sm20_div_s64)
        /*00a4*/ 	.word	0x00000000


	//----- nvinfo : EIATTR_FRAME_SIZE
	.align		4
.L_55:
        /*00a8*/ 	.byte	0x04, 0x11
        /*00aa*/ 	.short	(.L_57 - .L_56)
	.align		4
.L_56:
        /*00ac*/ 	.word	index@(_ZN2at6native54_GLOBAL__N__757059ea_21_ReplicationPadding_cu_4a93dcdf31replication_pad_backward_kernelIN3c104HalfEEEvNS_27GenericPackedTensorAccessorIT_Lm4ENS_16DefaultPtrTraitsElEENS5_IKS6_Lm4ES7_lEEiiii)
        /*00b0*/ 	.word	0x00000000


	//----- nvinfo : EIATTR_REGCOUNT
	.align		4
.L_57:
        /*00b4*/ 	.byte	0x04, 0x2f
        /*00b6*/ 	.short	(.L_59 - .L_58)
	.align		4
.L_58:
        /*00b8*/ 	.word	index@(_ZN2at6native54_GLOBAL__N__757059ea_21_ReplicationPadding_cu_4a93dcdf31replication_pad_backward_kernelIN3c108BFloat16EEEvNS_27GenericPackedTensorAccessorIT_Lm4ENS_16DefaultPtrTraitsElEENS5_IKS6_Lm4ES7_lEEiiii)
        /*00bc*/ 	.word	0x00000011


	//----- nvinfo : EIATTR_FRAME_SIZE
	.align		4
.L_59:
        /*00c0*/ 	.byte	0x04, 0x11
        /*00c2*/ 	.short	(.L_61 - .L_60)
	.align		4
.L_60:
        /*00c4*/ 	.word	index@($__internal_62_$__cuda_sm20_div_s64)
        /*00c8*/ 	.word	0x00000000


	//----- nvinfo : EIATTR_FRAME_SIZE
	.align		4
.L_61:
        /*00cc*/ 	.byte	0x04, 0x11
        /*00ce*/ 	.short	(.L_63 - .L_62)
	.align		4
.L_62:
        /*00d0*/ 	.word	index@(_ZN2at6native54_GLOBAL__N__757059ea_21_ReplicationPadding_cu_4a93dcdf31replication_pad_backward_kernelIN3c108BFloat16EEEvNS_27GenericPackedTensorAccessorIT_Lm4ENS_16DefaultPtrTraitsElEENS5_IKS6_Lm4ES7_lEEiiii)
        /*00d4*/ 	.word	0x00000000


	//----- nvinfo : EIATTR_REGCOUNT
	.align		4
.L_63:
        /*00d8*/ 	.byte	0x04, 0x2f
        /*00da*/ 	.short	(.L_65 - .L_64)
	.align		4
.L_64:
        /*00dc*/ 	.word	index@(_ZN2at6native54_GLOBAL__N__757059ea_21_ReplicationPadding_cu_4a93dcdf31replication_pad_backward_kernelIdEEvNS_27GenericPackedTensorAccessorIT_Lm5ENS_16DefaultPtrTraitsElEENS3_IKS4_Lm5ES5_lEEiiiii)
        /*00e0*/ 	.word	0x00000016


	//----- nvinfo : EIATTR_FRAME_SIZE
	.align		4
.L_65:
        /*00e4*/ 	.byte	0x04, 0x11
        /*00e6*/ 	.short	(.L_67 - .L_66)
	.align		4
.L_66:
        /*00e8*/ 	.word	index@($__internal_61_$__cuda_sm20_rem_s64)
        /*00ec*/ 	.word	0x00000000


	//----- nvinfo : EIATTR_FRAME_SIZE
	.align		4
.L_67:
        /*00f0*/ 	.byte	0x04, 0x11
        /*00f2*/ 	.short	(.L_69 - .L_68)
	.align		4
.L_68:
        /*00f4*/ 	.word	index@($__internal_60_$__cuda_sm20_div_s64)
        /*00f8*/ 	.word	0x00000000


	//----- nvinfo : EIATTR_FRAME_SIZE
	.align		4
.L_69:
        /*00fc*/ 	.byte	0x04, 0x11
        /*00fe*/ 	.short	(.L_71 - .L_70)
	.align		4
.L_70:
        /*0100*/ 	.word	index@(_ZN2at6native54_GLOBAL__N__757059ea_21_ReplicationPadding_cu_4a93dcdf31replication_pad_backward_kernelIdEEvNS_27GenericPackedTensorAccessorIT_Lm5ENS_16DefaultPtrTraitsElEENS3_IKS4_Lm5ES5_lEEiiiii)
        /*0104*/ 	.word	0x00000000


	//----- nvinfo : EIATTR_REGCOUNT
	.align		4
.L_71:
        /*0108*/ 	.byte	0x04, 0x2f
        /*010a*/ 	.short	(.L_73 - .L_72)
	.align		4
.L_72:
        /*010c*/ 	.word	index@(_ZN2at6native54_GLOBAL__N__757059ea_21_ReplicationPadding_cu_4a93dcdf31replication_pad_backward_kernelIfEEvNS_27GenericPackedTensorAccessorIT_Lm5ENS_16DefaultPtrTraitsElEENS3_IKS4_Lm5ES5_lEEiiiii)
        /*0110*/ 	.word	0x00000016


	//----- nvinfo : EIATTR_FRAME_SIZE
	.align		4
.L_73:
        /*0114*/ 	.byte	0x04, 0x11
        /*0116*/ 	.short	(.L_75 - .L_74)
	.align		4
.L_74:
        /*0118*/ 	.word	index@($__internal_59_$__cuda_sm20_rem_s64)
        /*011c*/ 	.word	0x00000000


	//----- nvinfo : EIATTR_FRAME_SIZE
	.align		4
.L_75:
        /*0120*/ 	.byte	0x04, 0x11
        /*0122*/ 	.short	(.L_77 - .L_76)
	.align		4
.L_76:
        /*0124*/ 	.word	index@($__internal_58_$__cuda_sm20_div_s64)
        /*0128*/ 	.word	0x00000000


	//----- nvinfo : EIATTR_FRAME_SIZE
	.align		4
.L_77:
        /*012c*/ 	.byte	0x04, 0x11
        /*012e*/ 	.short	(.L_79 - .L_78)
	.align		4
.L_78:
        /*0130*/ 	.word	index@(_ZN2at6native54_GLOBAL__N__757059ea_21_ReplicationPadding_cu_4a93dcdf31replication_pad_backward_kernelIfEEvNS_27GenericPackedTensorAccessorIT_Lm5ENS_16DefaultPtrTraitsElEENS3_IKS4_Lm5ES5_lEEiiiii)
        /*0134*/ 	.word	0x00000000


	//----- nvinfo : EIATTR_REGCOUNT
	.align		4
.L_79:
        /*0138*/ 	.byte	0x04, 0x2f
        /*013a*/ 	.short	(.L_81 - .L_80)
	.align		4
.L_80:
        /*013c*/ 	.word	index@(_ZN2at6native54_GLOBAL__N__757059ea_21_ReplicationPadding_cu_4a93dcdf31replication_pad_backward_kernelIN3c107complexIdEEEEvNS_27GenericPackedTensorAccessorIT_Lm5ENS_16DefaultPtrTraitsElEENS6_IKS7_Lm5ES8_lEEiiiii)
        /*0140*/ 	.word	0x00000016


	//----- nvinfo : EIATTR_FRAME_SIZE
	.align		4
.L_81:
        /*0144*/ 	.byte	0x04, 0x11
        /*0146*/ 	.short	(.L_83 - .L_82)
	.align		4
.L_82:
        /*0148*/ 	.word	index@($__internal_57_$__cuda_sm20_rem_s64)
        /*014c*/ 	.word	0x00000000


	//----- nvinfo : EIATTR_FRAME_SIZE
	.align		4
.L_83:
        /*0150*/ 	.byte	0x04, 0x11
        /*0152*/ 	.short	(.L_85 - .L_84)
	.align		4
.L_84:
        /*0154*/ 	.word	index@($__internal_56_$__cuda_sm20_div_s64)
        /*0158*/ 	.word	0x00000000


	//----- nvinfo : EIATTR_FRAME_SIZE
	.align		4
.L_85:
        /*015c*/ 	.byte	0x04, 0x11
        /*015e*/ 	.short	(.L_87 - .L_86)
	.align		4
.L_86:
        /*0160*/ 	.word	index@(_ZN2at6native54_GLOBAL__N__757059ea_21_ReplicationPadding_cu_4a93dcdf31replication_pad_backward_kernelIN3c107complexIdEEEEvNS_27GenericPackedTensorAccessorIT_Lm5ENS_16DefaultPtrTraitsElEENS6_IKS7_Lm5ES8_lEEiiiii)
        /*0164*/ 	.word	0x00000000


	//----- nvinfo : EIATTR_REGCOUNT
	.align		4
.L_87:
        /*0168*/ 	.byte	0x04, 0x2f
        /*016a*/ 	.short	(.L_89 - .L_88)
	.align		4
.L_88:
        /*016c*/ 	.word	index@(_ZN2at6native54_GLOBAL__N__757059ea_21_ReplicationPadding_cu_4a93dcdf31replication_pad_backward_kernelIN3c107complexIfEEEEvNS_27GenericPackedTensorAccessorIT_Lm5ENS_16DefaultPtrTraitsElEENS6_IKS7_Lm5ES8_lEEiiiii)
        /*0170*/ 	.word	0x00000016


	//----- nvinfo : EIATTR_FRAME_SIZE
	.align		4
.L_89:
        /*0174*/ 	.byte	0x04, 0x11
        /*0176*/ 	.short	(.L_91 - .L_90)
	.align		4
.L_90:
        /*0178*/ 	.word	index@($__internal_55_$__cuda_sm20_rem_s64)
        /*017c*/ 	.word	0x00000000


	//----- nvinfo : EIATTR_FRAME_SIZE
	.align		4
.L_91:
        /*0180*/ 	.byte	0x04, 0x11
        /*0182*/ 	.short	(.L_93 - .L_92)
	.align		4
.L_92:
        /*0184*/ 	.word	index@($__internal_54_$__cuda_sm20_div_s64)
        /*0188*/ 	.word	0x00000000


	//----- nvinfo : EIATTR_FRAME_SIZE
	.align		4
.L_93:
        /*018c*/ 	.byte	0x04, 0x11
        /*018e*/ 	.short	(.L_95 - .L_94)
	.align		4
.L_94:
        /*0190*/ 	.word	index@(_ZN2at6native54_GLOBAL__N__757059ea_21_ReplicationPadding_cu_4a93dcdf31replication_pad_backward_kernelIN3c107complexIfEEEEvNS_27GenericPackedTensorAccessorIT_Lm5ENS_16DefaultPtrTraitsElEENS6_IKS7_Lm5ES8_lEEiiiii)
        /*0194*/ 	.word	0x00000000


	//----- nvinfo : EIATTR_REGCOUNT
	.align		4
.L_95:
        /*0198*/ 	.byte	0x04, 0x2f
        /*019a*/ 	.short	(.L_97 - .L_96)
	.align		4
.L_96:
        /*019c*/ 	.word	index@(_ZN2at6native54_GLOBAL__N__757059ea_21_ReplicationPadding_cu_4a93dcdf31replication_pad_backward_kernelIN3c104HalfEEEvNS_27GenericPackedTensorAccessorIT_Lm5ENS_16DefaultPtrTraitsElEENS5_IKS6_Lm5ES7_lEEiiiii)
        /*01a0*/ 	.word	0x00000016


	//----- nvinfo : EIATTR_FRAME_SIZE
	.align		4
.L_97:
        /*01a4*/ 	.byte	0x04, 0x11
        /*01a6*/ 	.short	(.L_99 - .L_98)
	.align		4
.L_98:
        /*01a8*/ 	.word	index@($__internal_53_$__cuda_sm20_rem_s64)
        /*01ac*/ 	.word	0x00000000


	//----- nvinfo : EIATTR_FRAME_SIZE
	.align		4
.L_99:
        /*01b0*/ 	.byte	0x04, 0x11
        /*01b2*/ 	.short	(.L_101 - .L_100)
	.align		4
.L_100:
        /*01b4*/ 	.word	index@($__internal_52_$__cuda_sm20_div_s64)
        /*01b8*/ 	.word	0x00000000


	//----- nvinfo : EIATTR_FRAME_SIZE
	.align		4
.L_101:
        /*01bc*/ 	.byte	0x04, 0x11
        /*01be*/ 	.short	(.L_103 - .L_102)
	.align		4
.L_102:
        /*01c0*/ 	.word	index@(_ZN2at6native54_GLOBAL__N__757059ea_21_ReplicationPadding_cu_4a93dcdf31replication_pad_backward_kernelIN3c104HalfEEEvNS_27GenericPackedTensorAccessorIT_Lm5ENS_16DefaultPtrTraitsElEENS5_IKS6_Lm5ES7_lEEiiiii)
        /*01c4*/ 	.word	0x00000000


	//----- nvinfo : EIATTR_REGCOUNT
	.align		4
.L_103:
        /*01c8*/ 	.byte	0x04, 0x2f
        /*01ca*/ 	.short	(.L_105 - .L_104)
	.align		4
.L_104:
        /*01cc*/ 	.word	index@(_ZN2at6native54_GLOBAL__N__757059ea_21_ReplicationPadding_cu_4a93dcdf31replication_pad_backward_kernelIN3c108BFloat16EEEvNS_27GenericPackedTensorAccessorIT_Lm5ENS_16DefaultPtrTraitsElEENS5_IKS6_Lm5ES7_lEEiiiii)
        /*01d0*/ 	.word	0x00000016


	//----- nvinfo : EIATTR_FRAME_SIZE
	.align		4
.L_105:
        /*01d4*/ 	.byte	0x04, 0x11
        /*01d6*/ 	.short	(.L_107 - .L_106)
	.align		4
.L_106:
        /*01d8*/ 	.word	index@($__internal_51_$__cuda_sm20_rem_s64)
        /*01dc*/ 	.word	0x00000000


	//----- nvinfo : EIATTR_FRAME_SIZE
	.align		4
.L_107:
        /*01e0*/ 	.byte	0x04, 0x11
        /*01e2*/ 	.short	(.L_109 - .L_108)
	.align		4
.L_108:
        /*01e4*/ 	.word	index@($__internal_50_$__cuda_sm20_div_s64)
        /*01e8*/ 	.word	0x00000000


	//----- nvinfo : EIATTR_FRAME_SIZE
	.align		4
.L_109:
        /*01ec*/ 	.byte	0x04, 0x11
        /*01ee*/ 	.short	(.L_111 - .L_110)
	.align		4
.L_110:
        /*01f0*/ 	.word	index@(_ZN2at6native54_GLOBAL__N__757059ea_21_ReplicationPadding_cu_4a93dcdf31replication_pad_backward_kernelIN3c108BFloat16EEEvNS_27GenericPackedTensorAccessorIT_Lm5ENS_16DefaultPtrTraitsElEENS5_IKS6_Lm5ES7_lEEiiiii)
        /*01f4*/ 	.word	0x00000000


	//----- nvinfo : EIATTR_REGCOUNT
	.align		4
.L_111:
        /*01f8*/ 	.byte	0x04, 0x2f
        /*01fa*/ 	.short	(.L_113 - .L_112)
	.align		4
.L_112:
        /*01fc*/ 	.word	index@(_ZN2at6native54_GLOBAL__N__757059ea_21_ReplicationPadding_cu_4a93dcdf32replication_pad_forward_kernel1dIhEEvNS_27GenericPackedTensorAccessorIKT_Lm3ENS_16DefaultPtrTraitsElEENS3_IS4_Lm3ES6_lEEiii)
        /*0200*/ 	.word	0x00000010


	//----- nvinfo : EIATTR_FRAME_SIZE
	.align		4
.L_113:
        /*0204*/ 	.byte	0x04, 0x11
        /*0206*/ 	.short	(.L_115 - .L_114)
	.align		4
.L_114:
        /*0208*/ 	.word	index@($__internal_49_$__cuda_sm20_rem_s64)
        /*020c*/ 	.word	0x00000000


	//----- nvinfo : EIATTR_FRAME_SIZE
	.align		4
.L_115:
        /*0210*/ 	.byte	0x04, 0x11
        /*0212*/ 	.short	(.L_117 - .L_116)
	.align		4
.L_116:
        /*0214*/ 	.word	index@(_ZN2at6native54_GLOBAL__N__757059ea_21_ReplicationPadding_cu_4a93dcdf32replication_pad_forward_kernel1dIhEEvNS_27GenericPackedTensorAccessorIKT_Lm3ENS_16DefaultPtrTraitsElEENS3_IS4_Lm3ES6_lEEiii)
        /*0218*/ 	.word	0x00000000


	//----- nvinfo : EIATTR_REGCOUNT
	.align		4
.L_117:
        /*021c*/ 	.byte	0x04, 0x2f
        /*021e*/ 	.short	(.L_119 - .L_118)
	.align		4
.L_118:
        /*0220*/ 	.word	index@(_ZN2at6native54_GLOBAL__N__757059ea_21_ReplicationPadding_cu_4a93dcdf32replication_pad_forward_kernel1dIaEEvNS_27GenericPackedTensorAccessorIKT_Lm3ENS_16DefaultPtrTraitsElEENS3_IS4_Lm3ES6_lEEiii)
        /*0224*/ 	.word	0x00000010


	//----- nvinfo : EIATTR_FRAME_SIZE
	.align		4
.L_119:
        /*0228*/ 	.byte	0x04, 0x11
        /*022a*/ 	.short	(.L_121 - .L_120)
	.align		4
.L_120:
        /*022c*/ 	.word	index@($__internal_48_$__cuda_sm20_rem_s64)
        /*0230*/ 	.word	0x00000000


	//----- nvinfo : EIATTR_FRAME_SIZE
	.align		4
.L_121:
        /*0234*/ 	.byte	0x04, 0x11
        /*0236*/ 	.short	(.L_123 - .L_122)
	.align		4
.L_122:
        /*0238*/ 	.word	index@(_ZN2at6native54_GLOBAL__N__757059ea_21_ReplicationPadding_cu_4a93dcdf32replication_pad_forward_kernel1dIaEEvNS_27GenericPackedTensorAccessorIKT_Lm3ENS_16DefaultPtrTraitsElEENS3_IS4_Lm3ES6_lEEiii)
        /*023c*/ 	.word	0x00000000


	//----- nvinfo : EIATTR_REGCOUNT
	.align		4
.L_123:
        /*0240*/ 	.byte	0x04, 0x2f
        /*0242*/ 	.short	(.L_125 - .L_124)
	.align		4
.L_124:
        /*0244*/ 	.word	index@(_ZN2at6native54_GLOBAL__N__757059ea_21_ReplicationPadding_cu_4a93dcdf32replication_pad_forward_kernel1dIiEEvNS_27GenericPackedTensorAccessorIKT_Lm3ENS_16DefaultPtrTraitsElEENS3_IS4_Lm3ES6_lEEiii)
        /*0248*/ 	.word	0x00000010


	//----- nvinfo : EIATTR_FRAME_SIZE
	.align		4
.L_125:
        /*024c*/ 	.byte	0x04, 0x11
        /*024e*/ 	.short	(.L_127 - .L_126)
	.align		4
.L_126:
        /*0250*/ 	.word	index@($__internal_47_$__cuda_sm20_rem_s64)
        /*0254*/ 	.word	0x00000000


	//----- nvinfo : EIATTR_FRAME_SIZE
	.align		4
.L_127:
        /*0258*/ 	.byte	0x04, 0x11
        /*025a*/ 	.short	(.L_129 - .L_128)
	.align		4
.L_128:
        /*025c*/ 	.word	index@(_ZN2at6native54_GLOBAL__N__757059ea_21_ReplicationPadding_cu_4a93dcdf32replication_pad_forward_kernel1dIiEEvNS_27GenericPackedTensorAccessorIKT_Lm3ENS_16DefaultPtrTraitsElEENS3_IS4_Lm3ES6_lEEiii)
        /*0260*/ 	.word	0x00000000


	//----- nvinfo : EIATTR_REGCOUNT
	.align		4
.L_129:
        /*0264*/ 	.byte	0x04, 0x2f
        /*0266*/ 	.short	(.L_131 - .L_130)
	.align		4
.L_130:
        /*0268*/ 	.word	index@(_ZN2at6native54_GLOBAL__N__757059ea_21_ReplicationPadding_cu_4a93dcdf32replication_pad_forward_kernel1dIlEEvNS_27GenericPackedTensorAccessorIKT_Lm3ENS_16DefaultPtrTraitsElEENS3_IS4_Lm3ES6_lEEiii)
        /*026c*/ 	.word	0x00000010


	//----- nvinfo : EIATTR_FRAME_SIZE
	.align		4
.L_131:
        /*0270*/ 	.byte	0x04, 0x11
        /*0272*/ 	.short	(.L_133 - .L_132)
	.align		4
.L_132:
        /*0274*/ 	.word	index@($__internal_46_$__cuda_sm20_rem_s64)
        /*0278*/ 	.word	0x00000000


	//----- nvinfo : EIATTR_FRAME_SIZE
	.align		4
.L_133:
        /*027c*/ 	.byte	0x04, 0x11
        /*027e*/ 	.short	(.L_135 - .L_134)
	.align		4
.L_134:
        /*0280*/ 	.word	index@(_ZN2at6native54_GLOBAL__N__757059ea_21_ReplicationPadding_cu_4a93dcdf32replication_pad_forward_kernel1dIlEEvNS_27GenericPackedTensorAccessorIKT_Lm3ENS_16DefaultPtrTraitsElEENS3_IS4_Lm3ES6_lEEiii)
        /*0284*/ 	.word	0x00000000


	//----- nvinfo : EIATTR_REGCOUNT
	.align		4
.L_135:
        /*0288*/ 	.byte	0x04, 0x2f
        /*028a*/ 	.short	(.L_137 - .L_136)
	.align		4
.L_136:
        /*028c*/ 	.word	index@(_ZN2at6native54_GLOBAL__N__757059ea_21_ReplicationPadding_cu_4a93dcdf32replication_pad_forward_kernel1dIsEEvNS_27GenericPackedTensorAccessorIKT_Lm3ENS_16DefaultPtrTraitsElEENS3_IS4_Lm3ES6_lEEiii)
        /*0290*/ 	.word	0x00000010


	//----- nvinfo : EIATTR_FRAME_SIZE
	.align		4
.L_137:
        /*0294*/ 	.byte	0x04, 0x11
        /*0296*/ 	.short	(.L_139 - .L_138)
	.align		4
.L_138:
        /*0298*/ 	.word	index@($__internal_45_$__cuda_sm20_rem_s64)
        /*029c*/ 	.word	0x00000000


	//----- nvinfo : EIATTR_FRAME_SIZE
	.align		4
.L_139:
        /*02a0*/ 	.byte	0x04, 0x11
        /*02a2*/ 	.short	(.L_141 - .L_140)
	.align		4
.L_140:
        /*02a4*/ 	.word	index@(_ZN2at6native54_GLOBAL__N__757059ea_21_ReplicationPadding_cu_4a93dcdf32replication_pad_forward_kernel1dIsEEvNS_27GenericPackedTensorAccessorIKT_Lm3ENS_16DefaultPtrTraitsElEENS3_IS4_Lm3ES6_lEEiii)
        /*02a8*/ 	.word	0x00000000


	//----- nvinfo : EIATTR_REGCOUNT
	.align		4
.L_141:
        /*02ac*/ 	.byte	0x04, 0x2f
        /*02ae*/ 	.short	(.L_143 - .L_142)
	.align		4
.L_142:
        /*02b0*/ 	.word	index@(_ZN2at6native54_GLOBAL__N__757059ea_21_ReplicationPadding_cu_4a93dcdf32replication_pad_forward_kernel1dIdEEvNS_27GenericPackedTensorAccessorIKT_Lm3ENS_16DefaultPtrTraitsElEENS3_IS4_Lm3ES6_lEEiii)
        /*02b4*/ 	.word	0x00000010


	//----- nvinfo : EIATTR_FRAME_SIZE
	.align		4
.L_143:
        /*02b8*/ 	.byte	0x04, 0x11
        /*02ba*/ 	.short	(.L_145 - .L_144)
	.align		4
.L_144:
        /*02bc*/ 	.word	index@($__internal_44_$__cuda_sm20_rem_s64)
        /*02c0*/ 	.word	0x00000000


	//----- nvinfo : EIATTR_FRAME_SIZE
	.align		4
.L_145:
        /*02c4*/ 	.byte	0x04, 0x11
        /*02c6*/ 	.short	(.L_147 - .L_146)
	.align		4
.L_146:
        /*02c8*/ 	.word	index@(_ZN2at6native54_GLOBAL__N__757059ea_21_ReplicationPadding_cu_4a93dcdf32replication_pad_forward_kernel1dIdEEvNS_27GenericPackedTensorAccessorIKT_Lm3ENS_16DefaultPtrTraitsElEENS3_IS4_Lm3ES6_lEEiii)
        /*02cc*/ 	.word	0x00000000


	//----- nvinfo : EIATTR_REGCOUNT
	.align		4
.L_147:
        /*02d0*/ 	.byte	0x04, 0x2f
        /*02d2*/ 	.short	(.L_149 - .L_148)
	.align		4
.L_148:
        /*02d4*/ 	.word	index@(_ZN2at6native54_GLOBAL__N__757059ea_21_ReplicationPadding_cu_4a93dcdf32replication_pad_forward_kernel1dIfEEvNS_27GenericPackedTensorAccessorIKT_Lm3ENS_16DefaultPtrTraitsElEENS3_IS4_Lm3ES6_lEEiii)
        /*02d8*/ 	.word	0x00000010


	//----- nvinfo : EIATTR_FRAME_SIZE
	.align		4
.L_149:
        /*02dc*/ 	.byte	0x04, 0x11
        /*02de*/ 	.short	(.L_151 - .L_150)
	.align		4
.L_150:
        /*02e0*/ 	.word	index@($__internal_43_$__cuda_sm20_rem_s64)
        /*02e4*/ 	.word	0x00000000


	//----- nvinfo : EIATTR_FRAME_SIZE
	.align		4
.L_151:
        /*02e8*/ 	.byte	0x04, 0x11
        /*02ea*/ 	.short	(.L_153 - .L_152)
	.align		4
.L_152:
        /*02ec*/ 	.word	index@(_ZN2at6native54_GLOBAL__N__757059ea_21_ReplicationPadding_cu_4a93dcdf32replication_pad_forward_kernel1dIfEEvNS_27GenericPackedTensorAccessorIKT_Lm3ENS_16DefaultPtrTraitsElEENS3_IS4_Lm3ES6_lEEiii)
        /*02f0*/ 	.word	0x00000000


	//----- nvinfo : EIATTR_REGCOUNT
	.align		4
.L_153:
        /*02f4*/ 	.byte	0x04, 0x2f
        /*02f6*/ 	.short	(.L_155 - .L_154)
	.align		4
.L_154:
        /*02f8*/ 	.word	index@(_ZN2at6native54_GLOBAL__N__757059ea_21_ReplicationPadding_cu_4a93dcdf32replication_pad_forward_kernel1dIN3c107complexIdEEEEvNS_27GenericPackedTensorAccessorIKT_Lm3ENS_16DefaultPtrTraitsElEENS6_IS7_Lm3ES9_lEEiii)
        /*02fc*/ 	.word	0x00000010


	//----- nvinfo : EIATTR_FRAME_SIZE
	.align		4
.L_155:
        /*0300*/ 	.byte	0x04, 0x11
        /*0302*/ 	.short	(.L_157 - .L_156)
	.align		4
.L_156:
        /*0304*/ 	.word	index@($__internal_42_$__cuda_sm20_rem_s64)
        /*0308*/ 	.word	0x00000000


	//----- nvinfo : EIATTR_FRAME_SIZE
	.align		4
.L_157:
        /*030c*/ 	.byte	0x04, 0x11
        /*030e*/ 	.short	(.L_159 - .L_158)
	.align		4
.L_158:
        /*0310*/ 	.word	index@(_ZN2at6native54_GLOBAL__N__757059ea_21_ReplicationPadding_cu_4a93dcdf32replication_pad_forward_kernel1dIN3c107complexIdEEEEvNS_27GenericPackedTensorAccessorIKT_Lm3ENS_16DefaultPtrTraitsElEENS6_IS7_Lm3ES9_lEEiii)
        /*0314*/ 	.word	0x00000000


	//----- nvinfo : EIATTR_REGCOUNT
	.align		4
.L_159:
        /*0318*/ 	.byte	0x04, 0x2f
        /*031a*/ 	.short	(.L_161 - .L_160)
	.align		4
.L_160:
        /*031c*/ 	.word	index@(_ZN2at6native54_GLOBAL__N__757059ea_21_ReplicationPadding_cu_4a93dcdf32replication_pad_forward_kernel1dIN3c107complexIfEEEEvNS_27GenericPackedTensorAccessorIKT_Lm3ENS_16DefaultPtrTraitsElEENS6_IS7_Lm3ES9_lEEiii)
        /*0320*/ 	.word	0x00000010


	//----- nvinfo : EIATTR_FRAME_SIZE
	.align		4
.L_161:
        /*0324*/ 	.byte	0x04, 0x11
        /*0326*/ 	.short	(.L_163 - .L_162)
	.align		4
.L_162:
        /*0328*/ 	.word	index@($__internal_41_$__cuda_sm20_rem_s64)
        /*032c*/ 	.word	0x00000000


	//----- nvinfo : EIATTR_FRAME_SIZE
	.align		4
.L_163:
        /*0330*/ 	.byte	0x04, 0x11
        /*0332*/ 	.short	(.L_165 - .L_164)
	.align		4
.L_164:
        /*0334*/ 	.word	index@(_ZN2at6native54_GLOBAL__N__757059ea_21_ReplicationPadding_cu_4a93dcdf32replication_pad_forward_kernel1dIN3c107complexIfEEEEvNS_27GenericPackedTensorAccessorIKT_Lm3ENS_16DefaultPtrTraitsElEENS6_IS7_Lm3ES9_lEEiii)
        /*0338*/ 	.word	0x00000000


	//----- nvinfo : EIATTR_REGCOUNT
	.align		4
.L_165:
        /*033c*/ 	.byte	0x04, 0x2f
        /*033e*/ 	.short	(.L_167 - .L_166)
	.align		4
.L_166:
        /*0340*/ 	.word	index@(_ZN2at6native54_GLOBAL__N__757059ea_21_ReplicationPadding_cu_4a93dcdf32replication_pad_forward_kernel1dIN3c104HalfEEEvNS_27GenericPackedTensorAccessorIKT_Lm3ENS_16DefaultPtrTraitsElEENS5_IS6_Lm3ES8_lEEiii)
        /*0344*/ 	.word	0x00000010


	//----- nvinfo : EIATTR_FRAME_SIZE
	.align		4
.L_167:
        /*0348*/ 	.byte	0x04, 0x11
        /*034a*/ 	.short	(.L_169 - .L_168)
	.align		4
.L_168:
        /*034c*/ 	.word	index@($__internal_40_$__cuda_sm20_rem_s64)
        /*0350*/ 	.word	0x00000000


	//----- nvinfo : EIATTR_FRAME_SIZE
	.align		4
.L_169:
        /*0354*/ 	.byte	0x04, 0x11
        /*0356*/ 	.short	(.L_171 - .L_170)
	.align		4
.L_170:
        /*0358*/ 	.word	index@(_ZN2at6native54_GLOBAL__N__757059ea_21_ReplicationPadding_cu_4a93dcdf32replication_pad_forward_kernel1dIN3c104HalfEEEvNS_27GenericPackedTensorAccessorIKT_Lm3ENS_16DefaultPtrTraitsElEENS5_IS6_Lm3ES8_lEEiii)
        /*035c*/ 	.word	0x00000000


	//----- nvinfo : EIATTR_REGCOUNT
	.align		4
.L_171:
        /*0360*/ 	.byte	0x04, 0x2f
        /*0362*/ 	.short	(.L_173 - .L_172)
	.align		4
.L_172:
        /*0364*/ 	.word	index@(_ZN2at6native54_GLOBAL__N__757059ea_21_ReplicationPadding_cu_4a93dcdf32replication_pad_forward_kernel1dIN3c108BFloat16EEEvNS_27GenericPackedTensorAccessorIKT_Lm3ENS_16DefaultPtrTraitsElEENS5_IS6_Lm3ES8_lEEiii)
        /*0368*/ 	.word	0x00000010


	//----- nvinfo : EIATTR_FRAME_SIZE
	.align		4
.L_173:
        /*036c*/ 	.byte	0x04, 0x11
        /*036e*/ 	.short	(.L_175 - .L_174)
	.align		4
.L_174:
        /*0370*/ 	.word	index@($__internal_39_$__cuda_sm20_rem_s64)
        /*0374*/ 	.word	0x00000000


	//----- nvinfo : EIATTR_FRAME_SIZE
	.align		4
.L_175:
        /*0378*/ 	.byte	0x04, 0x11
        /*037a*/ 	.short	(.L_177 - .L_176)
	.align		4
.L_176:
        /*037c*/ 	.word	index@(_ZN2at6native54_GLOBAL__N__757059ea_21_ReplicationPadding_cu_4a93dcdf32replication_pad_forward_kernel1dIN3c108BFloat16EEEvNS_27GenericPackedTensorAccessorIKT_Lm3ENS_16DefaultPtrTraitsElEENS5_IS6_Lm3ES8_lEEiii)
        /*0380*/ 	.word	0x00000000


	//----- nvinfo : EIATTR_REGCOUNT
	.align		4
.L_177:
        /*0384*/ 	.byte	0x04, 0x2f
        /*0386*/ 	.short	(.L_179 - .L_178)
	.align		4
.L_178:
        /*0388*/ 	.word	index@(_ZN2at6native54_GLOBAL__N__757059ea_21_ReplicationPadding_cu_4a93dcdf31replication_pad_backward_kernelIdEEvNS_27GenericPackedTensorAccessorIT_Lm3ENS_16DefaultPtrTraitsElEENS3_IKS4_Lm3ES5_lEEiii)
        /*038c*/ 	.word	0x00000010


	//----- nvinfo : EIATTR_FRAME_SIZE
	.align		4
.L_179:
        /*0390*/ 	.byte	0x04, 0x11
        /*0392*/ 	.short	(.L_181 - .L_180)
	.align		4
.L_180:
        /*0394*/ 	.word	index@($__internal_38_$__cuda_sm20_rem_s64)
        /*0398*/ 	.word	0x00000000


	//----- nvinfo : EIATTR_FRAME_SIZE
	.align		4
.L_181:
        /*039c*/ 	.byte	0x04, 0x11
        /*039e*/ 	.short	(.L_183 - .L_182)
	.align		4
.L_182:
        /*03a0*/ 	.word	index@(_ZN2at6native54_GLOBAL__N__757059ea_21_ReplicationPadding_cu_4a93dcdf31replication_pad_backward_kernelIdEEvNS_27GenericPackedTensorAccessorIT_Lm3ENS_16DefaultPtrTraitsElEENS3_IKS4_Lm3ES5_lEEiii)
        /*03a4*/ 	.word	0x00000000


	//----- nvinfo : EIATTR_REGCOUNT
	.align		4
.L_183:
        /*03a8*/ 	.byte	0x04, 0x2f
        /*03aa*/ 	.short	(.L_185 - .L_184)
	.align		4
.L_184:
        /*03ac*/ 	.word	index@(_ZN2at6native54_GLOBAL__N__757059ea_21_ReplicationPadding_cu_4a93dcdf31replication_pad_backward_kernelIfEEvNS_27GenericPackedTensorAccessorIT_Lm3ENS_16DefaultPtrTraitsElEENS3_IKS4_Lm3ES5_lEEiii)
        /*03b0*/ 	.word	0x00000010


	//----- nvinfo : EIATTR_FRAME_SIZE
	.align		4
.L_185:
        /*03b4*/ 	.byte	0x04, 0x11
        /*03b6*/ 	.short	(.L_187 - .L_186)
	.align		4
.L_186:
        /*03b8*/ 	.word	index@($__internal_37_$__cuda_sm20_rem_s64)
        /*03bc*/ 	.word	0x00000000


	//----- nvinfo : EIATTR_FRAME_SIZE
	.align		4
.L_187:
        /*03c0*/ 	.byte	0x04, 0x11
        /*03c2*/ 	.short	(.L_189 - .L_188)
	.align		4
.L_188:
        /*03c4*/ 	.word	index@(_ZN2at6native54_GLOBAL__N__757059ea_21_ReplicationPadding_cu_4a93dcdf31replication_pad_backward_kernelIfEEvNS_27GenericPackedTensorAccessorIT_Lm3ENS_16DefaultPtrTraitsElEENS3_IKS4_Lm3ES5_lEEiii)
        /*03c8*/ 	.word	0x00000000


	//----- nvinfo : EIATTR_REGCOUNT
	.align		4
.L_189:
        /*03cc*/ 	.byte	0x04, 0x2f
        /*03ce*/ 	.short	(.L_191 - .L_190)
	.align		4
.L_190:
        /*03d0*/ 	.word	index@(_ZN2at6native54_GLOBAL__N__757059ea_21_ReplicationPadding_cu_4a93dcdf31replication_pad_backward_kernelIN3c107complexIdEEEEvNS_27GenericPackedTensorAccessorIT_Lm3ENS_16DefaultPtrTraitsElEENS6_IKS7_Lm3ES8_lEEiii)
        /*03d4*/ 	.word	0x00000010


	//----- nvinfo : EIATTR_FRAME_SIZE
	.align		4
.L_191:
        /*03d8*/ 	.byte	0x04, 0x11
        /*03da*/ 	.short	(.L_193 - .L_192)
	.align		4
.L_192:
        /*03dc*/ 	.word	index@($__internal_36_$__cuda_sm20_rem_s64)
        /*03e0*/ 	.word	0x00000000


	//----- nvinfo : EIATTR_FRAME_SIZE
	.align		4
.L_193:
        /*03e4*/ 	.byte	0x04, 0x11
        /*03e6*/ 	.short	(.L_195 - .L_194)
	.align		4
.L_194:
        /*03e8*/ 	.word	index@(_ZN2at6native54_GLOBAL__N__757059ea_21_ReplicationPadding_cu_4a93dcdf31replication_pad_backward_kernelIN3c107complexIdEEEEvNS_27GenericPackedTensorAccessorIT_Lm3ENS_16DefaultPtrTraitsElEENS6_IKS7_Lm3ES8_lEEiii)
        /*03ec*/ 	.word	0x00000000


	//----- nvinfo : EIATTR_REGCOUNT
	.align		4
.L_195:
        /*03f0*/ 	.byte	0x04, 0x2f
        /*03f2*/ 	.short	(.L_197 - .L_196)
	.align		4
.L_196:
        /*03f4*/ 	.word	index@(_ZN2at6native54_GLOBAL__N__757059ea_21_ReplicationPadding_cu_4a93dcdf31replication_pad_backward_kernelIN3c107complexIfEEEEvNS_27GenericPackedTensorAccessorIT_Lm3ENS_16DefaultPtrTraitsElEENS6_IKS7_Lm3ES8_lEEiii)
        /*03f8*/ 	.word	0x00000010


	//----- nvinfo : EIATTR_FRAME_SIZE
	.align		4
.L_197:
        /*03fc*/ 	.byte	0x04, 0x11
        /*03fe*/ 	.short	(.L_199 - .L_198)
	.align		4
.L_198:
        /*0400*/ 	.word	index@($__internal_35_$__cuda_sm20_rem_s64)
        /*0404*/ 	.word	0x00000000


	//----- nvinfo : EIATTR_FRAME_SIZE
	.align		4
.L_199:
        /*0408*/ 	.byte	0x04, 0x11
        /*040a*/ 	.short	(.L_201 - .L_200)
	.align		4
.L_200:
        /*040c*/ 	.word	index@(_ZN2at6native54_GLOBAL__N__757059ea_21_ReplicationPadding_cu_4a93dcdf31replication_pad_backward_kernelIN3c107complexIfEEEEvNS_27GenericPackedTensorAccessorIT_Lm3ENS_16DefaultPtrTraitsElEENS6_IKS7_Lm3ES8_lEEiii)
        /*0410*/ 	.word	0x00000000


	//----- nvinfo : EIATTR_REGCOUNT
	.align		4
.L_201:
        /*0414*/ 	.byte	0x04, 0x2f
        /*0416*/ 	.short	(.L_203 - .L_202)
	.align		4
.L_202:
        /*0418*/ 	.word	index@(_ZN2at6native54_GLOBAL__N__757059ea_21_ReplicationPadding_cu_4a93dcdf31replication_pad_backward_kernelIN3c104HalfEEEvNS_27GenericPackedTensorAccessorIT_Lm3ENS_16DefaultPtrTraitsElEENS5_IKS6_Lm3ES7_lEEiii)
        /*041c*/ 	.word	0x00000010


	//----- nvinfo : EIATTR_FRAME_SIZE
	.align		4
.L_203:
        /*0420*/ 	.byte	0x04, 0x11
        /*0422*/ 	.short	(.L_205 - .L_204)
	.align		4
.L_204:
        /*0424*/ 	.word	index@($__internal_34_$__cuda_sm20_rem_s64)
        /*0428*/ 	.word	0x00000000


	//----- nvinfo : EIATTR_FRAME_SIZE
	.align		4
.L_205:
        /*042c*/ 	.byte	0x04, 0x11
        /*042e*/ 	.short	(.L_207 - .L_206)
	.align		4
.L_206:
        /*0430*/ 	.word	index@(_ZN2at6native54_GLOBAL__N__757059ea_21_ReplicationPadding_cu_4a93dcdf31replication_pad_backward_kernelIN3c104HalfEEEvNS_27GenericPackedTensorAccessorIT_Lm3ENS_16DefaultPtrTraitsElEENS5_IKS6_Lm3ES7_lEEiii)
        /*0434*/ 	.word	0x00000000


	//----- nvinfo : EIATTR_REGCOUNT
	.align		4
.L_207:
        /*0438*/ 	.byte	0x04, 0x2f
        /*043a*/ 	.short	(.L_209 - .L_208)
	.align		4
.L_208:
        /*043c*/ 	.word	index@(_ZN2at6native54_GLOBAL__N__757059ea_21_ReplicationPadding_cu_4a93dcdf31replication_pad_backward_kernelIN3c108BFloat16EEEvNS_27GenericPackedTensorAccessorIT_Lm3ENS_16DefaultPtrTraitsElEENS5_IKS6_Lm3ES7_lEEiii)
        /*0440*/ 	.word	0x00000011


	//----- nvinfo : EIATTR_FRAME_SIZE
	.align		4
.L_209:
        /*0444*/ 	.byte	0x04, 0x11
        /*0446*/ 	.short	(.L_211 - .L_210)
	.align		4
.L_210:
        /*0448*/ 	.word	index@($__internal_33_$__cuda_sm20_rem_s64)
        /*044c*/ 	.word	0x00000000


	//----- nvinfo : EIATTR_FRAME_SIZE
	.align		4
.L_211:
        /*0450*/ 	.byte	0x04, 0x11
        /*0452*/ 	.short	(.L_213 - .L_212)
	.align		4
.L_212:
        /*0454*/ 	.word	index@(_ZN2at6native54_GLOBAL__N__757059ea_21_ReplicationPadding_cu_4a93dcdf31replication_pad_backward_kernelIN3c108BFloat16EEEvNS_27GenericPackedTensorAccessorIT_Lm3ENS_16DefaultPtrTraitsElEENS5_IKS6_Lm3ES7_lEEiii)
        /*0458*/ 	.word	0x00000000


	//----- nvinfo : EIATTR_REGCOUNT
	.align		4
.L_213:
        /*045c*/ 	.byte	0x04, 0x2f
        /*045e*/ 	.short	(.L_215 - .L_214)
	.align		4
.L_214:
        /*0460*/ 	.word	index@(_ZN2at6native54_GLOBAL__N__757059ea_21_ReplicationPadding_cu_4a93dcdf32replication_pad_forward_kernel2dIhEEvNS_27GenericPackedTensorAccessorIKT_Lm4ENS_16DefaultPtrTraitsElEENS3_IS4_Lm4ES6_lEEiiii)
        /*0464*/ 	.word	0x00000010


	//----- nvinfo : EIATTR_FRAME_SIZE
	.align		4
.L_215:
        /*0468*/ 	.byte	0x04, 0x11
        /*046a*/ 	.short	(.L_217 - .L_216)
	.align		4
.L_216:
        /*046c*/ 	.word	index@($__internal_32_$__cuda_sm20_div_s64)
        /*0470*/ 	.word	0x00000000


	//----- nvinfo : EIATTR_FRAME_SIZE
	.align		4
.L_217:
        /*0474*/ 	.byte	0x04, 0x11
        /*0476*/ 	.short	(.L_219 - .L_218)
	.align		4
.L_218:
        /*0478*/ 	.word	index@(_ZN2at6native54_GLOBAL__N__757059ea_21_ReplicationPadding_cu_4a93dcdf32replication_pad_forward_kernel2dIhEEvNS_27GenericPackedTensorAccessorIKT_Lm4ENS_16DefaultPtrTraitsElEENS3_IS4_Lm4ES6_lEEiiii)
        /*047c*/ 	.word	0x00000000


	//----- nvinfo : EIATTR_REGCOUNT
	.align		4
.L_219:
        /*0480*/ 	.byte	0x04, 0x2f
        /*0482*/ 	.short	(.L_221 - .L_220)
	.align		4
.L_220:
        /*0484*/ 	.word	index@(_ZN2at6native54_GLOBAL__N__757059ea_21_ReplicationPadding_cu_4a93dcdf32replication_pad_forward_kernel2dIaEEvNS_27GenericPackedTensorAccessorIKT_Lm4ENS_16DefaultPtrTraitsElEENS3_IS4_Lm4ES6_lEEiiii)
        /*0488*/ 	.word	0x00000010


	//----- nvinfo : EIATTR_FRAME_SIZE
	.align		4
.L_221:
        /*048c*/ 	.byte	0x04, 0x11
        /*048e*/ 	.short	(.L_223 - .L_222)
	.align		4
.L_222:
        /*0490*/ 	.word	index@($__internal_31_$__cuda_sm20_div_s64)
        /*0494*/ 	.word	0x00000000


	//----- nvinfo : EIATTR_FRAME_SIZE
	.align		4
.L_223:
        /*0498*/ 	.byte	0x04, 0x11
        /*049a*/ 	.short	(.L_225 - .L_224)
	.align		4
.L_224:
        /*049c*/ 	.word	index@(_ZN2at6native54_GLOBAL__N__757059ea_21_ReplicationPadding_cu_4a93dcdf32replication_pad_forward_kernel2dIaEEvNS_27GenericPackedTensorAccessorIKT_Lm4ENS_16DefaultPtrTraitsElEENS3_IS4_Lm4ES6_lEEiiii)
        /*04a0*/ 	.word	0x00000000


	//----- nvinfo : EIATTR_REGCOUNT
	.align		4
.L_225:
        /*04a4*/ 	.byte	0x04, 0x2f
        /*04a6*/ 	.short	(.L_227 - .L_226)
	.align		4
.L_226:
        /*04a8*/ 	.word	index@(_ZN2at6native54_GLOBAL__N__757059ea_21_ReplicationPadding_cu_4a93dcdf32replication_pad_forward_kernel2dIiEEvNS_27GenericPackedTensorAccessorIKT_Lm4ENS_16DefaultPtrTraitsElEENS3_IS4_Lm4ES6_lEEiiii)
        /*04ac*/ 	.word	0x00000010


	//----- nvinfo : EIATTR_FRAME_SIZE
	.align		4
.L_227:
        /*04b0*/ 	.byte	0x04, 0x11
        /*04b2*/ 	.short	(.L_229 - .L_228)
	.align		4
.L_228:
        /*04b4*/ 	.word	index@($__internal_30_$__cuda_sm20_div_s64)
        /*04b8*/ 	.word	0x00000000


	//----- nvinfo : EIATTR_FRAME_SIZE
	.align		4
.L_229:
        /*04bc*/ 	.byte	0x04, 0x11
        /*04be*/ 	.short	(.L_231 - .L_230)
	.align		4
.L_230:
        /*04c0*/ 	.word	index@(_ZN2at6native54_GLOBAL__N__757059ea_21_ReplicationPadding_cu_4a93dcdf32replication_pad_forward_kernel2dIiEEvNS_27GenericPackedTensorAccessorIKT_Lm4ENS_16DefaultPtrTraitsElEENS3_IS4_Lm4ES6_lEEiiii)
        /*04c4*/ 	.word	0x00000000


	//----- nvinfo : EIATTR_REGCOUNT
	.align		4
.L_231:
        /*04c8*/ 	.byte	0x04, 0x2f
        /*04ca*/ 	.short	(.L_233 - .L_232)
	.align		4
.L_232:
        /*04cc*/ 	.word	index@(_ZN2at6native54_GLOBAL__N__757059ea_21_ReplicationPadding_cu_4a93dcdf32replication_pad_forward_kernel2dIlEEvNS_27GenericPackedTensorAccessorIKT_Lm4ENS_16DefaultPtrTraitsElEENS3_IS4_Lm4ES6_lEEiiii)
        /*04d0*/ 	.word	0x00000010


	//----- nvinfo : EIATTR_FRAME_SIZE
	.align		4
.L_233:
        /*04d4*/ 	.byte	0x04, 0x11
        /*04d6*/ 	.short	(.L_235 - .L_234)
	.align		4
.L_234:
        /*04d8*/ 	.word	index@($__internal_29_$__cuda_sm20_div_s64)
        /*04dc*/ 	.word	0x00000000


	//----- nvinfo : EIATTR_FRAME_SIZE
	.align		4
.L_235:
        /*04e0*/ 	.byte	0x04, 0x11
        /*04e2*/ 	.short	(.L_237 - .L_236)
	.align		4
.L_236:
        /*04e4*/ 	.word	index@(_ZN2at6native54_GLOBAL__N__757059ea_21_ReplicationPadding_cu_4a93dcdf32replication_pad_forward_kernel2dIlEEvNS_27GenericPackedTensorAccessorIKT_Lm4ENS_16DefaultPtrTraitsElEENS3_IS4_Lm4ES6_lEEiiii)
        /*04e8*/ 	.word	0x00000000


	//----- nvinfo : EIATTR_REGCOUNT
	.align		4
.L_237:
        /*04ec*/ 	.byte	0x04, 0x2f
        /*04ee*/ 	.short	(.L_239 - .L_238)
	.align		4
.L_238:
        /*04f0*/ 	.word	index@(_ZN2at6native54_GLOBAL__N__757059ea_21_ReplicationPadding_cu_4a93dcdf32replication_pad_forward_kernel2dIsEEvNS_27GenericPackedTensorAccessorIKT_Lm4ENS_16DefaultPtrTraitsElEENS3_IS4_Lm4ES6_lEEiiii)
        /*04f4*/ 	.word	0x00000010


	//----- nvinfo : EIATTR_FRAME_SIZE
	.align		4
.L_239:
        /*04f8*/ 	.byte	0x04, 0x11
        /*04fa*/ 	.short	(.L_241 - .L_240)
	.align		4
.L_240:
        /*04fc*/ 	.word	index@($__internal_28_$__cuda_sm20_div_s64)
        /*0500*/ 	.word	0x00000000


	//----- nvinfo : EIATTR_FRAME_SIZE
	.align		4
.L_241:
        /*0504*/ 	.byte	0x04, 0x11
        /*0506*/ 	.short	(.L_243 - .L_242)
	.align		4
.L_242:
        /*0508*/ 	.word	index@(_ZN2at6native54_GLOBAL__N__757059ea_21_ReplicationPadding_cu_4a93dcdf32replication_pad_forward_kernel2dIsEEvNS_27GenericPackedTensorAccessorIKT_Lm4ENS_16DefaultPtrTraitsElEENS3_IS4_Lm4ES6_lEEiiii)
        /*050c*/ 	.word	0x00000000


	//----- nvinfo : EIATTR_REGCOUNT
	.align		4
.L_243:
        /*0510*/ 	.byte	0x04, 0x2f
        /*0512*/ 	.short	(.L_245 - .L_244)
	.align		4
.L_244:
        /*0514*/ 	.word	index@(_ZN2at6native54_GLOBAL__N__757059ea_21_ReplicationPadding_cu_4a93dcdf32replication_pad_forward_kernel2dIdEEvNS_27GenericPackedTensorAccessorIKT_Lm4ENS_16DefaultPtrTraitsElEENS3_IS4_Lm4ES6_lEEiiii)
        /*0518*/ 	.word	0x00000010


	//----- nvinfo : EIATTR_FRAME_SIZE
	.align		4
.L_245:
        /*051c*/ 	.byte	0x04, 0x11
        /*051e*/ 	.short	(.L_247 - .L_246)
	.align		4
.L_246:
        /*0520*/ 	.word	index@($__internal_27_$__cuda_sm20_div_s64)
        /*0524*/ 	.word	0x00000000


	//----- nvinfo : EIATTR_FRAME_SIZE
	.align		4
.L_247:
        /*0528*/ 	.byte	0x04, 0x11
        /*052a*/ 	.short	(.L_249 - .L_248)
	.align		4
.L_248:
        /*052c*/ 	.word	index@(_ZN2at6native54_GLOBAL__N__757059ea_21_ReplicationPadding_cu_4a93dcdf32replication_pad_forward_kernel2dIdEEvNS_27GenericPackedTensorAccessorIKT_Lm4ENS_16DefaultPtrTraitsElEENS3_IS4_Lm4ES6_lEEiiii)
        /*0530*/ 	.word	0x00000000


	//----- nvinfo : EIATTR_REGCOUNT
	.align		4
.L_249:
        /*0534*/ 	.byte	0x04, 0x2f
        /*0536*/ 	.short	(.L_251 - .L_250)
	.align		4
.L_250:
        /*0538*/ 	.word	index@(_ZN2at6native54_GLOBAL__N__757059ea_21_ReplicationPadding_cu_4a93dcdf32replication_pad_forward_kernel2dIfEEvNS_27GenericPackedTensorAccessorIKT_Lm4ENS_16DefaultPtrTraitsElEENS3_IS4_Lm4ES6_lEEiiii)
        /*053c*/ 	.word	0x00000010


	//----- nvinfo : EIATTR_FRAME_SIZE
	.align		4
.L_251:
        /*0540*/ 	.byte	0x04, 0x11
        /*0542*/ 	.short	(.L_253 - .L_252)
	.align		4
.L_252:
        /*0544*/ 	.word	index@($__internal_26_$__cuda_sm20_div_s64)
        /*0548*/ 	.word	0x00000000


	//----- nvinfo : EIATTR_FRAME_SIZE
	.align		4
.L_253:
        /*054c*/ 	.byte	0x04, 0x11
        /*054e*/ 	.short	(.L_255 - .L_254)
	.align		4
.L_254:
        /*0550*/ 	.word	index@(_ZN2at6native54_GLOBAL__N__757059ea_21_ReplicationPadding_cu_4a93dcdf32replication_pad_forward_kernel2dIfEEvNS_27GenericPackedTensorAccessorIKT_Lm4ENS_16DefaultPtrTraitsElEENS3_IS4_Lm4ES6_lEEiiii)
        /*0554*/ 	.word	0x00000000


	//----- nvinfo : EIATTR_REGCOUNT
	.align		4
.L_255:
        /*0558*/ 	.byte	0x04, 0x2f
        /*055a*/ 	.short	(.L_257 - .L_256)
	.align		4
.L_256:
        /*055c*/ 	.word	index@(_ZN2at6native54_GLOBAL__N__757059ea_21_ReplicationPadding_cu_4a93dcdf32replication_pad_forward_kernel2dIN3c107complexIdEEEEvNS_27GenericPackedTensorAccessorIKT_Lm4ENS_16DefaultPtrTraitsElEENS6_IS7_Lm4ES9_lEEiiii)
        /*0560*/ 	.word	0x00000010


	//----- nvinfo : EIATTR_FRAME_SIZE
	.align		4
.L_257:
        /*0564*/ 	.byte	0x04, 0x11
        /*0566*/ 	.short	(.L_259 - .L_258)
	.align		4
.L_258:
        /*0568*/ 	.word	index@($__internal_25_$__cuda_sm20_div_s64)
        /*056c*/ 	.word	0x00000000


	//----- nvinfo : EIATTR_FRAME_SIZE
	.align		4
.L_259:
        /*0570*/ 	.byte	0x04, 0x11
        /*0572*/ 	.short	(.L_261 - .L_260)
	.align		4
.L_260:
        /*0574*/ 	.word	index@(_ZN2at6native54_GLOBAL__N__757059ea_21_ReplicationPadding_cu_4a93dcdf32replication_pad_forward_kernel2dIN3c107complexIdEEEEvNS_27GenericPackedTensorAccessorIKT_Lm4ENS_16DefaultPtrTraitsElEENS6_IS7_Lm4ES9_lEEiiii)
        /*0578*/ 	.word	0x00000000


	//----- nvinfo : EIATTR_REGCOUNT
	.align		4
.L_261:
        /*057c*/ 	.byte	0x04, 0x2f
        /*057e*/ 	.short	(.L_263 - .L_262)
	.align		4
.L_262:
        /*0580*/ 	.word	index@(_ZN2at6native54_GLOBAL__N__757059ea_21_ReplicationPadding_cu_4a93dcdf32replication_pad_forward_kernel2dIN3c107complexIfEEEEvNS_27GenericPackedTensorAccessorIKT_Lm4ENS_16DefaultPtrTraitsElEENS6_IS7_Lm4ES9_lEEiiii)
        /*0584*/ 	.word	0x00000010


	//----- nvinfo : EIATTR_FRAME_SIZE
	.align		4
.L_263:
        /*0588*/ 	.byte	0x04, 0x11
        /*058a*/ 	.short	(.L_265 - .L_264)
	.align		4
.L_264:
        /*058c*/ 	.word	index@($__internal_24_$__cuda_sm20_div_s64)
        /*0590*/ 	.word	0x00000000


	//----- nvinfo : EIATTR_FRAME_SIZE
	.align		4
.L_265:
        /*0594*/ 	.byte	0x04, 0x11
        /*0596*/ 	.short	(.L_267 - .L_266)
	.align		4
.L_266:
        /*0598*/ 	.word	index@(_ZN2at6native54_GLOBAL__N__757059ea_21_ReplicationPadding_cu_4a93dcdf32replication_pad_forward_kernel2dIN3c107complexIfEEEEvNS_27GenericPackedTensorAccessorIKT_Lm4ENS_16DefaultPtrTraitsElEENS6_IS7_Lm4ES9_lEEiiii)
        /*059c*/ 	.word	0x00000000


	//----- nvinfo : EIATTR_REGCOUNT
	.align		4
.L_267:
        /*05a0*/ 	.byte	0x04, 0x2f
        /*05a2*/ 	.short	(.L_269 - .L_268)
	.align		4
.L_268:
        /*05a4*/ 	.word	index@(_ZN2at6native54_GLOBAL__N__757059ea_21_ReplicationPadding_cu_4a93dcdf32replication_pad_forward_kernel2dIN3c104HalfEEEvNS_27GenericPackedTensorAccessorIKT_Lm4ENS_16DefaultPtrTraitsElEENS5_IS6_Lm4ES8_lEEiiii)
        /*05a8*/ 	.word	0x00000010


	//----- nvinfo : EIATTR_FRAME_SIZE
	.align		4
.L_269:
        /*05ac*/ 	.byte	0x04, 0x11
        /*05ae*/ 	.short	(.L_271 - .L_270)
	.align		4
.L_270:
        /*05b0*/ 	.word	index@($__internal_23_$__cuda_sm20_div_s64)
        /*05b4*/ 	.word	0x00000000


	//----- nvinfo : EIATTR_FRAME_SIZE
	.align		4
.L_271:
        /*05b8*/ 	.byte	0x04, 0x11
        /*05ba*/ 	.short	(.L_273 - .L_272)
	.align		4
.L_272:
        /*05bc*/ 	.word	index@(_ZN2at6native54_GLOBAL__N__757059ea_21_ReplicationPadding_cu_4a93dcdf32replication_pad_forward_kernel2dIN3c104HalfEEEvNS_27GenericPackedTensorAccessorIKT_Lm4ENS_16DefaultPtrTraitsElEENS5_IS6_Lm4ES8_lEEiiii)
        /*05c0*/ 	.word	0x00000000


	//----- nvinfo : EIATTR_REGCOUNT
	.align		4
.L_273:
        /*05c4*/ 	.byte	0x04, 0x2f
        /*05c6*/ 	.short	(.L_275 - .L_274)
	.align		4
.L_274:
        /*05c8*/ 	.word	index@(_ZN2at6native54_GLOBAL__N__757059ea_21_ReplicationPadding_cu_4a93dcdf32replication_pad_forward_kernel2dIN3c108BFloat16EEEvNS_27GenericPackedTensorAccessorIKT_Lm4ENS_16DefaultPtrTraitsElEENS5_IS6_Lm4ES8_lEEiiii)
        /*05cc*/ 	.word	0x00000010


	//----- nvinfo : EIATTR_FRAME_SIZE
	.align		4
.L_275:
        /*05d0*/ 	.byte	0x04, 0x11
        /*05d2*/ 	.short	(.L_277 - .L_276)
	.align		4
.L_276:
        /*05d4*/ 	.word	index@($__internal_22_$__cuda_sm20_div_s64)
        /*05d8*/ 	.word	0x00000000


	//----- nvinfo : EIATTR_FRAME_SIZE
	.align		4
.L_277:
        /*05dc*/ 	.byte	0x04, 0x11
        /*05de*/ 	.short	(.L_279 - .L_278)
	.align		4
.L_278:
        /*05e0*/ 	.word	index@(_ZN2at6native54_GLOBAL__N__757059ea_21_ReplicationPadding_cu_4a93dcdf32replication_pad_forward_kernel2dIN3c108BFloat16EEEvNS_27GenericPackedTensorAccessorIKT_Lm4ENS_16DefaultPtrTraitsElEENS5_IS6_Lm4ES8_lEEiiii)
        /*05e4*/ 	.word	0x00000000


	//----- nvinfo : EIATTR_REGCOUNT
	.align		4
.L_279:
        /*05e8*/ 	.byte	0x04, 0x2f
        /*05ea*/ 	.short	(.L_281 - .L_280)
	.align		4
.L_280:
        /*05ec*/ 	.word	index@(_ZN2at6native54_GLOBAL__N__757059ea_21_ReplicationPadding_cu_4a93dcdf32replication_pad_forward_kernel3dIhEEvNS_27GenericPackedTensorAccessorIKT_Lm5ENS_16DefaultPtrTraitsElEENS3_IS4_Lm5ES6_lEEiiiii)
        /*05f0*/ 	.word	0x00000016


	//----- nvinfo : EIATTR_FRAME_SIZE
	.align		4
.L_281:
        /*05f4*/ 	.byte	0x04, 0x11
        /*05f6*/ 	.short	(.L_283 - .L_282)
	.align		4
.L_282:
        /*05f8*/ 	.word	index@($__internal_21_$__cuda_sm20_rem_s64)
        /*05fc*/ 	.word	0x00000000


	//----- nvinfo : EIATTR_FRAME_SIZE
	.align		4
.L_283:
        /*0600*/ 	.byte	0x04, 0x11
        /*0602*/ 	.short	(.L_285 - .L_284)
	.align		4
.L_284:
        /*0604*/ 	.word	index@($__internal_20_$__cuda_sm20_div_s64)
        /*0608*/ 	.word	0x00000000


	//----- nvinfo : EIATTR_FRAME_SIZE
	.align		4
.L_285:
        /*060c*/ 	.byte	0x04, 0x11
        /*060e*/ 	.short	(.L_287 - .L_286)
	.align		4
.L_286:
        /*0610*/ 	.word	index@(_ZN2at6native54_GLOBAL__N__757059ea_21_ReplicationPadding_cu_4a93dcdf32replication_pad_forward_kernel3dIhEEvNS_27GenericPackedTensorAccessorIKT_Lm5ENS_16DefaultPtrTraitsElEENS3_IS4_Lm5ES6_lEEiiiii)
        /*0614*/ 	.word	0x00000000


	//----- nvinfo : EIATTR_REGCOUNT
	.align		4
.L_287:
        /*0618*/ 	.byte	0x04, 0x2f
        /*061a*/ 	.short	(.L_289 - .L_288)
	.align		4
.L_288:
        /*061c*/ 	.word	index@(_ZN2at6native54_GLOBAL__N__757059ea_21_ReplicationPadding_cu_4a93dcdf32replication_pad_forward_kernel3dIaEEvNS_27GenericPackedTensorAccessorIKT_Lm5ENS_16DefaultPtrTraitsElEENS3_IS4_Lm5ES6_lEEiiiii)
        /*0620*/ 	.word	0x00000016


	//----- nvinfo : EIATTR_FRAME_SIZE
	.align		4
.L_289:
        /*0624*/ 	.byte	0x04, 0x11
        /*0626*/ 	.short	(.L_291 - .L_290)
	.align		4
.L_290:
        /*0628*/ 	.word	index@($__internal_19_$__cuda_sm20_rem_s64)
        /*062c*/ 	.word	0x00000000


	//----- nvinfo : EIATTR_FRAME_SIZE
	.align		4
.L_291:
        /*0630*/ 	.byte	0x04, 0x11
        /*0632*/ 	.short	(.L_293 - .L_292)
	.align		4
.L_292:
        /*0634*/ 	.word	index@($__internal_18_$__cuda_sm20_div_s64)
        /*0638*/ 	.word	0x00000000


	//----- nvinfo : EIATTR_FRAME_SIZE
	.align		4
.L_293:
        /*063c*/ 	.byte	0x04, 0x11
        /*063e*/ 	.short	(.L_295 - .L_294)
	.align		4
.L_294:
        /*0640*/ 	.word	index@(_ZN2at6native54_GLOBAL__N__757059ea_21_ReplicationPadding_cu_4a93dcdf32replication_pad_forward_kernel3dIaEEvNS_27GenericPackedTensorAccessorIKT_Lm5ENS_16DefaultPtrTraitsElEENS3_IS4_Lm5ES6_lEEiiiii)
        /*0644*/ 	.word	0x00000000


	//----- nvinfo : EIATTR_REGCOUNT
	.align		4
.L_295:
        /*0648*/ 	.byte	0x04, 0x2f
        /*064a*/ 	.short	(.L_297 - .L_296)
	.align		4
.L_296:
        /*064c*/ 	.word	index@(_ZN2at6native54_GLOBAL__N__757059ea_21_ReplicationPadding_cu_4a93dcdf32replication_pad_forward_kernel3dIiEEvNS_27GenericPackedTensorAccessorIKT_Lm5ENS_16DefaultPtrTraitsElEENS3_IS4_Lm5ES6_lEEiiiii)
        /*0650*/ 	.word	0x00000016


	//----- nvinfo : EIATTR_FRAME_SIZE
	.align		4
.L_297:
        /*0654*/ 	.byte	0x04, 0x11
        /*0656*/ 	.short	(.L_299 - .L_298)
	.align		4
.L_298:
        /*0658*/ 	.word	index@($__internal_17_$__cuda_sm20_rem_s64)
        /*065c*/ 	.word	0x00000000


	//----- nvinfo : EIATTR_FRAME_SIZE
	.align		4
.L_299:
        /*0660*/ 	.byte	0x04, 0x11
        /*0662*/ 	.short	(.L_301 - .L_300)
	.align		4
.L_300:
        /*0664*/ 	.word	index@($__internal_16_$__cuda_sm20_div_s64)
        /*0668*/ 	.word	0x00000000


	//----- nvinfo : EIATTR_FRAME_SIZE
	.align		4
.L_301:
        /*066c*/ 	.byte	0x04, 0x11
        /*066e*/ 	.short	(.L_303 - .L_302)
	.align		4
.L_302:
        /*0670*/ 	.word	index@(_ZN2at6native54_GLOBAL__N__757059ea_21_ReplicationPadding_cu_4a93dcdf32replication_pad_forward_kernel3dIiEEvNS_27GenericPackedTensorAccessorIKT_Lm5ENS_16DefaultPtrTraitsElEENS3_IS4_Lm5ES6_lEEiiiii)
        /*0674*/ 	.word	0x00000000


	//----- nvinfo : EIATTR_REGCOUNT
	.align		4
.L_303:
        /*0678*/ 	.byte	0x04, 0x2f
        /*067a*/ 	.short	(.L_305 - .L_304)
	.align		4
.L_304:
        /*067c*/ 	.word	index@(_ZN2at6native54_GLOBAL__N__757059ea_21_ReplicationPadding_cu_4a93dcdf32replication_pad_forward_kernel3dIlEEvNS_27GenericPackedTensorAccessorIKT_Lm5ENS_16DefaultPtrTraitsElEENS3_IS4_Lm5ES6_lEEiiiii)
        /*0680*/ 	.word	0x00000016


	//----- nvinfo : EIATTR_FRAME_SIZE
	.align		4
.L_305:
        /*0684*/ 	.byte	0x04, 0x11
        /*0686*/ 	.short	(.L_307 - .L_306)
	.align		4
.L_306:
        /*0688*/ 	.word	index@($__internal_15_$__cuda_sm20_rem_s64)
        /*068c*/ 	.word	0x00000000


	//----- nvinfo : EIATTR_FRAME_SIZE
	.align		4
.L_307:
        /*0690*/ 	.byte	0x04, 0x11
        /*0692*/ 	.short	(.L_309 - .L_308)
	.align		4
.L_308:
        /*0694*/ 	.word	index@($__internal_14_$__cuda_sm20_div_s64)
        /*0698*/ 	.word	0x00000000


	//----- nvinfo : EIATTR_FRAME_SIZE
	.align		4
.L_309:
        /*069c*/ 	.byte	0x04, 0x11
        /*069e*/ 	.short	(.L_311 - .L_310)
	.align		4
.L_310:
        /*06a0*/ 	.word	index@(_ZN2at6native54_GLOBAL__N__757059ea_21_ReplicationPadding_cu_4a93dcdf32replication_pad_forward_kernel3dIlEEvNS_27GenericPackedTensorAccessorIKT_Lm5ENS_16DefaultPtrTraitsElEENS3_IS4_Lm5ES6_lEEiiiii)
        /*06a4*/ 	.word	0x00000000


	//----- nvinfo : EIATTR_REGCOUNT
	.align		4
.L_311:
        /*06a8*/ 	.byte	0x04, 0x2f
        /*06aa*/ 	.short	(.L_313 - .L_312)
	.align		4
.L_312:
        /*06ac*/ 	.word	index@(_ZN2at6native54_GLOBAL__N__757059ea_21_ReplicationPadding_cu_4a93dcdf32replication_pad_forward_kernel3dIsEEvNS_27GenericPackedTensorAccessorIKT_Lm5ENS_16DefaultPtrTraitsElEENS3_IS4_Lm5ES6_lEEiiiii)
        /*06b0*/ 	.word	0x00000016


	//----- nvinfo : EIATTR_FRAME_SIZE
	.align		4
.L_313:
        /*06b4*/ 	.byte	0x04, 0x11
        /*06b6*/ 	.short	(.L_315 - .L_314)
	.align		4
.L_314:
        /*06b8*/ 	.word	index@($__internal_13_$__cuda_sm20_rem_s64)
        /*06bc*/ 	.word	0x00000000


	//----- nvinfo : EIATTR_FRAME_SIZE
	.align		4
.L_315:
        /*06c0*/ 	.byte	0x04, 0x11
        /*06c2*/ 	.short	(.L_317 - .L_316)
	.align		4
.L_316:
        /*06c4*/ 	.word	index@($__internal_12_$__cuda_sm20_div_s64)
        /*06c8*/ 	.word	0x00000000


	//----- nvinfo : EIATTR_FRAME_SIZE
	.align		4
.L_317:
        /*06cc*/ 	.byte	0x04, 0x11
        /*06ce*/ 	.short	(.L_319 - .L_318)
	.align		4
.L_318:
        /*06d0*/ 	.word	index@(_ZN2at6native54_GLOBAL__N__757059ea_21_ReplicationPadding_cu_4a93dcdf32replication_pad_forward_kernel3dIsEEvNS_27GenericPackedTensorAccessorIKT_Lm5ENS_16DefaultPtrTraitsElEENS3_IS4_Lm5ES6_lEEiiiii)
        /*06d4*/ 	.word	0x00000000


	//----- nvinfo : EIATTR_REGCOUNT
	.align		4
.L_319:
        /*06d8*/ 	.byte	0x04, 0x2f
        /*06da*/ 	.short	(.L_321 - .L_320)
	.align		4
.L_320:
        /*06dc*/ 	.word	index@(_ZN2at6native54_GLOBAL__N__757059ea_21_ReplicationPadding_cu_4a93dcdf32replication_pad_forward_kernel3dIdEEvNS_27GenericPackedTensorAccessorIKT_Lm5ENS_16DefaultPtrTraitsElEENS3_IS4_Lm5ES6_lEEiiiii)
        /*06e0*/ 	.word	0x00000016


	//----- nvinfo : EIATTR_FRAME_SIZE
	.align		4
.L_321:
        /*06e4*/ 	.byte	0x04, 0x11
        /*06e6*/ 	.short	(.L_323 - .L_322)
	.align		4
.L_322:
        /*06e8*/ 	.word	index@($__internal_11_$__cuda_sm20_rem_s64)
        /*06ec*/ 	.word	0x00000000


	//----- nvinfo : EIATTR_FRAME_SIZE
	.align		4
.L_323:
        /*06f0*/ 	.byte	0x04, 0x11
        /*06f2*/ 	.short	(.L_325 - .L_324)
	.align		4
.L_324:
        /*06f4*/ 	.word	index@($__internal_10_$__cuda_sm20_div_s64)
        /*06f8*/ 	.word	0x00000000


	//----- nvinfo : EIATTR_FRAME_SIZE
	.align		4
.L_325:
        /*06fc*/ 	.byte	0x04, 0x11
        /*06fe*/ 	.short	(.L_327 - .L_326)
	.align		4
.L_326:
        /*0700*/ 	.word	index@(_ZN2at6native54_GLOBAL__N__757059ea_21_ReplicationPadding_cu_4a93dcdf32replication_pad_forward_kernel3dIdEEvNS_27GenericPackedTensorAccessorIKT_Lm5ENS_16DefaultPtrTraitsElEENS3_IS4_Lm5ES6_lEEiiiii)
        /*0704*/ 	.word	0x00000000


	//----- nvinfo : EIATTR_REGCOUNT
	.align		4
.L_327:
        /*0708*/ 	.byte	0x04, 0x2f
        /*070a*/ 	.short	(.L_329 - .L_328)
	.align		4
.L_328:
        /*070c*/ 	.word	index@(_ZN2at6native54_GLOBAL__N__757059ea_21_ReplicationPadding_cu_4a93dcdf32replication_pad_forward_kernel3dIfEEvNS_27GenericPackedTensorAccessorIKT_Lm5ENS_16DefaultPtrTraitsElEENS3_IS4_Lm5ES6_lEEiiiii)
        /*0710*/ 	.word	0x00000016


	//----- nvinfo : EIATTR_FRAME_SIZE
	.align		4
.L_329:
        /*0714*/ 	.byte	0x04, 0x11
        /*0716*/ 	.short	(.L_331 - .L_330)
	.align		4
.L_330:
        /*0718*/ 	.word	index@($__internal_9_$__cuda_sm20_rem_s64)
        /*071c*/ 	.word	0x00000000


	//----- nvinfo : EIATTR_FRAME_SIZE
	.align		4
.L_331:
        /*0720*/ 	.byte	0x04, 0x11
        /*0722*/ 	.short	(.L_333 - .L_332)
	.align		4
.L_332:
        /*0724*/ 	.word	index@($__internal_8_$__cuda_sm20_div_s64)
        /*0728*/ 	.word	0x00000000


	//----- nvinfo : EIATTR_FRAME_SIZE
	.align		4
.L_333:
        /*072c*/ 	.byte	0x04, 0x11
        /*072e*/ 	.short	(.L_335 - .L_334)
	.align		4
.L_334:
        /*0730*/ 	.word	index@(_ZN2at6native54_GLOBAL__N__757059ea_21_ReplicationPadding_cu_4a93dcdf32replication_pad_forward_kernel3dIfEEvNS_27GenericPackedTensorAccessorIKT_Lm5ENS_16DefaultPtrTraitsElEENS3_IS4_Lm5ES6_lEEiiiii)
        /*0734*/ 	.word	0x00000000


	//----- nvinfo : EIATTR_REGCOUNT
	.align		4
.L_335:
        /*0738*/ 	.byte	0x04, 0x2f
        /*073a*/ 	.short	(.L_337 - .L_336)
	.align		4
.L_336:
        /*073c*/ 	.word	index@(_ZN2at6native54_GLOBAL__N__757059ea_21_ReplicationPadding_cu_4a93dcdf32replication_pad_forward_kernel3dIN3c107complexIdEEEEvNS_27GenericPackedTensorAccessorIKT_Lm5ENS_16DefaultPtrTraitsElEENS6_IS7_Lm5ES9_lEEiiiii)
        /*0740*/ 	.word	0x00000016


	//----- nvinfo : EIATTR_FRAME_SIZE
	.align		4
.L_337:
        /*0744*/ 	.byte	0x04, 0x11
        /*0746*/ 	.short	(.L_339 - .L_338)
	.align		4
.L_338:
        /*0748*/ 	.word	index@($__internal_7_$__cuda_sm20_rem_s64)
        /*074c*/ 	.word	0x00000000


	//----- nvinfo : EIATTR_FRAME_SIZE
	.align		4
.L_339:
        /*0750*/ 	.byte	0x04, 0x11
        /*0752*/ 	.short	(.L_341 - .L_340)
	.align		4
.L_340:
        /*0754*/ 	.word	index@($__internal_6_$__cuda_sm20_div_s64)
        /*0758*/ 	.word	0x00000000


	//----- nvinfo : EIATTR_FRAME_SIZE
	.align		4
.L_341:
        /*075c*/ 	.byte	0x04, 0x11
        /*075e*/ 	.short	(.L_343 - .L_342)
	.align		4
.L_342:
        /*0760*/ 	.word	index@(_ZN2at6native54_GLOBAL__N__757059ea_21_ReplicationPadding_cu_4a93dcdf32replication_pad_forward_kernel3dIN3c107complexIdEEEEvNS_27GenericPackedTensorAccessorIKT_Lm5ENS_16DefaultPtrTraitsElEENS6_IS7_Lm5ES9_lEEiiiii)
        /*0764*/ 	.word	0x00000000


	//----- nvinfo : EIATTR_REGCOUNT
	.align		4
.L_343:
        /*0768*/ 	.byte	0x04, 0x2f
        /*076a*/ 	.short	(.L_345 - .L_344)
	.align		4
.L_344:
        /*076c*/ 	.word	index@(_ZN2at6native54_GLOBAL__N__757059ea_21_ReplicationPadding_cu_4a93dcdf32replication_pad_forward_kernel3dIN3c107complexIfEEEEvNS_27GenericPackedTensorAccessorIKT_Lm5ENS_16DefaultPtrTraitsElEENS6_IS7_Lm5ES9_lEEiiiii)
        /*0770*/ 	.word	0x00000016


	//----- nvinfo : EIATTR_FRAME_SIZE
	.align		4
.L_345:
        /*0774*/ 	.byte	0x04, 0x11
        /*0776*/ 	.short	(.L_347 - .L_346)
	.align		4
.L_346:
        /*0778*/ 	.word	index@($__internal_5_$__cuda_sm20_rem_s64)
        /*077c*/ 	.word	0x00000000


	//----- nvinfo : EIATTR_FRAME_SIZE
	.align		4
.L_347:
        /*0780*/ 	.byte	0x04, 0x11
        /*0782*/ 	.short	(.L_349 - .L_348)
	.align		4
.L_348:
        /*0784*/ 	.word	index@($__internal_4_$__cuda_sm20_div_s64)
        /*0788*/ 	.word	0x00000000


	//----- nvinfo : EIATTR_FRAME_SIZE
	.align		4
.L_349:
        /*078c*/ 	.byte	0x04, 0x11
        /*078e*/ 	.short	(.L_351 - .L_350)
	.align		4
.L_350:
        /*0790*/ 	.word	index@(_ZN2at6native54_GLOBAL__N__757059ea_21_ReplicationPadding_cu_4a93dcdf32replication_pad_forward_kernel3dIN3c107complexIfEEEEvNS_27GenericPackedTensorAccessorIKT_Lm5ENS_16DefaultPtrTraitsElEENS6_IS7_Lm5ES9_lEEiiiii)
        /*0794*/ 	.word	0x00000000


	//----- nvinfo : EIATTR_REGCOUNT
	.align		4
.L_351:
        /*0798*/ 	.byte	0x04, 0x2f
        /*079a*/ 	.short	(.L_353 - .L_352)
	.align		4
.L_352:
        /*079c*/ 	.word	index@(_ZN2at6native54_GLOBAL__N__757059ea_21_ReplicationPadding_cu_4a93dcdf32replication_pad_forward_kernel3dIN3c104HalfEEEvNS_27GenericPackedTensorAccessorIKT_Lm5ENS_16DefaultPtrTraitsElEENS5_IS6_Lm5ES8_lEEiiiii)
        /*07a0*/ 	.word	0x00000016


	//----- nvinfo : EIATTR_FRAME_SIZE
	.align		4
.L_353:
        /*07a4*/ 	.byte	0x04, 0x11
        /*07a6*/ 	.short	(.L_355 - .L_354)
	.align		4
.L_354:
        /*07a8*/ 	.word	index@($__internal_3_$__cuda_sm20_rem_s64)
        /*07ac*/ 	.word	0x00000000


	//----- nvinfo : EIATTR_FRAME_SIZE
	.align		4
.L_355:
        /*07b0*/ 	.byte	0x04, 0x11
        /*07b2*/ 	.short	(.L_357 - .L_356)
	.align		4
.L_356:
        /*07b4*/ 	.word	index@($__internal_2_$__cuda_sm20_div_s64)
        /*07b8*/ 	.word	0x00000000


	//----- nvinfo : EIATTR_FRAME_SIZE
	.align		4
.L_357:
        /*07bc*/ 	.byte	0x04, 0x11
        /*07be*/ 	.short	(.L_359 - .L_358)
	.align		4
.L_358:
        /*07c0*/ 	.word	index@(_ZN2at6native54_GLOBAL__N__757059ea_21_ReplicationPadding_cu_4a93dcdf32replication_pad_forward_kernel3dIN3c104HalfEEEvNS_27GenericPackedTensorAccessorIKT_Lm5ENS_16DefaultPtrTraitsElEENS5_IS6_Lm5ES8_lEEiiiii)
        /*07c4*/ 	.word	0x00000000


	//----- nvinfo : EIATTR_REGCOUNT
	.align		4
.L_359:
        /*07c8*/ 	.byte	0x04, 0x2f
        /*07ca*/ 	.short	(.L_361 - .L_360)
	.align		4
.L_360:
        /*07cc*/ 	.word	index@(_ZN2at6native54_GLOBAL__N__757059ea_21_ReplicationPadding_cu_4a93dcdf32replication_pad_forward_kernel3dIN3c108BFloat16EEEvNS_27GenericPackedTensorAccessorIKT_Lm5ENS_16DefaultPtrTraitsElEENS5_IS6_Lm5ES8_lEEiiiii)
        /*07d0*/ 	.word	0x00000016


	//----- nvinfo : EIATTR_FRAME_SIZE
	.align		4
.L_361:
        /*07d4*/ 	.byte	0x04, 0x11
        /*07d6*/ 	.short	(.L_363 - .L_362)
	.align		4
.L_362:
        /*07d8*/ 	.word	index@($__internal_1_$__cuda_sm20_rem_s64)
        /*07dc*/ 	.word	0x00000000


	//----- nvinfo : EIATTR_FRAME_SIZE
	.align		4
.L_363:
        /*07e0*/ 	.byte	0x04, 0x11
        /*07e2*/ 	.short	(.L_365 - .L_364)
	.align		4
.L_364:
        /*07e4*/ 	.word	index@($__internal_0_$__cuda_sm20_div_s64)
        /*07e8*/ 	.word	0x00000000


	//----- nvinfo : EIATTR_FRAME_SIZE
	.align		4
.L_365:
        /*07ec*/ 	.byte	0x04, 0x11
        /*07ee*/ 	.short	(.L_367 - .L_366)
	.align		4
.L_366:
        /*07f0*/ 	.word	index@(_ZN2at6native54_GLOBAL__N__757059ea_21_ReplicationPadding_cu_4a93dcdf32replication_pad_forward_kernel3dIN3c108BFloat16EEEvNS_27GenericPackedTensorAccessorIKT_Lm5ENS_16DefaultPtrTraitsElEENS5_IS6_Lm5ES8_lEEiiiii)
        /*07f4*/ 	.word	0x00000000


	//----- nvinfo : EIATTR_MIN_STACK_SIZE
	.align		4
.L_367:
        /*07f8*/ 	.byte	0x04, 0x12
        /*07fa*/ 	.short	(.L_369 - .L_368)
	.align		4
.L_368:
        /*07fc*/ 	.word	index@(_ZN2at6native54_GLOBAL__N__757059ea_21_ReplicationPadding_cu_4a93dcdf32replication_pad_forward_kernel3dIN3c108BFloat16EEEvNS_27GenericPackedTensorAccessorIKT_Lm5ENS_16DefaultPtrTraitsElEENS5_IS6_Lm5ES8_lEEiiiii)
        /*0800*/ 	.word	0x00000000


	//----- nvinfo : EIATTR_MIN_STACK_SIZE
	.align		4
.L_369:
        /*0804*/ 	.byte	0x04, 0x12
        /*0806*/ 	.short	(.L_371 - .L_370)
	.align		4
.L_370:
        /*0808*/ 	.word	index@(_ZN2at6native54_GLOBAL__N__757059ea_21_ReplicationPadding_cu_4a93dcdf32replication_pad_forward_kernel3dIN3c104HalfEEEvNS_27GenericPackedTensorAccessorIKT_Lm5ENS_16DefaultPtrTraitsElEENS5_IS6_Lm5ES8_lEEiiiii)
        /*080c*/ 	.word	0x00000000


	//----- nvinfo : EIATTR_MIN_STACK_SIZE
	.align		4
.L_371:
        /*0810*/ 	.byte	0x04, 0x12
        /*0812*/ 	.short	(.L_373 - .L_372)
	.align		4
.L_372:
        /*0814*/ 	.word	index@(_ZN2at6native54_GLOBAL__N__757059ea_21_ReplicationPadding_cu_4a93dcdf32replication_pad_forward_kernel3dIN3c107complexIfEEEEvNS_27GenericPackedTensorAccessorIKT_Lm5ENS_16DefaultPtrTraitsElEENS6_IS7_Lm5ES9_lEEiiiii)
        /*0818*/ 	.word	0x00000000


	//----- nvinfo : EIATTR_MIN_STACK_SIZE
	.align		4
.L_373:
        /*081c*/ 	.byte	0x04, 0x12
        /*081e*/ 	.short	(.L_375 - .L_374)
	.align		4
.L_374:
        /*0820*/ 	.word	index@(_ZN2at6native54_GLOBAL__N__757059ea_21_ReplicationPadding_cu_4a93dcdf32replication_pad_forward_kernel3dIN3c107complexIdEEEEvNS_27GenericPackedTensorAccessorIKT_Lm5ENS_16DefaultPtrTraitsElEENS6_IS7_Lm5ES9_lEEiiiii)
        /*0824*/ 	.word	0x00000000


	//----- nvinfo : EIATTR_MIN_STACK_SIZE
	.align		4
.L_375:
        /*0828*/ 	.byte	0x04, 0x12
        /*082a*/ 	.short	(.L_377 - .L_376)
	.align		4
.L_376:
        /*082c*/ 	.word	index@(_ZN2at6native54_GLOBAL__N__757059ea_21_ReplicationPadding_cu_4a93dcdf32replication_pad_forward_kernel3dIfEEvNS_27GenericPackedTensorAccessorIKT_Lm5ENS_16DefaultPtrTraitsElEENS3_IS4_Lm5ES6_lEEiiiii)
        /*0830*/ 	.word	0x00000000


	//----- nvinfo : EIATTR_MIN_STACK_SIZE
	.align		4
.L_377:
        /*0834*/ 	.byte	0x04, 0x12
        /*0836*/ 	.short	(.L_379 - .L_378)
	.align		4
.L_378:
        /*0838*/ 	.word	index@(_ZN2at6native54_GLOBAL__N__757059ea_21_ReplicationPadding_cu_4a93dcdf32replication_pad_forward_kernel3dIdEEvNS_27GenericPackedTensorAccessorIKT_Lm5ENS_16DefaultPtrTraitsElEENS3_IS4_Lm5ES6_lEEiiiii)
        /*083c*/ 	.word	0x00000000


	//----- nvinfo : EIATTR_MIN_STACK_SIZE
	.align		4
.L_379:
        /*0840*/ 	.byte	0x04, 0x12
        /*0842*/ 	.short	(.L_381 - .L_380)
	.align		4
.L_380:
        /*0844*/ 	.word	index@(_ZN2at6native54_GLOBAL__N__757059ea_21_ReplicationPadding_cu_4a93dcdf32replication_pad_forward_kernel3dIsEEvNS_27GenericPackedTensorAccessorIKT_Lm5ENS_16DefaultPtrTraitsElEENS3_IS4_Lm5ES6_lEEiiiii)
        /*0848*/ 	.word	0x00000000


	//----- nvinfo : EIATTR_MIN_STACK_SIZE
	.align		4
.L_381:
        /*084c*/ 	.byte	0x04, 0x12
        /*084e*/ 	.short	(.L_383 - .L_382)
	.align		4
.L_382:
        /*0850*/ 	.word	index@(_ZN2at6native54_GLOBAL__N__757059ea_21_ReplicationPadding_cu_4a93dcdf32replication_pad_forward_kernel3dIlEEvNS_27GenericPackedTensorAccessorIKT_Lm5ENS_16DefaultPtrTraitsElEENS3_IS4_Lm5ES6_lEEiiiii)
        /*0854*/ 	.word	0x00000000


	//----- nvinfo : EIATTR_MIN_STACK_SIZE
	.align		4
.L_383:
        /*0858*/ 	.byte	0x04, 0x12
        /*085a*/ 	.short	(.L_385 - .L_384)
	.align		4
.L_384:
        /*085c*/ 	.word	index@(_ZN2at6native54_GLOBAL__N__757059ea_21_ReplicationPadding_cu_4a93dcdf32replication_pad_forward_kernel3dIiEEvNS_27GenericPackedTensorAccessorIKT_Lm5ENS_16DefaultPtrTraitsElEENS3_IS4_Lm5ES6_lEEiiiii)
        /*0860*/ 	.word	0x00000000


	//----- nvinfo : EIATTR_MIN_STACK_SIZE
	.align		4
.L_385:
        /*0864*/ 	.byte	0x04, 0x12
        /*0866*/ 	.short	(.L_387 - .L_386)
	.align		4
.L_386:
        /*0868*/ 	.word	index@(_ZN2at6native54_GLOBAL__N__757059ea_21_ReplicationPadding_cu_4a93dcdf32replication_pad_forward_kernel3dIaEEvNS_27GenericPackedTensorAccessorIKT_Lm5ENS_16DefaultPtrTraitsElEENS3_IS4_Lm5ES6_lEEiiiii)
        /*086c*/ 	.word	0x00000000


	//----- nvinfo : EIATTR_MIN_STACK_SIZE
	.align		4
.L_387:
        /*0870*/ 	.byte	0x04, 0x12
        /*0872*/ 	.short	(.L_389 - .L_388)
	.align		4
.L_388:
        /*0874*/ 	.word	index@(_ZN2at6native54_GLOBAL__N__757059ea_21_ReplicationPadding_cu_4a93dcdf32replication_pad_forward_kernel3dIhEEvNS_27GenericPackedTensorAccessorIKT_Lm5ENS_16DefaultPtrTraitsElEENS3_IS4_Lm5ES6_lEEiiiii)
        /*0878*/ 	.word	0x00000000


	//----- nvinfo : EIATTR_MIN_STACK_SIZE
	.align		4
.L_389:
        /*087c*/ 	.byte	0x04, 0x12
        /*087e*/ 	.short	(.L_391 - .L_390)
	.align		4
.L_390:
        /*0880*/ 	.word	index@(_ZN2at6native54_GLOBAL__N__757059ea_21_ReplicationPadding_cu_4a93dcdf32replication_pad_forward_kernel2dIN3c108BFloat16EEEvNS_27GenericPackedTensorAccessorIKT_Lm4ENS_16DefaultPtrTraitsElEENS5_IS6_Lm4ES8_lEEiiii)
        /*0884*/ 	.word	0x00000000


	//----- nvinfo : EIATTR_MIN_STACK_SIZE
	.align		4
.L_391:
        /*0888*/ 	.byte	0x04, 0x12
        /*088a*/ 	.short	(.L_393 - .L_392)
	.align		4
.L_392:
        /*088c*/ 	.word	index@(_ZN2at6native54_GLOBAL__N__757059ea_21_ReplicationPadding_cu_4a93dcdf32replication_pad_forward_kernel2dIN3c104HalfEEEvNS_27GenericPackedTensorAccessorIKT_Lm4ENS_16DefaultPtrTraitsElEENS5_IS6_Lm4ES8_lEEiiii)
        /*0890*/ 	.word	0x00000000


	//----- nvinfo : EIATTR_MIN_STACK_SIZE
	.align		4
.L_393:
        /*0894*/ 	.byte	0x04, 0x12
        /*0896*/ 	.short	(.L_395 - .L_394)
	.align		4
.L_394:
        /*0898*/ 	.word	index@(_ZN2at6native54_GLOBAL__N__757059ea_21_ReplicationPadding_cu_4a93dcdf32replication_pad_forward_kernel2dIN3c107complexIfEEEEvNS_27GenericPackedTensorAccessorIKT_Lm4ENS_16DefaultPtrTraitsElEENS6_IS7_Lm4ES9_lEEiiii)
        /*089c*/ 	.word	0x00000000


	//----- nvinfo : EIATTR_MIN_STACK_SIZE
	.align		4
.L_395:
        /*08a0*/ 	.byte	0x04, 0x12
        /*08a2*/ 	.short	(.L_397 - .L_396)
	.align		4
.L_396:
        /*08a4*/ 	.word	index@(_ZN2at6native54_GLOBAL__N__757059ea_21_ReplicationPadding_cu_4a93dcdf32replication_pad_forward_kernel2dIN3c107complexIdEEEEvNS_27GenericPackedTensorAccessorIKT_Lm4ENS_16DefaultPtrTraitsElEENS6_IS7_Lm4ES9_lEEiiii)
        /*08a8*/ 	.word	0x00000000


	//----- nvinfo : EIATTR_MIN_STACK_SIZE
	.align		4
.L_397:
        /*08ac*/ 	.byte	0x04, 0x12
        /*08ae*/ 	.short	(.L_399 - .L_398)
	.align		4
.L_398:
        /*08b0*/ 	.word	index@(_ZN2at6native54_GLOBAL__N__757059ea_21_ReplicationPadding_cu_4a93dcdf32replication_pad_forward_kernel2dIfEEvNS_27GenericPackedTensorAccessorIKT_Lm4ENS_16DefaultPtrTraitsElEENS3_IS4_Lm4ES6_lEEiiii)
        /*08b4*/ 	.word	0x00000000


	//----- nvinfo : EIATTR_MIN_STACK_SIZE
	.align		4
.L_399:
        /*08b8*/ 	.byte	0x04, 0x12
        /*08ba*/ 	.short	(.L_401 - .L_400)
	.align		4
.L_400:
        /*08bc*/ 	.word	index@(_ZN2at6native54_GLOBAL__N__757059ea_21_ReplicationPadding_cu_4a93dcdf32replication_pad_forward_kernel2dIdEEvNS_27GenericPackedTensorAccessorIKT_Lm4ENS_16DefaultPtrTraitsElEENS3_IS4_Lm4ES6_lEEiiii)
        /*08c0*/ 	.word	0x00000000


	//----- nvinfo : EIATTR_MIN_STACK_SIZE
	.align		4
.L_401:
        /*08c4*/ 	.byte	0x04, 0x12
        /*08c6*/ 	.short	(.L_403 - .L_402)
	.align		4
.L_402:
        /*08c8*/ 	.word	index@(_ZN2at6native54_GLOBAL__N__757059ea_21_ReplicationPadding_cu_4a93dcdf32replication_pad_forward_kernel2dIsEEvNS_27GenericPackedTensorAccessorIKT_Lm4ENS_16DefaultPtrTraitsElEENS3_IS4_Lm4ES6_lEEiiii)
        /*08cc*/ 	.word	0x00000000


	//----- nvinfo : EIATTR_MIN_STACK_SIZE
	.align		4
.L_403:
        /*08d0*/ 	.byte	0x04, 0x12
        /*08d2*/ 	.short	(.L_405 - .L_404)
	.align		4
.L_404:
        /*08d4*/ 	.word	index@(_ZN2at6native54_GLOBAL__N__757059ea_21_ReplicationPadding_cu_4a93dcdf32replication_pad_forward_kernel2dIlEEvNS_27GenericPackedTensorAccessorIKT_Lm4ENS_16DefaultPtrTraitsElEENS3_IS4_Lm4ES6_lEEiiii)
        /*08d8*/ 	.word	0x00000000


	//----- nvinfo : EIATTR_MIN_STACK_SIZE
	.align		4
.L_405:
        /*08dc*/ 	.byte	0x04, 0x12
        /*08de*/ 	.short	(.L_407 - .L_406)
	.align		4
.L_406:
        /*08e0*/ 	.word	index@(_ZN2at6native54_GLOBAL__N__757059ea_21_ReplicationPadding_cu_4a93dcdf32replication_pad_forward_kernel2dIiEEvNS_27GenericPackedTensorAccessorIKT_Lm4ENS_16DefaultPtrTraitsElEENS3_IS4_Lm4ES6_lEEiiii)
        /*08e4*/ 	.word	0x00000000


	//----- nvinfo : EIATTR_MIN_STACK_SIZE
	.align		4
.L_407:
        /*08e8*/ 	.byte	0x04, 0x12
        /*08ea*/ 	.short	(.L_409 - .L_408)
	.align		4
.L_408:
        /*08ec*/ 	.word	index@(_ZN2at6native54_GLOBAL__N__757059ea_21_ReplicationPadding_cu_4a93dcdf32replication_pad_forward_kernel2dIaEEvNS_27GenericPackedTensorAccessorIKT_Lm4ENS_16DefaultPtrTraitsElEENS3_IS4_Lm4ES6_lEEiiii)
        /*08f0*/ 	.word	0x00000000


	//----- nvinfo : EIATTR_MIN_STACK_SIZE
	.align		4
.L_409:
        /*08f4*/ 	.byte	0x04, 0x12
        /*08f6*/ 	.short	(.L_411 - .L_410)
	.align		4
.L_410:
        /*08f8*/ 	.word	index@(_ZN2at6native54_GLOBAL__N__757059ea_21_ReplicationPadding_cu_4a93dcdf32replication_pad_forward_kernel2dIhEEvNS_27GenericPackedTensorAccessorIKT_Lm4ENS_16DefaultPtrTraitsElEENS3_IS4_Lm4ES6_lEEiiii)
        /*08fc*/ 	.word	0x00000000


	//----- nvinfo : EIATTR_MIN_STACK_SIZE
	.align		4
.L_411:
        /*0900*/ 	.byte	0x04, 0x12
        /*0902*/ 	.short	(.L_413 - .L_412)
	.align		4
.L_412:
        /*0904*/ 	.word	index@(_ZN2at6native54_GLOBAL__N__757059ea_21_ReplicationPadding_cu_4a93dcdf31replication_pad_backward_kernelIN3c108BFloat16EEEvNS_27GenericPackedTensorAccessorIT_Lm3ENS_16DefaultPtrTraitsElEENS5_IKS6_Lm3ES7_lEEiii)
        /*0908*/ 	.word	0x00000000


	//----- nvinfo : EIATTR_MIN_STACK_SIZE
	.align		4
.L_413:
        /*090c*/ 	.byte	0x04, 0x12
        /*090e*/ 	.short	(.L_415 - .L_414)
	.align		4
.L_414:
        /*0910*/ 	.word	index@(_ZN2at6native54_GLOBAL__N__757059ea_21_ReplicationPadding_cu_4a93dcdf31replication_pad_backward_kernelIN3c104HalfEEEvNS_27GenericPackedTensorAccessorIT_Lm3ENS_16DefaultPtrTraitsElEENS5_IKS6_Lm3ES7_lEEiii)
        /*0914*/ 	.word	0x00000000


	//----- nvinfo : EIATTR_MIN_STACK_SIZE
	.align		4
.L_415:
        /*0918*/ 	.byte	0x04, 0x12
        /*091a*/ 	.short	(.L_417 - .L_416)
	.align		4
.L_416:
        /*091c*/ 	.word	index@(_ZN2at6native54_GLOBAL__N__757059ea_21_ReplicationPadding_cu_4a93dcdf31replication_pad_backward_kernelIN3c107complexIfEEEEvNS_27GenericPackedTensorAccessorIT_Lm3ENS_16DefaultPtrTraitsElEENS6_IKS7_Lm3ES8_lEEiii)
        /*0920*/ 	.word	0x00000000


	//----- nvinfo : EIATTR_MIN_STACK_SIZE
	.align		4
.L_417:
        /*0924*/ 	.byte	0x04, 0x12
        /*0926*/ 	.short	(.L_419 - .L_418)
	.align		4
.L_418:
        /*0928*/ 	.word	index@(_ZN2at6native54_GLOBAL__N__757059ea_21_ReplicationPadding_cu_4a93dcdf31replication_pad_backward_kernelIN3c107complexIdEEEEvNS_27GenericPackedTensorAccessorIT_Lm3ENS_16DefaultPtrTraitsElEENS6_IKS7_Lm3ES8_lEEiii)
        /*092c*/ 	.word	0x00000000


	//----- nvinfo : EIATTR_MIN_STACK_SIZE
	.align		4
.L_419:
        /*0930*/ 	.byte	0x04, 0x12
        /*0932*/ 	.short	(.L_421 - .L_420)
	.align		4
.L_420:
        /*0934*/ 	.word	index@(_ZN2at6native54_GLOBAL__N__757059ea_21_ReplicationPadding_cu_4a93dcdf31replication_pad_backward_kernelIfEEvNS_27GenericPackedTensorAccessorIT_Lm3ENS_16DefaultPtrTraitsElEENS3_IKS4_Lm3ES5_lEEiii)
        /*0938*/ 	.word	0x00000000


	//----- nvinfo : EIATTR_MIN_STACK_SIZE
	.align		4
.L_421:
        /*093c*/ 	.byte	0x04, 0x12
        /*093e*/ 	.short	(.L_423 - .L_422)
	.align		4
.L_422:
        /*0940*/ 	.word	index@(_ZN2at6native54_GLOBAL__N__757059ea_21_ReplicationPadding_cu_4a93dcdf31replication_pad_backward_kernelIdEEvNS_27GenericPackedTensorAccessorIT_Lm3ENS_16DefaultPtrTraitsElEENS3_IKS4_Lm3ES5_lEEiii)
        /*0944*/ 	.word	0x00000000


	//----- nvinfo : EIATTR_MIN_STACK_SIZE
	.align		4
.L_423:
        /*0948*/ 	.byte	0x04, 0x12
        /*094a*/ 	.short	(.L_425 - .L_424)
	.align		4
.L_424:
        /*094c*/ 	.word	index@(_ZN2at6native54_GLOBAL__N__757059ea_21_ReplicationPadding_cu_4a93dcdf32replication_pad_forward_kernel1dIN3c108BFloat16EEEvNS_27GenericPackedTensorAccessorIKT_Lm3ENS_16DefaultPtrTraitsElEENS5_IS6_Lm3ES8_lEEiii)
        /*0950*/ 	.word	0x00000000


	//----- nvinfo : EIATTR_MIN_STACK_SIZE
	.align		4
.L_425:
        /*0954*/ 	.byte	0x04, 0x12
        /*0956*/ 	.short	(.L_427 - .L_426)
	.align		4
.L_426:
        /*0958*/ 	.word	index@(_ZN2at6native54_GLOBAL__N__757059ea_21_ReplicationPadding_cu_4a93dcdf32replication_pad_forward_kernel1dIN3c104HalfEEEvNS_27GenericPackedTensorAccessorIKT_Lm3ENS_16DefaultPtrTraitsElEENS5_IS6_Lm3ES8_lEEiii)
        /*095c*/ 	.word	0x00000000


	//----- nvinfo : EIATTR_MIN_STACK_SIZE
	.align		4
.L_427:
        /*0960*/ 	.byte	0x04, 0x12
        /*0962*/ 	.short	(.L_429 - .L_428)
	.align		4
.L_428:
        /*0964*/ 	.word	index@(_ZN2at6native54_GLOBAL__N__757059ea_21_ReplicationPadding_cu_4a93dcdf32replication_pad_forward_kernel1dIN3c107complexIfEEEEvNS_27GenericPackedTensorAccessorIKT_Lm3ENS_16DefaultPtrTraitsElEENS6_IS7_Lm3ES9_lEEiii)
        /*0968*/ 	.word	0x00000000


	//----- nvinfo : EIATTR_MIN_STACK_SIZE
	.align		4
.L_429:
        /*096c*/ 	.byte	0x04, 0x12
        /*096e*/ 	.short	(.L_431 - .L_430)
	.align		4
.L_430:
        /*0970*/ 	.word	index@(_ZN2at6native54_GLOBAL__N__757059ea_21_ReplicationPadding_cu_4a93dcdf32replication_pad_forward_kernel1dIN3c107complexIdEEEEvNS_27GenericPackedTensorAccessorIKT_Lm3ENS_16DefaultPtrTraitsElEENS6_IS7_Lm3ES9_lEEiii)
        /*0974*/ 	.word	0x00000000


	//----- nvinfo : EIATTR_MIN_STACK_SIZE
	.align		4
.L_431:
        /*0978*/ 	.byte	0x04, 0x12
        /*097a*/ 	.short	(.L_433 - .L_432)
	.align		4
.L_432:
        /*097c*/ 	.word	index@(_ZN2at6native54_GLOBAL__N__757059ea_21_ReplicationPadding_cu_4a93dcdf32replication_pad_forward_kernel1dIfEEvNS_27GenericPackedTensorAccessorIKT_Lm3ENS_16DefaultPtrTraitsElEENS3_IS4_Lm3ES6_lEEiii)
        /*0980*/ 	.word	0x00000000


	//----- nvinfo : EIATTR_MIN_STACK_SIZE
	.align		4
.L_433:
        /*0984*/ 	.byte	0x04, 0x12
        /*0986*/ 	.short	(.L_435 - .L_434)
	.align		4
.L_434:
        /*0988*/ 	.word	index@(_ZN2at6native54_GLOBAL__N__757059ea_21_ReplicationPadding_cu_4a93dcdf32replication_pad_forward_kernel1dIdEEvNS_27GenericPackedTensorAccessorIKT_Lm3ENS_16DefaultPtrTraitsElEENS3_IS4_Lm3ES6_lEEiii)
        /*098c*/ 	.word	0x00000000


	//----- nvinfo : EIATTR_MIN_STACK_SIZE
	.align		4
.L_435:
        /*0990*/ 	.byte	0x04, 0x12
        /*0992*/ 	.short	(.L_437 - .L_436)
	.align		4
.L_436:
        /*0994*/ 	.word	index@(_ZN2at6native54_GLOBAL__N__757059ea_21_ReplicationPadding_cu_4a93dcdf32replication_pad_forward_kernel1dIsEEvNS_27GenericPackedTensorAccessorIKT_Lm3ENS_16DefaultPtrTraitsElEENS3_IS4_Lm3ES6_lEEiii)
        /*0998*/ 	.word	0x00000000


	//----- nvinfo : EIATTR_MIN_STACK_SIZE
	.align		4
.L_437:
        /*099c*/ 	.byte	0x04, 0x12
        /*099e*/ 	.short	(.L_439 - .L_438)
	.align		4
.L_438:
        /*09a0*/ 	.word	index@(_ZN2at6native54_GLOBAL__N__757059ea_21_ReplicationPadding_cu_4a93dcdf32replication_pad_forward_kernel1dIlEEvNS_27GenericPackedTensorAccessorIKT_Lm3ENS_16DefaultPtrTraitsElEENS3_IS4_Lm3ES6_lEEiii)
        /*09a4*/ 	.word	0x00000000


	//----- nvinfo : EIATTR_MIN_STACK_SIZE
	.align		4
.L_439:
        /*09a8*/ 	.byte	0x04, 0x12
        /*09aa*/ 	.short	(.L_441 - .L_440)
	.align		4
.L_440:
        /*09ac*/ 	.word	index@(_ZN2at6native54_GLOBAL__N__757059ea_21_ReplicationPadding_cu_4a93dcdf32replication_pad_forward_kernel1dIiEEvNS_27GenericPackedTensorAccessorIKT_Lm3ENS_16DefaultPtrTraitsElEENS3_IS4_Lm3ES6_lEEiii)
        /*09b0*/ 	.word	0x00000000


	//----- nvinfo : EIATTR_MIN_STACK_SIZE
	.align		4
.L_441:
        /*09b4*/ 	.byte	0x04, 0x12
        /*09b6*/ 	.short	(.L_443 - .L_442)
	.align		4
.L_442:
        /*09b8*/ 	.word	index@(_ZN2at6native54_GLOBAL__N__757059ea_21_ReplicationPadding_cu_4a93dcdf32replication_pad_forward_kernel1dIaEEvNS_27GenericPackedTensorAccessorIKT_Lm3ENS_16DefaultPtrTraitsElEENS3_IS4_Lm3ES6_lEEiii)
        /*09bc*/ 	.word	0x00000000


	//----- nvinfo : EIATTR_MIN_STACK_SIZE
	.align		4
.L_443:
        /*09c0*/ 	.byte	0x04, 0x12
        /*09c2*/ 	.short	(.L_445 - .L_444)
	.align		4
.L_444:
        /*09c4*/ 	.word	index@(_ZN2at6native54_GLOBAL__N__757059ea_21_ReplicationPadding_cu_4a93dcdf32replication_pad_forward_kernel1dIhEEvNS_27GenericPackedTensorAccessorIKT_Lm3ENS_16DefaultPtrTraitsElEENS3_IS4_Lm3ES6_lEEiii)
        /*09c8*/ 	.word	0x00000000


	//----- nvinfo : EIATTR_MIN_STACK_SIZE
	.align		4
.L_445:
        /*09cc*/ 	.byte	0x04, 0x12
        /*09ce*/ 	.short	(.L_447 - .L_446)
	.align		4
.L_446:
        /*09d0*/ 	.word	index@(_ZN2at6native54_GLOBAL__N__757059ea_21_ReplicationPadding_cu_4a93dcdf31replication_pad_backward_kernelIN3c108BFloat16EEEvNS_27GenericPackedTensorAccessorIT_Lm5ENS_16DefaultPtrTraitsElEENS5_IKS6_Lm5ES7_lEEiiiii)
        /*09d4*/ 	.word	0x00000000


	//----- nvinfo : EIATTR_MIN_STACK_SIZE
	.align		4
.L_447:
        /*09d8*/ 	.byte	0x04, 0x12
        /*09da*/ 	.short	(.L_449 - .L_448)
	.align		4
.L_448:
        /*09dc*/ 	.word	index@(_ZN2at6native54_GLOBAL__N__757059ea_21_ReplicationPadding_cu_4a93dcdf31replication_pad_backward_kernelIN3c104HalfEEEvNS_27GenericPackedTensorAccessorIT_Lm5ENS_16DefaultPtrTraitsElEENS5_IKS6_Lm5ES7_lEEiiiii)
        /*09e0*/ 	.word	0x00000000


	//----- nvinfo : EIATTR_MIN_STACK_SIZE
	.align		4
.L_449:
        /*09e4*/ 	.byte	0x04, 0x12
        /*09e6*/ 	.short	(.L_451 - .L_450)
	.align		4
.L_450:
        /*09e8*/ 	.word	index@(_ZN2at6native54_GLOBAL__N__757059ea_21_ReplicationPadding_cu_4a93dcdf31replication_pad_backward_kernelIN3c107complexIfEEEEvNS_27GenericPackedTensorAccessorIT_Lm5ENS_16DefaultPtrTraitsElEENS6_IKS7_Lm5ES8_lEEiiiii)
        /*09ec*/ 	.word	0x00000000


	//----- nvinfo : EIATTR_MIN_STACK_SIZE
	.align		4
.L_451:
        /*09f0*/ 	.byte	0x04, 0x12
        /*09f2*/ 	.short	(.L_453 - .L_452)
	.align		4
.L_452:
        /*09f4*/ 	.word	index@(_ZN2at6native54_GLOBAL__N__757059ea_21_ReplicationPadding_cu_4a93dcdf31replication_pad_backward_kernelIN3c107complexIdEEEEvNS_27GenericPackedTensorAccessorIT_Lm5ENS_16DefaultPtrTraitsElEENS6_IKS7_Lm5ES8_lEEiiiii)
        /*09f8*/ 	.word	0x00000000


	//----- nvinfo : EIATTR_MIN_STACK_SIZE
	.align		4
.L_453:
        /*09fc*/ 	.byte	0x04, 0x12
        /*09fe*/ 	.short	(.L_455 - .L_454)
	.align		4
.L_454:
        /*0a00*/ 	.word	index@(_ZN2at6native54_GLOBAL__N__757059ea_21_ReplicationPadding_cu_4a93dcdf31replication_pad_backward_kernelIfEEvNS_27GenericPackedTensorAccessorIT_Lm5ENS_16DefaultPtrTraitsElEENS3_IKS4_Lm5ES5_lEEiiiii)
        /*0a04*/ 	.word	0x00000000


	//----- nvinfo : EIATTR_MIN_STACK_SIZE
	.align		4
.L_455:
        /*0a08*/ 	.byte	0x04, 0x12
        /*0a0a*/ 	.short	(.L_457 - .L_456)
	.align		4
.L_456:
        /*0a0c*/ 	.word	index@(_ZN2at6native54_GLOBAL__N__757059ea_21_ReplicationPadding_cu_4a93dcdf31replication_pad_backward_kernelIdEEvNS_27GenericPackedTensorAccessorIT_Lm5ENS_16DefaultPtrTraitsElEENS3_IKS4_Lm5ES5_lEEiiiii)
        /*0a10*/ 	.word	0x00000000


	//----- nvinfo : EIATTR_MIN_STACK_SIZE
	.align		4
.L_457:
        /*0a14*/ 	.byte	0x04, 0x12
        /*0a16*/ 	.short	(.L_459 - .L_458)
	.align		4
.L_458:
        /*0a18*/ 	.word	index@(_ZN2at6native54_GLOBAL__N__757059ea_21_ReplicationPadding_cu_4a93dcdf31replication_pad_backward_kernelIN3c108BFloat16EEEvNS_27GenericPackedTensorAccessorIT_Lm4ENS_16DefaultPtrTraitsElEENS5_IKS6_Lm4ES7_lEEiiii)
        /*0a1c*/ 	.word	0x00000000


	//----- nvinfo : EIATTR_MIN_STACK_SIZE
	.align		4
.L_459:
        /*0a20*/ 	.byte	0x04, 0x12
        /*0a22*/ 	.short	(.L_461 - .L_460)
	.align		4
.L_460:
        /*0a24*/ 	.word	index@(_ZN2at6native54_GLOBAL__N__757059ea_21_ReplicationPadding_cu_4a93dcdf31replication_pad_backward_kernelIN3c104HalfEEEvNS_27GenericPackedTensorAccessorIT_Lm4ENS_16DefaultPtrTraitsElEENS5_IKS6_Lm4ES7_lEEiiii)
        /*0a28*/ 	.word	0x00000000


	//----- nvinfo : EIATTR_MIN_STACK_SIZE
	.align		4
.L_461:
        /*0a2c*/ 	.byte	0x04, 0x12
        /*0a2e*/ 	.short	(.L_463 - .L_462)
	.align		4
.L_462:
        /*0a30*/ 	.word	index@(_ZN2at6native54_GLOBAL__N__757059ea_21_ReplicationPadding_cu_4a93dcdf31replication_pad_backward_kernelIN3c107complexIfEEEEvNS_27GenericPackedTensorAccessorIT_Lm4ENS_16DefaultPtrTraitsElEENS6_IKS7_Lm4ES8_lEEiiii)
        /*0a34*/ 	.word	0x00000000


	//----- nvinfo : EIATTR_MIN_STACK_SIZE
	.align		4
.L_463:
        /*0a38*/ 	.byte	0x04, 0x12
        /*0a3a*/ 	.short	(.L_465 - .L_464)
	.align		4
.L_464:
        /*0a3c*/ 	.word	index@(_ZN2at6native54_GLOBAL__N__757059ea_21_ReplicationPadding_cu_4a93dcdf31replication_pad_backward_kernelIN3c107complexIdEEEEvNS_27GenericPackedTensorAccessorIT_Lm4ENS_16DefaultPtrTraitsElEENS6_IKS7_Lm4ES8_lEEiiii)
        /*0a40*/ 	.word	0x00000000


	//----- nvinfo : EIATTR_MIN_STACK_SIZE
	.align		4
.L_465:
        /*0a44*/ 	.byte	0x04, 0x12
        /*0a46*/ 	.short	(.L_467 - .L_466)
	.align		4
.L_466:
        /*0a48*/ 	.word	index@(_ZN2at6native54_GLOBAL__N__757059ea_21_ReplicationPadding_cu_4a93dcdf31replication_pad_backward_kernelIfEEvNS_27GenericPackedTensorAccessorIT_Lm4ENS_16DefaultPtrTraitsElEENS3_IKS4_Lm4ES5_lEEiiii)
        /*0a4c*/ 	.word	0x00000000


	//----- nvinfo : EIATTR_MIN_STACK_SIZE
	.align		4
.L_467:
        /*0a50*/ 	.byte	0x04, 0x12
        /*0a52*/ 	.short	(.L_469 - .L_468)
	.align		4
.L_468:
        /*0a54*/ 	.word	index@(_ZN2at6native54_GLOBAL__N__757059ea_21_ReplicationPadding_cu_4a93dcdf31replication_pad_backward_kernelIdEEvNS_27GenericPackedTensorAccessorIT_Lm4ENS_16DefaultPtrTraitsElEENS3_IKS4_Lm4ES5_lEEiiii)
        /*0a58*/ 	.word	0x00000000
.L_469:


//--------------------- .nv.info._ZN2at6native54_GLOBAL__N__757059ea_21_ReplicationPadding_cu_4a93dcdf32replication_pad_forward_kernel3dIN3c108BFloat16EEEvNS_27GenericPackedTensorAccessorIKT_Lm5ENS_16DefaultPtrTraitsElEENS5_IS6_Lm5ES8_lEEiiiii --------------------------
	.section	.nv.info._ZN2at6native54_GLOBAL__N__757059ea_21_ReplicationPadding_cu_4a93dcdf32replication_pad_forward_kernel3dIN3c108BFloat16EEEvNS_27GenericPackedTensorAccessorIKT_Lm5ENS_16DefaultPtrTraitsElEENS5_IS6_Lm5ES8_lEEiiiii,"",@"SHT_CUDA_INFO"
	.sectionflags	@""
	.align	4


	//----- nvinfo : EIATTR_CUDA_API_VERSION
	.align		4
        /*0000*/ 	.byte	0x04, 0x37
        /*0002*/ 	.short	(.L_471 - .L_470)
.L_470:
        /*0004*/ 	.word	0x00000082


	//----- nvinfo : EIATTR_SW2861232_WAR
	.align		4
.L_471:
        /*0008*/ 	.byte	0x01, 0x35
	.zero		2


	//----- nvinfo : EIATTR_PARAM_CBANK
	.align		4
        /*000c*/ 	.byte	0x04, 0x0a
        /*000e*/ 	.short	(.L_473 - .L_472)
	.align		4
.L_472:
        /*0010*/ 	.word	index@(.nv.constant0._ZN2at6native54_GLOBAL__N__757059ea_21_ReplicationPadding_cu_4a93dcdf32replication_pad_forward_kernel3dIN3c108BFloat16EEEvNS_27GenericPackedTensorAccessorIKT_Lm5ENS_16DefaultPtrTraitsElEENS5_IS6_Lm5ES8_lEEiiiii)
        /*0014*/ 	.short	0x0160
        /*0016*/ 	.short	0x00c4


	//----- nvinfo : EIATTR_CBANK_PARAM_SIZE
	.align		4
.L_473:
        /*0018*/ 	.byte	0x03, 0x19
        /*001a*/ 	.short	0x00c4


	//----- nvinfo : EIATTR_KPARAM_INFO
	.align		4
        /*001c*/ 	.byte	0x04, 0x17
        /*001e*/ 	.short	(.L_475 - .L_474)
.L_474:
        /*0020*/ 	.word	0x00000000
        /*0024*/ 	.short	0x0006
        /*0026*/ 	.short	0x00c0
        /*0028*/ 	.byte	0x00, 0xf0, 0x11, 0x00


	//----- nvinfo : EIATTR_KPARAM_INFO
	.align		4
.L_475:
        /*002c*/ 	.byte	0x04, 0x17
        /*002e*/ 	.short	(.L_477 - .L_476)
.L_476:
        /*0030*/ 	.word	0x00000000
        /*0034*/ 	.short	0x0005
        /*0036*/ 	.short	0x00bc
        /*0038*/ 	.byte	0x00, 0xf0, 0x11, 0x00


	//----- nvinfo : EIATTR_KPARAM_INFO
	.align		4
.L_477:
        /*003c*/ 	.byte	0x04, 0x17
        /*003e*/ 	.short	(.L_479 - .L_478)
.L_478:
        /*0040*/ 	.word	0x00000000
        /*0044*/ 	.short	0x0004
        /*0046*/ 	.short	0x00b8
        /*0048*/ 	.byte	0x00, 0xf0, 0x11, 0x00


	//----- nvinfo : EIATTR_KPARAM_INFO
	.align		4
.L_479:
        /*004c*/ 	.byte	0x04, 0x17
        /*004e*/ 	.short	(.L_481 - .L_480)
.L_480:
        /*0050*/ 	.word	0x00000000
        /*0054*/ 	.short	0x0003
        /*0056*/ 	.short	0x00b4
        /*0058*/ 	.byte	0x00, 0xf0, 0x11, 0x00


	//----- nvinfo : EIATTR_KPARAM_INFO
	.align		4
.L_481:
        /*005c*/ 	.byte	0x04, 0x17
        /*005e*/ 	.short	(.L_483 - .L_482)
.L_482:
        /*0060*/ 	.word	0x00000000
        /*0064*/ 	.short	0x0002
        /*0066*/ 	.short	0x00b0
        /*0068*/ 	.byte	0x00, 0xf0, 0x11, 0x00


	//----- nvinfo : EIATTR_KPARAM_INFO
	.align		4
.L_483:
        /*006c*/ 	.byte	0x04, 0x17
        /*006e*/ 	.short	(.L_485 - .L_484)
.L_484:
        /*0070*/ 	.word	0x00000000
        /*0074*/ 	.short	0x0001
        /*0076*/ 	.short	0x0058
        /*0078*/ 	.byte	0x00, 0xf0, 0x61, 0x01


	//----- nvinfo : EIATTR_KPARAM_INFO
	.align		4
.L_485:
        /*007c*/ 	.byte	0x04, 0x17
        /*007e*/ 	.short	(.L_487 - .L_486)
.L_486:
        /*0080*/ 	.word	0x00000000
        /*0084*/ 	.short	0x0000
        /*0086*/ 	.short	0x0000
        /*0088*/ 	.byte	0x00, 0xf0, 0x61, 0x01


	//----- nvinfo : EIATTR_MAXREG_COUNT
	.align		4
.L_487:
        /*008c*/ 	.byte	0x03, 0x1b
        /*008e*/ 	.short	0x00ff


	//----- nvinfo : EIATTR_MERCURY_ISA_VERSION
	.align		4
        /*0090*/ 	.byte	0x03, 0x5f
        /*0092*/ 	.short	0x0000


	//----- nvinfo : EIATTR_EXIT_INSTR_OFFSETS
	.align		4
        /*0094*/ 	.byte	0x04, 0x1c
        /*0096*/ 	.short	(.L_489 - .L_488)


	//   ....[0]....
.L_488:
        /*0098*/ 	.word	0x00000130


	//   ....[1]....
        /*009c*/ 	.word	0x00000d80


	//----- nvinfo : EIATTR_CTAIDZ_USED
	.align		4
.L_489:
        /*00a0*/ 	.byte	0x01, 0x04
	.zero		2


	//----- nvinfo : EIATTR_CRS_STACK_SIZE
	.align		4
        /*00a4*/ 	.byte	0x04, 0x1e
        /*00a6*/ 	.short	(.L_491 - .L_490)
.L_490:
        /*00a8*/ 	.word	0x00000000
.L_491:


//--------------------- .nv.info._ZN2at6native54_GLOBAL__N__757059ea_21_ReplicationPadding_cu_4a93dcdf32replication_pad_forward_kernel3dIN3c104HalfEEEvNS_27GenericPackedTensorAccessorIKT_Lm5ENS_16DefaultPtrTraitsElEENS5_IS6_Lm5ES8_lEEiiiii --------------------------
	.section	.nv.info._ZN2at6native54_GLOBAL__N__757059ea_21_ReplicationPadding_cu_4a93dcdf32replication_pad_forward_kernel3dIN3c104HalfEEEvNS_27GenericPackedTensorAccessorIKT_Lm5ENS_16DefaultPtrTraitsElEENS5_IS6_Lm5ES8_lEEiiiii,"",@"SHT_CUDA_INFO"
	.sectionflags	@""
	.align	4


	//----- nvinfo : EIATTR_CUDA_API_VERSION
	.align		4
        /*0000*/ 	.byte	0x04, 0x37
        /*0002*/ 	.short	(.L_493 - .L_492)
.L_492:
        /*0004*/ 	.word	0x00000082


	//----- nvinfo : EIATTR_SW2861232_WAR
	.align		4
.L_493:
        /*0008*/ 	.byte	0x01, 0x35
	.zero		2


	//----- nvinfo : EIATTR_PARAM_CBANK
	.align		4
        /*000c*/ 	.byte	0x04, 0x0a
        /*000e*/ 	.short	(.L_495 - .L_494)
	.align		4
.L_494:
        /*0010*/ 	.word	index@(.nv.constant0._ZN2at6native54_GLOBAL__N__757059ea_21_ReplicationPadding_cu_4a93dcdf32replication_pad_forward_kernel3dIN3c104HalfEEEvNS_27GenericPackedTensorAccessorIKT_Lm5ENS_16DefaultPtrTraitsElEENS5_IS6_Lm5ES8_lEEiiiii)
        /*0014*/ 	.short	0x0160
        /*0016*/ 	.short	0x00c4


	//----- nvinfo : EIATTR_CBANK_PARAM_SIZE
	.align		4
.L_495:
        /*0018*/ 	.byte	0x03, 0x19
        /*001a*/ 	.short	0x00c4


	//----- nvinfo : EIATTR_KPARAM_INFO
	.align		4
        /*001c*/ 	.byte	0x04, 0x17
        /*001e*/ 	.short	(.L_497 - .L_496)
.L_496:
        /*0020*/ 	.word	0x00000000
        /*0024*/ 	.short	0x0006
        /*0026*/ 	.short	0x00c0
        /*0028*/ 	.byte	0x00, 0xf0, 0x11, 0x00


	//----- nvinfo : EIATTR_KPARAM_INFO
	.align		4
.L_497:
        /*002c*/ 	.byte	0x04, 0x17
        /*002e*/ 	.short	(.L_499 - .L_498)
.L_498:
        /*0030*/ 	.word	0x00000000
        /*0034*/ 	.short	0x0005
        /*0036*/ 	.short	0x00bc
        /*0038*/ 	.byte	0x00, 0xf0, 0x11, 0x00


	//----- nvinfo : EIATTR_KPARAM_INFO
	.align		4
.L_499:
        /*003c*/ 	.byte	0x04, 0x17
        /*003e*/ 	.short	(.L_501 - .L_500)
.L_500:
        /*0040*/ 	.word	0x00000000
        /*0044*/ 	.short	0x0004
        /*0046*/ 	.short	0x00b8
        /*0048*/ 	.byte	0x00, 0xf0, 0x11, 0x00


	//----- nvinfo : EIATTR_KPARAM_INFO
	.align		4
.L_501:
        /*004c*/ 	.byte	0x04, 0x17
        /*004e*/ 	.short	(.L_503 - .L_502)
.L_502:
        /*0050*/ 	.word	0x00000000
        /*0054*/ 	.short	0x0003
        /*0056*/ 	.short	0x00b4
        /*0058*/ 	.byte	0x00, 0xf0, 0x11, 0x00


	//----- nvinfo : EIATTR_KPARAM_INFO
	.align		4
.L_503:
        /*005c*/ 	.byte	0x04, 0x17
        /*005e*/ 	.short	(.L_505 - .L_504)
.L_504:
        /*0060*/ 	.word	0x00000000
        /*0064*/ 	.short	0x0002
        /*0066*/ 	.short	0x00b0
        /*0068*/ 	.byte	0x00, 0xf0, 0x11, 0x00


	//----- nvinfo : EIATTR_KPARAM_INFO
	.align		4
.L_505:
        /*006c*/ 	.byte	0x04, 0x17
        /*006e*/ 	.short	(.L_507 - .L_506)
.L_506:
        /*0070*/ 	.word	0x00000000
        /*0074*/ 	.short	0x0001
        /*0076*/ 	.short	0x0058
        /*0078*/ 	.byte	0x00, 0xf0, 0x61, 0x01


	//----- nvinfo : EIATTR_KPARAM_INFO
	.align		4
.L_507:
        /*007c*/ 	.byte	0x04, 0x17
        /*007e*/ 	.short	(.L_509 - .L_508)
.L_508:
        /*0080*/ 	.word	0x00000000
        /*0084*/ 	.short	0x0000
        /*0086*/ 	.short	0x0000
        /*0088*/ 	.byte	0x00, 0xf0, 0x61, 0x01


	//----- nvinfo : EIATTR_MAXREG_COUNT
	.align		4
.L_509:
        /*008c*/ 	.byte	0x03, 0x1b
        /*008e*/ 	.short	0x00ff


	//----- nvinfo : EIATTR_MERCURY_ISA_VERSION
	.align		4
        /*0090*/ 	.byte	0x03, 0x5f
        /*0092*/ 	.short	0x0000


	//----- nvinfo : EIATTR_EXIT_INSTR_OFFSETS
	.align		4
        /*0094*/ 	.byte	0x04, 0x1c
        /*0096*/ 	.short	(.L_511 - .L_510)


	//   ....[0]....
.L_510:
        /*0098*/ 	.word	0x00000130


	//   ....[1]....
        /*009c*/ 	.word	0x00000d80


	//----- nvinfo : EIATTR_CTAIDZ_USED
	.align		4
.L_511:
        /*00a0*/ 	.byte	0x01, 0x04
	.zero		2


	//----- nvinfo : EIATTR_CRS_STACK_SIZE
	.align		4
        /*00a4*/ 	.byte	0x04, 0x1e
        /*00a6*/ 	.short	(.L_513 - .L_512)
.L_512:
        /*00a8*/ 	.word	0x00000000
.L_513:


//--------------------- .nv.info._ZN2at6native54_GLOBAL__N__757059ea_21_ReplicationPadding_cu_4a93dcdf32replication_pad_forward_kernel3dIN3c107complexIfEEEEvNS_27GenericPackedTensorAccessorIKT_Lm5ENS_16DefaultPtrTraitsElEENS6_IS7_Lm5ES9_lEEiiiii --------------------------
	.section	.nv.info._ZN2at6native54_GLOBAL__N__757059ea_21_ReplicationPadding_cu_4a93dcdf32replication_pad_forward_kernel3dIN3c107complexIfEEEEvNS_27GenericPackedTensorAccessorIKT_Lm5ENS_16DefaultPtrTraitsElEENS6_IS7_Lm5ES9_lEEiiiii,"",@"SHT_CUDA_INFO"
	.sectionflags	@""
	.align	4


	//----- nvinfo : EIATTR_CUDA_API_VERSION
	.align		4
        /*0000*/ 	.byte	0x04, 0x37
        /*0002*/ 	.short	(.L_515 - .L_514)
.L_514:
        /*0004*/ 	.word	0x00000082


	//----- nvinfo : EIATTR_SW2861232_WAR
	.align		4
.L_515:
        /*0008*/ 	.byte	0x01, 0x35
	.zero		2


	//----- nvinfo : EIATTR_PARAM_CBANK
	.align		4
        /*000c*/ 	.byte	0x04, 0x0a
        /*000e*/ 	.short	(.L_517 - .L_516)
	.align		4
.L_516:
        /*0010*/ 	.word	index@(.nv.constant0._ZN2at6native54_GLOBAL__N__757059ea_21_ReplicationPadding_cu_4a93dcdf32replication_pad_forward_kernel3dIN3c107complexIfEEEEvNS_27GenericPackedTensorAccessorIKT_Lm5ENS_16DefaultPtrTraitsElEENS6_IS7_Lm5ES9_lEEiiiii)
        /*0014*/ 	.short	0x0160
        /*0016*/ 	.short	0x00c4


	//----- nvinfo : EIATTR_CBANK_PARAM_SIZE
	.align		4
.L_517:
        /*0018*/ 	.byte	0x03, 0x19
        /*001a*/ 	.short	0x00c4


	//----- nvinfo : EIATTR_KPARAM_INFO
	.align		4
        /*001c*/ 	.byte	0x04, 0x17
        /*001e*/ 	.short	(.L_519 - .L_518)
.L_518:
        /*0020*/ 	.word	0x00000000
        /*0024*/ 	.short	0x0006
        /*0026*/ 	.short	0x00c0
        /*0028*/ 	.byte	0x00, 0xf0, 0x11, 0x00


	//----- nvinfo : EIATTR_KPARAM_INFO
	.align		4
.L_519:
        /*002c*/ 	.byte	0x04, 0x17
        /*002e*/ 	.short	(.L_521 - .L_520)
.L_520:
        /*0030*/ 	.word	0x00000000
        /*0034*/ 	.short	0x0005
        /*0036*/ 	.short	0x00bc
        /*0038*/ 	.byte	0x00, 0xf0, 0x11, 0x00


	//----- nvinfo : EIATTR_KPARAM_INFO
	.align		4
.L_521:
        /*003c*/ 	.byte	0x04, 0x17
        /*003e*/ 	.short	(.L_523 - .L_522)
.L_522:
        /*0040*/ 	.word	0x00000000
        /*0044*/ 	.short	0x0004
        /*0046*/ 	.short	0x00b8
        /*0048*/ 	.byte	0x00, 0xf0, 0x11, 0x00


	//----- nvinfo : EIATTR_KPARAM_INFO
	.align		4
.L_523:
        /*004c*/ 	.byte	0x04, 0x17
        /*004e*/ 	.short	(.L_525 - .L_524)
.L_524:
        /*0050*/ 	.word	0x00000000
        /*0054*/ 	.short	0x0003
        /*0056*/ 	.short	0x00b4
        /*0058*/ 	.byte	0x00, 0xf0, 0x11, 0x00


	//----- nvinfo : EIATTR_KPARAM_INFO
	.align		4
.L_525:
        /*005c*/ 	.byte	0x04, 0x17
        /*005e*/ 	.short	(.L_527 - .L_526)
.L_526:
        /*0060*/ 	.word	0x00000000
        /*0064*/ 	.short	0x0002
        /*0066*/ 	.short	0x00b0
        /*0068*/ 	.byte	0x00, 0xf0, 0x11, 0x00


	//----- nvinfo : EIATTR_KPARAM_INFO
	.align		4
.L_527:
        /*006c*/ 	.byte	0x04, 0x17
        /*006e*/ 	.short	(.L_529 - .L_528)
.L_528:
        /*0070*/ 	.word	0x00000000
        /*0074*/ 	.short	0x0001
        /*0076*/ 	.short	0x0058
        /*0078*/ 	.byte	0x00, 0xf0, 0x61, 0x01


	//----- nvinfo : EIATTR_KPARAM_INFO
	.align		4
.L_529:
        /*007c*/ 	.byte	0x04, 0x17
        /*007e*/ 	.short	(.L_531 - .L_530)
.L_530:
        /*0080*/ 	.word	0x00000000
        /*0084*/ 	.short	0x0000
        /*0086*/ 	.short	0x0000
        /*0088*/ 	.byte	0x00, 0xf0, 0x61, 0x01


	//----- nvinfo : EIATTR_MAXREG_COUNT
	.align		4
.L_531:
        /*008c*/ 	.byte	0x03, 0x1b
        /*008e*/ 	.short	0x00ff


	//----- nvinfo : EIATTR_MERCURY_ISA_VERSION
	.align		4
        /*0090*/ 	.byte	0x03, 0x5f
        /*0092*/ 	.short	0x0000


	//----- nvinfo : EIATTR_EXIT_INSTR_OFFSETS
	.align		4
        /*0094*/ 	.byte	0x04, 0x1c
        /*0096*/ 	.short	(.L_533 - .L_532)


	//   ....[0]....
.L_532:
        /*0098*/ 	.word	0x00000130


	//   ....[1]....
        /*009c*/ 	.word	0x00000d80


	//----- nvinfo : EIATTR_CTAIDZ_USED
	.align		4
.L_533:
        /*00a0*/ 	.byte	0x01, 0x04
	.zero		2


	//----- nvinfo : EIATTR_CRS_STACK_SIZE
	.align		4
        /*00a4*/ 	.byte	0x04, 0x1e
        /*00a6*/ 	.short	(.L_535 - .L_534)
.L_534:
        /*00a8*/ 	.word	0x00000000
.L_535:


//--------------------- .nv.info._ZN2at6native54_GLOBAL__N__757059ea_21_ReplicationPadding_cu_4a93dcdf32replication_pad_forward_kernel3dIN3c107complexIdEEEEvNS_27GenericPackedTensorAccessorIKT_Lm5ENS_16DefaultPtrTraitsElEENS6_IS7_Lm5ES9_lEEiiiii --------------------------
	.section	.nv.info._ZN2at6native54_GLOBAL__N__757059ea_21_ReplicationPadding_cu_4a93dcdf32replication_pad_forward_kernel3dIN3c107complexIdEEEEvNS_27GenericPackedTensorAccessorIKT_Lm5ENS_16DefaultPtrTraitsElEENS6_IS7_Lm5ES9_lEEiiiii,"",@"SHT_CUDA_INFO"
	.sectionflags	@""
	.align	4


	//----- nvinfo : EIATTR_CUDA_API_VERSION
	.align		4
        /*0000*/ 	.byte	0x04, 0x37
        /*0002*/ 	.short	(.L_537 - .L_536)
.L_536:
        /*0004*/ 	.word	0x00000082


	//----- nvinfo : EIATTR_SW2861232_WAR
	.align		4
.L_537:
        /*0008*/ 	.byte	0x01, 0x35
	.zero		2


	//----- nvinfo : EIATTR_PARAM_CBANK
	.align		4
        /*000c*/ 	.byte	0x04, 0x0a
        /*000e*/ 	.short	(.L_539 - .L_538)
	.align		4
.L_538:
        /*0010*/ 	.word	index@(.nv.constant0._ZN2at6native54_GLOBAL__N__757059ea_21_ReplicationPadding_cu_4a93dcdf32replication_pad_forward_kernel3dIN3c107complexIdEEEEvNS_27GenericPackedTensorAccessorIKT_Lm5ENS_16DefaultPtrTraitsElEENS6_IS7_Lm5ES9_lEEiiiii)
        /*0014*/ 	.short	0x0160
        /*0016*/ 	.short	0x00c4


	//----- nvinfo : EIATTR_CBANK_PARAM_SIZE
	.align		4
.L_539:
        /*0018*/ 	.byte	0x03, 0x19
        /*001a*/ 	.short	0x00c4


	//----- nvinfo : EIATTR_KPARAM_INFO
	.align		4
        /*001c*/ 	.byte	0x04, 0x17
        /*001e*/ 	.short	(.L_541 - .L_540)
.L_540:
        /*0020*/ 	.word	0x00000000
        /*0024*/ 	.short	0x0006
        /*0026*/ 	.short	0x00c0
        /*0028*/ 	.byte	0x00, 0xf0, 0x11, 0x00


	//----- nvinfo : EIATTR_KPARAM_INFO
	.align		4
.L_541:
        /*002c*/ 	.byte	0x04, 0x17
        /*002e*/ 	.short	(.L_543 - .L_542)
.L_542:
        /*0030*/ 	.word	0x00000000
        /*0034*/ 	.short	0x0005
        /*0036*/ 	.short	0x00bc
        /*0038*/ 	.byte	0x00, 0xf0, 0x11, 0x00


	//----- nvinfo : EIATTR_KPARAM_INFO
	.align		4
.L_543:
        /*003c*/ 	.byte	0x04, 0x17
        /*003e*/ 	.short	(.L_545 - .L_544)
.L_544:
        /*0040*/ 	.word	0x00000000
        /*0044*/ 	.short	0x0004
        /*0046*/ 	.short	0x00b8
        /*0048*/ 	.byte	0x00, 0xf0, 0x11, 0x00


	//----- nvinfo : EIATTR_KPARAM_INFO
	.align		4
.L_545:
        /*004c*/ 	.byte	0x04, 0x17
        /*004e*/ 	.short	(.L_547 - .L_546)
.L_546:
        /*0050*/ 	.word	0x00000000
        /*0054*/ 	.short	0x0003
        /*0056*/ 	.short	0x00b4
        /*0058*/ 	.byte	0x00, 0xf0, 0x11, 0x00


	//----- nvinfo : EIATTR_KPARAM_INFO
	.align		4
.L_547:
        /*005c*/ 	.byte	0x04, 0x17
        /*005e*/ 	.short	(.L_549 - .L_548)
.L_548:
        /*0060*/ 	.word	0x00000000
        /*0064*/ 	.short	0x0002
        /*0066*/ 	.short	0x00b0
        /*0068*/ 	.byte	0x00, 0xf0, 0x11, 0x00


	//----- nvinfo : EIATTR_KPARAM_INFO
	.align		4
.L_549:
        /*006c*/ 	.byte	0x04, 0x17
        /*006e*/ 	.short	(.L_551 - .L_550)
.L_550:
        /*0070*/ 	.word	0x00000000
        /*0074*/ 	.short	0x0001
        /*0076*/ 	.short	0x0058
        /*0078*/ 	.byte	0x00, 0xf0, 0x61, 0x01


	//----- nvinfo : EIATTR_KPARAM_INFO
	.align		4
.L_551:
        /*007c*/ 	.byte	0x04, 0x17
        /*007e*/ 	.short	(.L_553 - .L_552)
.L_552:
        /*0080*/ 	.word	0x00000000
        /*0084*/ 	.short	0x0000
        /*0086*/ 	.short	0x0000
        /*0088*/ 	.byte	0x00, 0xf0, 0x61, 0x01


	//----- nvinfo : EIATTR_MAXREG_COUNT
	.align		4
.L_553:
        /*008c*/ 	.byte	0x03, 0x1b
        /*008e*/ 	.short	0x00ff


	//----- nvinfo : EIATTR_MERCURY_ISA_VERSION
	.align		4
        /*0090*/ 	.byte	0x03, 0x5f
        /*0092*/ 	.short	0x0000


	//----- nvinfo : EIATTR_EXIT_INSTR_OFFSETS
	.align		4
        /*0094*/ 	.byte	0x04, 0x1c
        /*0096*/ 	.short	(.L_555 - .L_554)


	//   ....[0]....
.L_554:
        /*0098*/ 	.word	0x00000130


	//   ....[1]....
        /*009c*/ 	.word	0x00000d80


	//----- nvinfo : EIATTR_CTAIDZ_USED
	.align		4
.L_555:
        /*00a0*/ 	.byte	0x01, 0x04
	.zero		2


	//----- nvinfo : EIATTR_CRS_STACK_SIZE
	.align		4
        /*00a4*/ 	.byte	0x04, 0x1e
        /*00a6*/ 	.short	(.L_557 - .L_556)
.L_556:
        /*00a8*/ 	.word	0x00000000
.L_557:


//--------------------- .nv.info._ZN2at6native54_GLOBAL__N__757059ea_21_ReplicationPadding_cu_4a93dcdf32replication_pad_forward_kernel3dIfEEvNS_27GenericPackedTensorAccessorIKT_Lm5ENS_16DefaultPtrTraitsElEENS3_IS4_Lm5ES6_lEEiiiii --------------------------
	.section	.nv.info._ZN2at6native54_GLOBAL__N__757059ea_21_ReplicationPadding_cu_4a93dcdf32replication_pad_forward_kernel3dIfEEvNS_27GenericPackedTensorAccessorIKT_Lm5ENS_16DefaultPtrTraitsElEENS3_IS4_Lm5ES6_lEEiiiii,"",@"SHT_CUDA_INFO"
	.sectionflags	@""
	.align	4


	//----- nvinfo : EIATTR_CUDA_API_VERSION
	.align		4
        /*0000*/ 	.byte	0x04, 0x37
        /*0002*/ 	.short	(.L_559 - .L_558)
.L_558:
        /*0004*/ 	.word	0x00000082


	//----- nvinfo : EIATTR_SW2861232_WAR
	.align		4
.L_559:
        /*0008*/ 	.byte	0x01, 0x35
	.zero		2


	//----- nvinfo : EIATTR_PARAM_CBANK
	.align		4
        /*000c*/ 	.byte	0x04, 0x0a
        /*000e*/ 	.short	(.L_561 - .L_560)
	.align		4
.L_560:
        /*0010*/ 	.word	index@(.nv.constant0._ZN2at6native54_GLOBAL__N__757059ea_21_ReplicationPadding_cu_4a93dcdf32replication_pad_forward_kernel3dIfEEvNS_27GenericPackedTensorAccessorIKT_Lm5ENS_16DefaultPtrTraitsElEENS3_IS4_Lm5ES6_lEEiiiii)
        /*0014*/ 	.short	0x0160
        /*0016*/ 	.short	0x00c4


	//----- nvinfo : EIATTR_CBANK_PARAM_SIZE
	.align		4
.L_561:
        /*0018*/ 	.byte	0x03, 0x19
        /*001a*/ 	.short	0x00c4


	//----- nvinfo : EIATTR_KPARAM_INFO
	.align		4
        /*001c*/ 	.byte	0x04, 0x17
        /*001e*/ 	.short	(.L_563 - .L_562)
.L_562:
        /*0020*/ 	.word	0x00000000
        /*0024*/ 	.short	0x0006
        /*0026*/ 	.short	0x00c0
        /*0028*/ 	.byte	0x00, 0xf0, 0x11, 0x00


	//----- nvinfo : EIATTR_KPARAM_INFO
	.align		4
.L_563:
        /*002c*/ 	.byte	0x04, 0x17
        /*002e*/ 	.short	(.L_565 - .L_564)
.L_564:
        /*0030*/ 	.word	0x00000000
        /*0034*/ 	.short	0x0005
        /*0036*/ 	.short	0x00bc
        /*0038*/ 	.byte	0x00, 0xf0, 0x11, 0x00


	//----- nvinfo : EIATTR_KPARAM_INFO
	.align		4
.L_565:
        /*003c*/ 	.byte	0x04, 0x17
        /*003e*/ 	.short	(.L_567 - .L_566)
.L_566:
        /*0040*/ 	.word	0x00000000
        /*0044*/ 	.short	0x0004
        /*0046*/ 	.short	0x00b8
        /*0048*/ 	.byte	0x00, 0xf0, 0x11, 0x00


	//----- nvinfo : EIATTR_KPARAM_INFO
	.align		4
.L_567:
        /*004c*/ 	.byte	0x04, 0x17
        /*004e*/ 	.short	(.L_569 - .L_568)
.L_568:
        /*0050*/ 	.word	0x00000000
        /*0054*/ 	.short	0x0003
        /*0056*/ 	.short	0x00b4
        /*0058*/ 	.byte	0x00, 0xf0, 0x11, 0x00


	//----- nvinfo : EIATTR_KPARAM_INFO
	.align		4
.L_569:
        /*005c*/ 	.byte	0x04, 0x17
        /*005e*/ 	.short	(.L_571 - .L_570)
.L_570:
        /*0060*/ 	.word	0x00000000
        /*0064*/ 	.short	0x0002
        /*0066*/ 	.short	0x00b0
        /*0068*/ 	.byte	0x00, 0xf0, 0x11, 0x00


	//----- nvinfo : EIATTR_KPARAM_INFO
	.align		4
.L_571:
        /*006c*/ 	.byte	0x04, 0x17
        /*006e*/ 	.short	(.L_573 - .L_572)
.L_572:
        /*0070*/ 	.word	0x00000000
        /*0074*/ 	.short	0x0001
        /*0076*/ 	.short	0x0058
        /*0078*/ 	.byte	0x00, 0xf0, 0x61, 0x01


	//----- nvinfo : EIATTR_KPARAM_INFO
	.align		4
.L_573:
        /*007c*/ 	.byte	0x04, 0x17
        /*007e*/ 	.short	(.L_575 - .L_574)
.L_574:
        /*0080*/ 	.word	0x00000000
        /*0084*/ 	.short	0x0000
        /*0086*/ 	.short	0x0000
        /*0088*/ 	.byte	0x00, 0xf0, 0x61, 0x01


	//----- nvinfo : EIATTR_MAXREG_COUNT
	.align		4
.L_575:
        /*008c*/ 	.byte	0x03, 0x1b
        /*008e*/ 	.short	0x00ff


	//----- nvinfo : EIATTR_MERCURY_ISA_VERSION
	.align		4
        /*0090*/ 	.byte	0x03, 0x5f
        /*0092*/ 	.short	0x0000


	//----- nvinfo : EIATTR_EXIT_INSTR_OFFSETS
	.align		4
        /*0094*/ 	.byte	0x04, 0x1c
        /*0096*/ 	.short	(.L_577 - .L_576)


	//   ....[0]....
.L_576:
        /*0098*/ 	.word	0x00000130


	//   ....[1]....
        /*009c*/ 	.word	0x00000d80


	//----- nvinfo : EIATTR_CTAIDZ_USED
	.align		4
.L_577:
        /*00a0*/ 	.byte	0x01, 0x04
	.zero		2


	//----- nvinfo : EIATTR_CRS_STACK_SIZE
	.align		4
        /*00a4*/ 	.byte	0x04, 0x1e
        /*00a6*/ 	.short	(.L_579 - .L_578)
.L_578:
        /*00a8*/ 	.word	0x00000000
.L_579:


//--------------------- .nv.info._ZN2at6native54_GLOBAL__N__757059ea_21_ReplicationPadding_cu_4a93dcdf32replication_pad_forward_kernel3dIdEEvNS_27GenericPackedTensorAccessorIKT_Lm5ENS_16DefaultPtrTraitsElEENS3_IS4_Lm5ES6_lEEiiiii --------------------------
	.section	.nv.info._ZN2at6native54_GLOBAL__N__757059ea_21_ReplicationPadding_cu_4a93dcdf32replication_pad_forward_kernel3dIdEEvNS_27GenericPackedTensorAccessorIKT_Lm5ENS_16DefaultPtrTraitsElEENS3_IS4_Lm5ES6_lEEiiiii,"",@"SHT_CUDA_INFO"
	.sectionflags	@""
	.align	4


	//----- nvinfo : EIATTR_CUDA_API_VERSION
	.align		4
        /*0000*/ 	.byte	0x04, 0x37
        /*0002*/ 	.short	(.L_581 - .L_580)
.L_580:
        /*0004*/ 	.word	0x00000082


	//----- nvinfo : EIATTR_SW2861232_WAR
	.align		4
.L_581:
        /*0008*/ 	.byte	0x01, 0x35
	.zero		2


	//----- nvinfo : EIATTR_PARAM_CBANK
	.align		4
        /*000c*/ 	.byte	0x04, 0x0a
        /*000e*/ 	.short	(.L_583 - .L_582)
	.align		4
.L_582:
        /*0010*/ 	.word	index@(.nv.constant0._ZN2at6native54_GLOBAL__N__757059ea_21_ReplicationPadding_cu_4a93dcdf32replication_pad_forward_kernel3dIdEEvNS_27GenericPackedTensorAccessorIKT_Lm5ENS_16DefaultPtrTraitsElEENS3_IS4_Lm5ES6_lEEiiiii)
        /*0014*/ 	.short	0x0160
        /*0016*/ 	.short	0x00c4


	//----- nvinfo : EIATTR_CBANK_PARAM_SIZE
	.align		4
.L_583:
        /*0018*/ 	.byte	0x03, 0x19
        /*001a*/ 	.short	0x00c4


	//----- nvinfo : EIATTR_KPARAM_INFO
	.align		4
        /*001c*/ 	.byte	0x04, 0x17
        /*001e*/ 	.short	(.L_585 - .L_584)
.L_584:
        /*0020*/ 	.word	0x00000000
        /*0024*/ 	.short	0x0006
        /*0026*/ 	.short	0x00c0
        /*0028*/ 	.byte	0x00, 0xf0, 0x11, 0x00


	//----- nvinfo : EIATTR_KPARAM_INFO
	.align		4
.L_585:
        /*002c*/ 	.byte	0x04, 0x17
        /*002e*/ 	.short	(.L_587 - .L_586)
.L_586:
        /*0030*/ 	.word	0x00000000
        /*0034*/ 	.short	0x0005
        /*0036*/ 	.short	0x00bc
        /*0038*/ 	.byte	0x00, 0xf0, 0x11, 0x00


	//----- nvinfo : EIATTR_KPARAM_INFO
	.align		4
.L_587:
        /*003c*/ 	.byte	0x04, 0x17
        /*003e*/ 	.short	(.L_589 - .L_588)
.L_588:
        /*0040*/ 	.word	0x00000000
        /*0044*/ 	.short	0x0004
        /*0046*/ 	.short	0x00b8
        /*0048*/ 	.byte	0x00, 0xf0, 0x11, 0x00


	//----- nvinfo : EIATTR_KPARAM_INFO
	.align		4
.L_589:
        /*004c*/ 	.byte	0x04, 0x17
        /*004e*/ 	.short	(.L_591 - .L_590)
.L_590:
        /*0050*/ 	.word	0x00000000
        /*0054*/ 	.short	0x0003
        /*0056*/ 	.short	0x00b4
        /*0058*/ 	.byte	0x00, 0xf0, 0x11, 0x00


	//----- nvinfo : EIATTR_KPARAM_INFO
	.align		4
.L_591:
        /*005c*/ 	.byte	0x04, 0x17
        /*005e*/ 	.short	(.L_593 - .L_592)
.L_592:
        /*0060*/ 	.word	0x00000000
        /*0064*/ 	.short	0x0002
        /*0066*/ 	.short	0x00b0
        /*0068*/ 	.byte	0x00, 0xf0, 0x11, 0x00


	//----- nvinfo : EIATTR_KPARAM_INFO
	.align		4
.L_593:
        /*006c*/ 	.byte	0x04, 0x17
        /*006e*/ 	.short	(.L_595 - .L_594)
.L_594:
        /*0070*/ 	.word	0x00000000
        /*0074*/ 	.short	0x0001
        /*0076*/ 	.short	0x0058
        /*0078*/ 	.byte	0x00, 0xf0, 0x61, 0x01


	//----- nvinfo : EIATTR_KPARAM_INFO
	.align		4
.L_595:
        /*007c*/ 	.byte	0x04, 0x17
        /*007e*/ 	.short	(.L_597 - .L_596)
.L_596:
        /*0080*/ 	.word	0x00000000
        /*0084*/ 	.short	0x0000
        /*0086*/ 	.short	0x0000
        /*0088*/ 	.byte	0x00, 0xf0, 0x61, 0x01


	//----- nvinfo : EIATTR_MAXREG_COUNT
	.align		4
.L_597:
        /*008c*/ 	.byte	0x03, 0x1b
        /*008e*/ 	.short	0x00ff


	//----- nvinfo : EIATTR_MERCURY_ISA_VERSION
	.align		4
        /*0090*/ 	.byte	0x03, 0x5f
        /*0092*/ 	.short	0x0000


	//----- nvinfo : EIATTR_EXIT_INSTR_OFFSETS
	.align		4
        /*0094*/ 	.byte	0x04, 0x1c
        /*0096*/ 	.short	(.L_599 - .L_598)


	//   ....[0]....
.L_598:
        /*0098*/ 	.word	0x00000130


	//   ....[1]....
        /*009c*/ 	.word	0x00000d80


	//----- nvinfo : EIATTR_CTAIDZ_USED
	.align		4
.L_599:
        /*00a0*/ 	.byte	0x01, 0x04
	.zero		2


	//----- nvinfo : EIATTR_CRS_STACK_SIZE
	.align		4
        /*00a4*/ 	.byte	0x04, 0x1e
        /*00a6*/ 	.short	(.L_601 - .L_600)
.L_600:
        /*00a8*/ 	.word	0x00000000
.L_601:


//--------------------- .nv.info._ZN2at6native54_GLOBAL__N__757059ea_21_ReplicationPadding_cu_4a93dcdf32replication_pad_forward_kernel3dIsEEvNS_27GenericPackedTensorAccessorIKT_Lm5ENS_16DefaultPtrTraitsElEENS3_IS4_Lm5ES6_lEEiiiii --------------------------
	.section	.nv.info._ZN2at6native54_GLOBAL__N__757059ea_21_ReplicationPadding_cu_4a93dcdf32replication_pad_forward_kernel3dIsEEvNS_27GenericPackedTensorAccessorIKT_Lm5ENS_16DefaultPtrTraitsElEENS3_IS4_Lm5ES6_lEEiiiii,"",@"SHT_CUDA_INFO"
	.sectionflags	@""
	.align	4


	//----- nvinfo : EIATTR_CUDA_API_VERSION
	.align		4
        /*0000*/ 	.byte	0x04, 0x37
        /*0002*/ 	.short	(.L_603 - .L_602)
.L_602:
        /*0004*/ 	.word	0x00000082


	//----- nvinfo : EIATTR_SW2861232_WAR
	.align		4
.L_603:
        /*0008*/ 	.byte	0x01, 0x35
	.zero		2


	//----- nvinfo : EIATTR_PARAM_CBANK
	.align		4
        /*000c*/ 	.byte	0x04, 0x0a
        /*000e*/ 	.short	(.L_605 - .L_604)
	.align		4
.L_604:
        /*0010*/ 	.word	index@(.nv.constant0._ZN2at6native54_GLOBAL__N__757059ea_21_ReplicationPadding_cu_4a93dcdf32replication_pad_forward_kernel3dIsEEvNS_27GenericPackedTensorAccessorIKT_Lm5ENS_16DefaultPtrTraitsElEENS3_IS4_Lm5ES6_lEEiiiii)
        /*0014*/ 	.short	0x0160
        /*0016*/ 	.short	0x00c4


	//----- nvinfo : EIATTR_CBANK_PARAM_SIZE
	.align		4
.L_605:
        /*0018*/ 	.byte	0x03, 0x19
        /*001a*/ 	.short	0x00c4


	//----- nvinfo : EIATTR_KPARAM_INFO
	.align		4
        /*001c*/ 	.byte	0x04, 0x17
        /*001e*/ 	.short	(.L_607 - .L_606)
.L_606:
        /*0020*/ 	.word	0x00000000
        /*0024*/ 	.short	0x0006
        /*0026*/ 	.short	0x00c0
        /*0028*/ 	.byte	0x00, 0xf0, 0x11, 0x00


	//----- nvinfo : EIATTR_KPARAM_INFO
	.align		4
.L_607:
        /*002c*/ 	.byte	0x04, 0x17
        /*002e*/ 	.short	(.L_609 - .L_608)
.L_608:
        /*0030*/ 	.word	0x00000000
        /*0034*/ 	.short	0x0005
        /*0036*/ 	.short	0x00bc
        /*0038*/ 	.byte	0x00, 0xf0, 0x11, 0x00


	//----- nvinfo : EIATTR_KPARAM_INFO
	.align		4
.L_609:
        /*003c*/ 	.byte	0x04, 0x17
        /*003e*/ 	.short	(.L_611 - .L_610)
.L_610:
        /*0040*/ 	.word	0x00000000
        /*0044*/ 	.short	0x0004
        /*0046*/ 	.short	0x00b8
        /*0048*/ 	.byte	0x00, 0xf0, 0x11, 0x00


	//----- nvinfo : EIATTR_KPARAM_INFO
	.align		4
.L_611:
        /*004c*/ 	.byte	0x04, 0x17
        /*004e*/ 	.short	(.L_613 - .L_612)
.L_612:
        /*0050*/ 	.word	0x00000000
        /*0054*/ 	.short	0x0003
        /*0056*/ 	.short	0x00b4
        /*0058*/ 	.byte	0x00, 0xf0, 0x11, 0x00


	//----- nvinfo : EIATTR_KPARAM_INFO
	.align		4
.L_613:
        /*005c*/ 	.byte	0x04, 0x17
        /*005e*/ 	.short	(.L_615 - .L_614)
.L_614:
        /*0060*/ 	.word	0x00000000
        /*0064*/ 	.short	0x0002
        /*0066*/ 	.short	0x00b0
        /*0068*/ 	.byte	0x00, 0xf0, 0x11, 0x00


	//----- nvinfo : EIATTR_KPARAM_INFO
	.align		4
.L_615:
        /*006c*/ 	.byte	0x04, 0x17
        /*006e*/ 	.short	(.L_617 - .L_616)
.L_616:
        /*0070*/ 	.word	0x00000000
        /*0074*/ 	.short	0x0001
        /*0076*/ 	.short	0x0058
        /*0078*/ 	.byte	0x00, 0xf0, 0x61, 0x01


	//----- nvinfo : EIATTR_KPARAM_INFO
	.align		4
.L_617:
        /*007c*/ 	.byte	0x04, 0x17
        /*007e*/ 	.short	(.L_619 - .L_618)
.L_618:
        /*0080*/ 	.word	0x00000000
        /*0084*/ 	.short	0x0000
        /*0086*/ 	.short	0x0000
        /*0088*/ 	.byte	0x00, 0xf0, 0x61, 0x01


	//----- nvinfo : EIATTR_MAXREG_COUNT
	.align		4
.L_619:
        /*008c*/ 	.byte	0x03, 0x1b
        /*008e*/ 	.short	0x00ff


	//----- nvinfo : EIATTR_MERCURY_ISA_VERSION
	.align		4
        /*0090*/ 	.byte	0x03, 0x5f
        /*0092*/ 	.short	0x0000


	//----- nvinfo : EIATTR_EXIT_INSTR_OFFSETS
	.align		4
        /*0094*/ 	.byte	0x04, 0x1c
        /*0096*/ 	.short	(.L_621 - .L_620)


	//   ....[0]....
.L_620:
        /*0098*/ 	.word	0x00000130


	//   ....[1]....
        /*009c*/ 	.word	0x00000d80


	//----- nvinfo : EIATTR_CTAIDZ_USED
	.align		4
.L_621:
        /*00a0*/ 	.byte	0x01, 0x04
	.zero		2


	//----- nvinfo : EIATTR_CRS_STACK_SIZE
	.align		4
        /*00a4*/ 	.byte	0x04, 0x1e
        /*00a6*/ 	.short	(.L_623 - .L_622)
.L_622:
        /*00a8*/ 	.word	0x00000000
.L_623:


//--------------------- .nv.info._ZN2at6native54_GLOBAL__N__757059ea_21_ReplicationPadding_cu_4a93dcdf32replication_pad_forward_kernel3dIlEEvNS_27GenericPackedTensorAccessorIKT_Lm5ENS_16DefaultPtrTraitsElEENS3_IS4_Lm5ES6_lEEiiiii --------------------------
	.section	.nv.info._ZN2at6native54_GLOBAL__N__757059ea_21_ReplicationPadding_cu_4a93dcdf32replication_pad_forward_kernel3dIlEEvNS_27GenericPackedTensorAccessorIKT_Lm5ENS_16DefaultPtrTraitsElEENS3_IS4_Lm5ES6_lEEiiiii,"",@"SHT_CUDA_INFO"
	.sectionflags	@""
	.align	4


	//----- nvinfo : EIATTR_CUDA_API_VERSION
	.align		4
        /*0000*/ 	.byte	0x04, 0x37
        /*0002*/ 	.short	(.L_625 - .L_624)
.L_624:
        /*0004*/ 	.word	0x00000082


	//----- nvinfo : EIATTR_SW2861232_WAR
	.align		4
.L_625:
        /*0008*/ 	.byte	0x01, 0x35
	.zero		2


	//----- nvinfo : EIATTR_PARAM_CBANK
	.align		4
        /*000c*/ 	.byte	0x04, 0x0a
        /*000e*/ 	.short	(.L_627 - .L_626)
	.align		4
.L_626:
        /*0010*/ 	.word	index@(.nv.constant0._ZN2at6native54_GLOBAL__N__757059ea_21_ReplicationPadding_cu_4a93dcdf32replication_pad_forward_kernel3dIlEEvNS_27GenericPackedTensorAccessorIKT_Lm5ENS_16DefaultPtrTraitsElEENS3_IS4_Lm5ES6_lEEiiiii)
        /*0014*/ 	.short	0x0160
        /*0016*/ 	.short	0x00c4


	//----- nvinfo : EIATTR_CBANK_PARAM_SIZE
	.align		4
.L_627:
        /*0018*/ 	.byte	0x03, 0x19
        /*001a*/ 	.short	0x00c4


	//----- nvinfo : EIATTR_KPARAM_INFO
	.align		4
        /*001c*/ 	.byte	0x04, 0x17
        /*001e*/ 	.short	(.L_629 - .L_628)
.L_628:
        /*0020*/ 	.word	0x00000000
        /*0024*/ 	.short	0x0006
        /*0026*/ 	.short	0x00c0
        /*0028*/ 	.byte	0x00, 0xf0, 0x11, 0x00


	//----- nvinfo : EIATTR_KPARAM_INFO
	.align		4
.L_629:
        /*002c*/ 	.byte	0x04, 0x17
        /*002e*/ 	.short	(.L_631 - .L_630)
.L_630:
        /*0030*/ 	.word	0x00000000
        /*0034*/ 	.short	0x0005
        /*0036*/ 	.short	0x00bc
        /*0038*/ 	.byte	0x00, 0xf0, 0x11, 0x00


	//----- nvinfo : EIATTR_KPARAM_INFO
	.align		4
.L_631:
        /*003c*/ 	.byte	0x04, 0x17
        /*003e*/ 	.short	(.L_633 - .L_632)
.L_632:
        /*0040*/ 	.word	0x00000000
        /*0044*/ 	.short	0x0004
        /*0046*/ 	.short	0x00b8
        /*0048*/ 	.byte	0x00, 0xf0, 0x11, 0x00


	//----- nvinfo : EIATTR_KPARAM_INFO
	.align		4
.L_633:
        /*004c*/ 	.byte	0x04, 0x17
        /*004e*/ 	.short	(.L_635 - .L_634)
.L_634:
        /*0050*/ 	.word	0x00000000
        /*0054*/ 	.short	0x0003
        /*0056*/ 	.short	0x00b4
        /*0058*/ 	.byte	0x00, 0xf0, 0x11, 0x00


	//----- nvinfo : EIATTR_KPARAM_INFO
	.align		4
.L_635:
        /*005c*/ 	.byte	0x04, 0x17
        /*005e*/ 	.short	(.L_637 - .L_636)
.L_636:
        /*0060*/ 	.word	0x00000000
        /*0064*/ 	.short	0x0002
        /*0066*/ 	.short	0x00b0
        /*0068*/ 	.byte	0x00, 0xf0, 0x11, 0x00


	//----- nvinfo : EIATTR_KPARAM_INFO
	.align		4
.L_637:
        /*006c*/ 	.byte	0x04, 0x17
        /*006e*/ 	.short	(.L_639 - .L_638)
.L_638:
        /*0070*/ 	.word	0x00000000
        /*0074*/ 	.short	0x0001
        /*0076*/ 	.short	0x0058
        /*0078*/ 	.byte	0x00, 0xf0, 0x61, 0x01


	//----- nvinfo : EIATTR_KPARAM_INFO
	.align		4
.L_639:
        /*007c*/ 	.byte	0x04, 0x17
        /*007e*/ 	.short	(.L_641 - .L_640)
.L_640:
        /*0080*/ 	.word	0x00000000
        /*0084*/ 	.short	0x0000
        /*0086*/ 	.short	0x0000
        /*0088*/ 	.byte	0x00, 0xf0, 0x61, 0x01


	//----- nvinfo : EIATTR_MAXREG_COUNT
	.align		4
.L_641:
        /*008c*/ 	.byte	0x03, 0x1b
        /*008e*/ 	.short	0x00ff


	//----- nvinfo : EIATTR_MERCURY_ISA_VERSION
	.align		4
        /*0090*/ 	.byte	0x03, 0x5f
        /*0092*/ 	.short	0x0000


	//----- nvinfo : EIATTR_EXIT_INSTR_OFFSETS
	.align		4
        /*0094*/ 	.byte	0x04, 0x1c
        /*0096*/ 	.short	(.L_643 - .L_642)


	//   ....[0]....
.L_642:
        /*0098*/ 	.word	0x00000130


	//   ....[1]....
        /*009c*/ 	.word	0x00000d80


	//----- nvinfo : EIATTR_CTAIDZ_USED
	.align		4
.L_643:
        /*00a0*/ 	.byte	0x01, 0x04
	.zero		2


	//----- nvinfo : EIATTR_CRS_STACK_SIZE
	.align		4
        /*00a4*/ 	.byte	0x04, 0x1e
        /*00a6*/ 	.short	(.L_645 - .L_644)
.L_644:
        /*00a8*/ 	.word	0x00000000
.L_645:


//--------------------- .nv.info._ZN2at6native54_GLOBAL__N__757059ea_21_ReplicationPadding_cu_4a93dcdf32replication_pad_forward_kernel3dIiEEvNS_27GenericPackedTensorAccessorIKT_Lm5ENS_16DefaultPtrTraitsElEENS3_IS4_Lm5ES6_lEEiiiii --------------------------
	.section	.nv.info._ZN2at6native54_GLOBAL__N__757059ea_21_ReplicationPadding_cu_4a93dcdf32replication_pad_forward_kernel3dIiEEvNS_27GenericPackedTensorAccessorIKT_Lm5ENS_16DefaultPtrTraitsElEENS3_IS4_Lm5ES6_lEEiiiii,"",@"SHT_CUDA_INFO"
	.sectionflags	@""
	.align	4


	//----- nvinfo : EIATTR_CUDA_API_VERSION
	.align		4
        /*0000*/ 	.byte	0x04, 0x37
        /*0002*/ 	.short	(.L_647 - .L_646)
.L_646:
        /*0004*/ 	.word	0x00000082


	//----- nvinfo : EIATTR_SW2861232_WAR
	.align		4
.L_647:
        /*0008*/ 	.byte	0x01, 0x35
	.zero		2


	//----- nvinfo : EIATTR_PARAM_CBANK
	.align		4
        /*000c*/ 	.byte	0x04, 0x0a
        /*000e*/ 	.short	(.L_649 - .L_648)
	.align		4
.L_648:
        /*0010*/ 	.word	index@(.nv.constant0._ZN2at6native54_GLOBAL__N__757059ea_21_ReplicationPadding_cu_4a93dcdf32replication_pad_forward_kernel3dIiEEvNS_27GenericPackedTensorAccessorIKT_Lm5ENS_16DefaultPtrTraitsElEENS3_IS4_Lm5ES6_lEEiiiii)
        /*0014*/ 	.short	0x0160
        /*0016*/ 	.short	0x00c4


	//----- nvinfo : EIATTR_CBANK_PARAM_SIZE
	.align		4
.L_649:
        /*0018*/ 	.byte	0x03, 0x19
        /*001a*/ 	.short	0x00c4


	//----- nvinfo : EIATTR_KPARAM_INFO
	.align		4
        /*001c*/ 	.byte	0x04, 0x17
        /*001e*/ 	.short	(.L_651 - .L_650)
.L_650:
        /*0020*/ 	.word	0x00000000
        /*0024*/ 	.short	0x0006
        /*0026*/ 	.short	0x00c0
        /*0028*/ 	.byte	0x00, 0xf0, 0x11, 0x00


	//----- nvinfo : EIATTR_KPARAM_INFO
	.align		4
.L_651:
        /*002c*/ 	.byte	0x04, 0x17
        /*002e*/ 	.short	(.L_653 - .L_652)
.L_652:
        /*0030*/ 	.word	0x00000000
        /*0034*/ 	.short	0x0005
        /*0036*/ 	.short	0x00bc
        /*0038*/ 	.byte	0x00, 0xf0, 0x11, 0x00


	//----- nvinfo : EIATTR_KPARAM_INFO
	.align		4
.L_653:
        /*003c*/ 	.byte	0x04, 0x17
        /*003e*/ 	.short	(.L_655 - .L_654)
.L_654:
        /*0040*/ 	.word	0x00000000
        /*0044*/ 	.short	0x0004
        /*0046*/ 	.short	0x00b8
        /*0048*/ 	.byte	0x00, 0xf0, 0x11, 0x00


	//----- nvinfo : EIATTR_KPARAM_INFO
	.align		4
.L_655:
        /*004c*/ 	.byte	0x04, 0x17
        /*004e*/ 	.short	(.L_657 - .L_656)
.L_656:
        /*0050*/ 	.word	0x00000000
        /*0054*/ 	.short	0x0003
        /*0056*/ 	.short	0x00b4
        /*0058*/ 	.byte	0x00, 0xf0, 0x11, 0x00


	//----- nvinfo : EIATTR_KPARAM_INFO
	.align		4
.L_657:
        /*005c*/ 	.byte	0x04, 0x17
        /*005e*/ 	.short	(.L_659 - .L_658)
.L_658:
        /*0060*/ 	.word	0x00000000
        /*0064*/ 	.short	0x0002
        /*0066*/ 	.short	0x00b0
        /*0068*/ 	.byte	0x00, 0xf0, 0x11, 0x00


	//----- nvinfo : EIATTR_KPARAM_INFO
	.align		4
.L_659:
        /*006c*/ 	.byte	0x04, 0x17
        /*006e*/ 	.short	(.L_661 - .L_660)
.L_660:
        /*0070*/ 	.word	0x00000000
        /*0074*/ 	.short	0x0001
        /*0076*/ 	.short	0x0058
        /*0078*/ 	.byte	0x00, 0xf0, 0x61, 0x01


	//----- nvinfo : EIATTR_KPARAM_INFO
	.align		4
.L_661:
        /*007c*/ 	.byte	0x04, 0x17
        /*007e*/ 	.short	(.L_663 - .L_662)
.L_662:
        /*0080*/ 	.word	0x00000000
        /*0084*/ 	.short	0x0000
        /*0086*/ 	.short	0x0000
        /*0088*/ 	.byte	0x00, 0xf0, 0x61, 0x01


	//----- nvinfo : EIATTR_MAXREG_COUNT
	.align		4
.L_663:
        /*008c*/ 	.byte	0x03, 0x1b
        /*008e*/ 	.short	0x00ff


	//----- nvinfo : EIATTR_MERCURY_ISA_VERSION
	.align		4
        /*0090*/ 	.byte	0x03, 0x5f
        /*0092*/ 	.short	0x0000


	//----- nvinfo : EIATTR_EXIT_INSTR_OFFSETS
	.align		4
        /*0094*/ 	.byte	0x04, 0x1c
        /*0096*/ 	.short	(.L_665 - .L_664)


	//   ....[0]....
.L_664:
        /*0098*/ 	.word	0x00000130


	//   ....[1]....
        /*009c*/ 	.word	0x00000d80


	//----- nvinfo : EIATTR_CTAIDZ_USED
	.align		4
.L_665:
        /*00a0*/ 	.byte	0x01, 0x04
	.zero		2


	//----- nvinfo : EIATTR_CRS_STACK_SIZE
	.align		4
        /*00a4*/ 	.byte	0x04, 0x1e
        /*00a6*/ 	.short	(.L_667 - .L_666)
.L_666:
        /*00a8*/ 	.word	0x00000000
.L_667:


//--------------------- .nv.info._ZN2at6native54_GLOBAL__N__757059ea_21_ReplicationPadding_cu_4a93dcdf32replication_pad_forward_kernel3dIaEEvNS_27GenericPackedTensorAccessorIKT_Lm5ENS_16DefaultPtrTraitsElEENS3_IS4_Lm5ES6_lEEiiiii --------------------------
	.section	.nv.info._ZN2at6native54_GLOBAL__N__757059ea_21_ReplicationPadding_cu_4a93dcdf32replication_pad_forward_kernel3dIaEEvNS_27GenericPackedTensorAccessorIKT_Lm5ENS_16DefaultPtrTraitsElEENS3_IS4_Lm5ES6_lEEiiiii,"",@"SHT_CUDA_INFO"
	.sectionflags	@""
	.align	4


	//----- nvinfo : EIATTR_CUDA_API_VERSION
	.align		4
        /*0000*/ 	.byte	0x04, 0x37
        /*0002*/ 	.short	(.L_669 - .L_668)
.L_668:
        /*0004*/ 	.word	0x00000082


	//----- nvinfo : EIATTR_SW2861232_WAR
	.align		4
.L_669:
        /*0008*/ 	.byte	0x01, 0x35
	.zero		2


	//----- nvinfo : EIATTR_PARAM_CBANK
	.align		4
        /*000c*/ 	.byte	0x04, 0x0a
        /*000e*/ 	.short	(.L_671 - .L_670)
	.align		4
.L_670:
        /*0010*/ 	.word	index@(.nv.constant0._ZN2at6native54_GLOBAL__N__757059ea_21_ReplicationPadding_cu_4a93dcdf32replication_pad_forward_kernel3dIaEEvNS_27GenericPackedTensorAccessorIKT_Lm5ENS_16DefaultPtrTraitsElEENS3_IS4_Lm5ES6_lEEiiiii)
        /*0014*/ 	.short	0x0160
        /*0016*/ 	.short	0x00c4


	//----- nvinfo : EIATTR_CBANK_PARAM_SIZE
	.align		4
.L_671:
        /*0018*/ 	.byte	0x03, 0x19
        /*001a*/ 	.short	0x00c4


	//----- nvinfo : EIATTR_KPARAM_INFO
	.align		4
        /*001c*/ 	.byte	0x04, 0x17
        /*001e*/ 	.short	(.L_673 - .L_672)
.L_672:
        /*0020*/ 	.word	0x00000000
        /*0024*/ 	.short	0x0006
        /*0026*/ 	.short	0x00c0
        /*0028*/ 	.byte	0x00, 0xf0, 0x11, 0x00


	//----- nvinfo : EIATTR_KPARAM_INFO
	.align		4
.L_673:
        /*002c*/ 	.byte	0x04, 0x17
        /*002e*/ 	.short	(.L_675 - .L_674)
.L_674:
        /*0030*/ 	.word	0x00000000
        /*0034*/ 	.short	0x0005
        /*0036*/ 	.short	0x00bc
        /*0038*/ 	.byte	0x00, 0xf0, 0x11, 0x00


	//----- nvinfo : EIATTR_KPARAM_INFO
	.align		4
.L_675:
        /*003c*/ 	.byte	0x04, 0x17
        /*003e*/ 	.short	(.L_677 - .L_676)
.L_676:
        /*0040*/ 	.word	0x00000000
        /*0044*/ 	.short	0x0004
        /*0046*/ 	.short	0x00b8
        /*0048*/ 	.byte	0x00, 0xf0, 0x11, 0x00


	//----- nvinfo : EIATTR_KPARAM_INFO
	.align		4
.L_677:
        /*004c*/ 	.byte	0x04, 0x17
        /*004e*/ 	.short	(.L_679 - .L_678)
.L_678:
        /*0050*/ 	.word	0x00000000
        /*0054*/ 	.short	0x0003
        /*0056*/ 	.short	0x00b4
        /*0058*/ 	.byte	0x00, 0xf0, 0x11, 0x00


	//----- nvinfo : EIATTR_KPARAM_INFO
	.align		4
.L_679:
        /*005c*/ 	.byte	0x04, 0x17
        /*005e*/ 	.short	(.L_681 - .L_680)
.L_680:
        /*0060*/ 	.word	0x00000000
        /*0064*/ 	.short	0x0002
        /*0066*/ 	.short	0x00b0
        /*0068*/ 	.byte	0x00, 0xf0, 0x11, 0x00


	//----- nvinfo : EIATTR_KPARAM_INFO
	.align		4
.L_681:
        /*006c*/ 	.byte	0x04, 0x17
        /*006e*/ 	.short	(.L_683 - .L_682)
.L_682:
        /*0070*/ 	.word	0x00000000
        /*0074*/ 	.short	0x0001
        /*0076*/ 	.short	0x0058
        /*0078*/ 	.byte	0x00, 0xf0, 0x61, 0x01


	//----- nvinfo : EIATTR_KPARAM_INFO
	.align		4
.L_683:
        /*007c*/ 	.byte	0x04, 0x17
        /*007e*/ 	.short	(.L_685 - .L_684)
.L_684:
        /*0080*/ 	.word	0x00000000
        /*0084*/ 	.short	0x0000
        /*0086*/ 	.short	0x0000
        /*0088*/ 	.byte	0x00, 0xf0, 0x61, 0x01


	//----- nvinfo : EIATTR_MAXREG_COUNT
	.align		4
.L_685:
        /*008c*/ 	.byte	0x03, 0x1b
        /*008e*/ 	.short	0x00ff


	//----- nvinfo : EIATTR_MERCURY_ISA_VERSION
	.align		4
        /*0090*/ 	.byte	0x03, 0x5f
        /*0092*/ 	.short	0x0000


	//----- nvinfo : EIATTR_EXIT_INSTR_OFFSETS
	.align		4
        /*0094*/ 	.byte	0x04, 0x1c
        /*0096*/ 	.short	(.L_687 - .L_686)


	//   ....[0]....
.L_686:
        /*0098*/ 	.word	0x00000130


	//   ....[1]....
        /*009c*/ 	.word	0x00000d70


	//----- nvinfo : EIATTR_CTAIDZ_USED
	.align		4
.L_687:
        /*00a0*/ 	.byte	0x01, 0x04
	.zero		2


	//----- nvinfo : EIATTR_CRS_STACK_SIZE
	.align		4
        /*00a4*/ 	.byte	0x04, 0x1e
        /*00a6*/ 	.short	(.L_689 - .L_688)
.L_688:
        /*00a8*/ 	.word	0x00000000
.L_689:


//--------------------- .nv.info._ZN2at6native54_GLOBAL__N__757059ea_21_ReplicationPadding_cu_4a93dcdf32replication_pad_forward_kernel3dIhEEvNS_27GenericPackedTensorAccessorIKT_Lm5ENS_16DefaultPtrTraitsElEENS3_IS4_Lm5ES6_lEEiiiii --------------------------
	.section	.nv.info._ZN2at6native54_GLOBAL__N__757059ea_21_ReplicationPadding_cu_4a93dcdf32replication_pad_forward_kernel3dIhEEvNS_27GenericPackedTensorAccessorIKT_Lm5ENS_16DefaultPtrTraitsElEENS3_IS4_Lm5ES6_lEEiiiii,"",@"SHT_CUDA_INFO"
	.sectionflags	@""
	.align	4


	//----- nvinfo : EIATTR_CUDA_API_VERSION
	.align		4
        /*0000*/ 	.byte	0x04, 0x37
        /*0002*/ 	.short	(.L_691 - .L_690)
.L_690:
        /*0004*/ 	.word	0x00000082


	//----- nvinfo : EIATTR_SW2861232_WAR
	.align		4
.L_691:
        /*0008*/ 	.byte	0x01, 0x35
	.zero		2


	//----- nvinfo : EIATTR_PARAM_CBANK
	.align		4
        /*000c*/ 	.byte	0x04, 0x0a
        /*000e*/ 	.short	(.L_693 - .L_692)
	.align		4
.L_692:
        /*0010*/ 	.word	index@(.nv.constant0._ZN2at6native54_GLOBAL__N__757059ea_21_ReplicationPadding_cu_4a93dcdf32replication_pad_forward_kernel3dIhEEvNS_27GenericPackedTensorAccessorIKT_Lm5ENS_16DefaultPtrTraitsElEENS3_IS4_Lm5ES6_lEEiiiii)
        /*0014*/ 	.short	0x0160
        /*0016*/ 	.short	0x00c4


	//----- nvinfo : EIATTR_CBANK_PARAM_SIZE
	.align		4
.L_693:
        /*0018*/ 	.byte	0x03, 0x19
        /*001a*/ 	.short	0x00c4


	//----- nvinfo : EIATTR_KPARAM_INFO
	.align		4
        /*001c*/ 	.byte	0x04, 0x17
        /*001e*/ 	.short	(.L_695 - .L_694)
.L_694:
        /*0020*/ 	.word	0x00000000
        /*0024*/ 	.short	0x0006
        /*0026*/ 	.short	0x00c0
        /*0028*/ 	.byte	0x00, 0xf0, 0x11, 0x00


	//----- nvinfo : EIATTR_KPARAM_INFO
	.align		4
.L_695:
        /*002c*/ 	.byte	0x04, 0x17
        /*002e*/ 	.short	(.L_697 - .L_696)
.L_696:
        /*0030*/ 	.word	0x00000000
        /*0034*/ 	.short	0x0005
        /*0036*/ 	.short	0x00bc
        /*0038*/ 	.byte	0x00, 0xf0, 0x11, 0x00


	//----- nvinfo : EIATTR_KPARAM_INFO
	.align		4
.L_697:
        /*003c*/ 	.byte	0x04, 0x17
        /*003e*/ 	.short	(.L_699 - .L_698)
.L_698:
        /*0040*/ 	.word	0x00000000
        /*0044*/ 	.short	0x0004
        /*0046*/ 	.short	0x00b8
        /*0048*/ 	.byte	0x00, 0xf0, 0x11, 0x00


	//----- nvinfo : EIATTR_KPARAM_INFO
	.align		4
.L_699:
        /*004c*/ 	.byte	0x04, 0x17
        /*004e*/ 	.short	(.L_701 - .L_700)
.L_700:
        /*0050*/ 	.word	0x00000000
        /*0054*/ 	.short	0x0003
        /*0056*/ 	.short	0x00b4
        /*0058*/ 	.byte	0x00, 0xf0, 0x11, 0x00


	//----- nvinfo : EIATTR_KPARAM_INFO
	.align		4
.L_701:
        /*005c*/ 	.byte	0x04, 0x17
        /*005e*/ 	.short	(.L_703 - .L_702)
.L_702:
        /*0060*/ 	.word	0x00000000
        /*0064*/ 	.short	0x0002
        /*0066*/ 	.short	0x00b0
        /*0068*/ 	.byte	0x00, 0xf0, 0x11, 0x00


	//----- nvinfo : EIATTR_KPARAM_INFO
	.align		4
.L_703:
        /*006c*/ 	.byte	0x04, 0x17
        /*006e*/ 	.short	(.L_705 - .L_704)
.L_704:
        /*0070*/ 	.word	0x00000000
        /*0074*/ 	.short	0x0001
        /*0076*/ 	.short	0x0058
        /*0078*/ 	.byte	0x00, 0xf0, 0x61, 0x01


	//----- nvinfo : EIATTR_KPARAM_INFO
	.align		4
.L_705:
        /*007c*/ 	.byte	0x04, 0x17
        /*007e*/ 	.short	(.L_707 - .L_706)
.L_706:
        /*0080*/ 	.word	0x00000000
        /*0084*/ 	.short	0x0000
        /*0086*/ 	.short	0x0000
        /*0088*/ 	.byte	0x00, 0xf0, 0x61, 0x01


	//----- nvinfo : EIATTR_MAXREG_COUNT
	.align		4
.L_707:
        /*008c*/ 	.byte	0x03, 0x1b
        /*008e*/ 	.short	0x00ff


	//----- nvinfo : EIATTR_MERCURY_ISA_VERSION
	.align		4
        /*0090*/ 	.byte	0x03, 0x5f
        /*0092*/ 	.short	0x0000


	//----- nvinfo : EIATTR_EXIT_INSTR_OFFSETS
	.align		4
        /*0094*/ 	.byte	0x04, 0x1c
        /*0096*/ 	.short	(.L_709 - .L_708)


	//   ....[0]....
.L_708:
        /*0098*/ 	.word	0x00000130


	//   ....[1]....
        /*009c*/ 	.word	0x00000d70


	//----- nvinfo : EIATTR_CTAIDZ_USED
	.align		4
.L_709:
        /*00a0*/ 	.byte	0x01, 0x04
	.zero		2


	//----- nvinfo : EIATTR_CRS_STACK_SIZE
	.align		4
        /*00a4*/ 	.byte	0x04, 0x1e
        /*00a6*/ 	.short	(.L_711 - .L_710)
.L_710:
        /*00a8*/ 	.word	0x00000000
.L_711:


//--------------------- .nv.info._ZN2at6native54_GLOBAL__N__757059ea_21_ReplicationPadding_cu_4a93dcdf32replication_pad_forward_kernel2dIN3c108BFloat16EEEvNS_27GenericPackedTensorAccessorIKT_Lm4ENS_16DefaultPtrTraitsElEENS5_IS6_Lm4ES8_lEEiiii --------------------------
	.section	.nv.info._ZN2at6native54_GLOBAL__N__757059ea_21_ReplicationPadding_cu_4a93dcdf32replication_pad_forward_kernel2dIN3c108BFloat16EEEvNS_27GenericPackedTensorAccessorIKT_Lm4ENS_16DefaultPtrTraitsElEENS5_IS6_Lm4ES8_lEEiiii,"",@"SHT_CUDA_INFO"
	.sectionflags	@""
	.align	4


	//----- nvinfo : EIATTR_CUDA_API_VERSION
	.align		4
        /*0000*/ 	.byte	0x04, 0x37
        /*0002*/ 	.short	(.L_713 - .L_712)
.L_712:
        /*0004*/ 	.word	0x00000082


	//----- nvinfo : EIATTR_SW2861232_WAR
	.align		4
.L_713:
        /*0008*/ 	.byte	0x01, 0x35
	.zero		2


	//----- nvinfo : EIATTR_PARAM_CBANK
	.align		4
        /*000c*/ 	.byte	0x04, 0x0a
        /*000e*/ 	.short	(.L_715 - .L_714)
	.align		4
.L_714:
        /*0010*/ 	.word	index@(.nv.constant0._ZN2at6native54_GLOBAL__N__757059ea_21_ReplicationPadding_cu_4a93dcdf32replication_pad_forward_kernel2dIN3c108BFloat16EEEvNS_27GenericPackedTensorAccessorIKT_Lm4ENS_16DefaultPtrTraitsElEENS5_IS6_Lm4ES8_lEEiiii)
        /*0014*/ 	.short	0x0160
        /*0016*/ 	.short	0x00a0


	//----- nvinfo : EIATTR_CBANK_PARAM_SIZE
	.align		4
.L_715:
        /*0018*/ 	.byte	0x03, 0x19
        /*001a*/ 	.short	0x00a0


	//----- nvinfo : EIATTR_KPARAM_INFO
	.align		4
        /*001c*/ 	.byte	0x04, 0x17
        /*001e*/ 	.short	(.L_717 - .L_716)
.L_716:
        /*0020*/ 	.word	0x00000000
        /*0024*/ 	.short	0x0005
        /*0026*/ 	.short	0x009c
        /*0028*/ 	.byte	0x00, 0xf0, 0x11, 0x00


	//----- nvinfo : EIATTR_KPARAM_INFO
	.align		4
.L_717:
        /*002c*/ 	.byte	0x04, 0x17
        /*002e*/ 	.short	(.L_719 - .L_718)
.L_718:
        /*0030*/ 	.word	0x00000000
        /*0034*/ 	.short	0x0004
        /*0036*/ 	.short	0x0098
        /*0038*/ 	.byte	0x00, 0xf0, 0x11, 0x00


	//----- nvinfo : EIATTR_KPARAM_INFO
	.align		4
.L_719:
        /*003c*/ 	.byte	0x04, 0x17
        /*003e*/ 	.short	(.L_721 - .L_720)
.L_720:
        /*0040*/ 	.word	0x00000000
        /*0044*/ 	.short	0x0003
        /*0046*/ 	.short	0x0094
        /*0048*/ 	.byte	0x00, 0xf0, 0x11, 0x00


	//----- nvinfo : EIATTR_KPARAM_INFO
	.align		4
.L_721:
        /*004c*/ 	.byte	0x04, 0x17
        /*004e*/ 	.short	(.L_723 - .L_722)
.L_722:
        /*0050*/ 	.word	0x00000000
        /*0054*/ 	.short	0x0002
        /*0056*/ 	.short	0x0090
        /*0058*/ 	.byte	0x00, 0xf0, 0x11, 0x00


	//----- nvinfo : EIATTR_KPARAM_INFO
	.align		4
.L_723:
        /*005c*/ 	.byte	0x04, 0x17
        /*005e*/ 	.short	(.L_725 - .L_724)
.L_724:
        /*0060*/ 	.word	0x00000000
        /*0064*/ 	.short	0x0001
        /*0066*/ 	.short	0x0048
        /*0068*/ 	.byte	0x00, 0xf0, 0x21, 0x01


	//----- nvinfo : EIATTR_KPARAM_INFO
	.align		4
.L_725:
        /*006c*/ 	.byte	0x04, 0x17
        /*006e*/ 	.short	(.L_727 - .L_726)
.L_726:
        /*0070*/ 	.word	0x00000000
        /*0074*/ 	.short	0x0000
        /*0076*/ 	.short	0x0000
        /*0078*/ 	.byte	0x00, 0xf0, 0x21, 0x01


	//----- nvinfo : EIATTR_MAXREG_COUNT
	.align		4
.L_727:
        /*007c*/ 	.byte	0x03, 0x1b
        /*007e*/ 	.short	0x00ff


	//----- nvinfo : EIATTR_MERCURY_ISA_VERSION
	.align		4
        /*0080*/ 	.byte	0x03, 0x5f
        /*0082*/ 	.short	0x0000


	//----- nvinfo : EIATTR_EXIT_INSTR_OFFSETS
	.align		4
        /*0084*/ 	.byte	0x04, 0x1c
        /*0086*/ 	.short	(.L_729 - .L_728)


	//   ....[0]....
.L_728:
        /*0088*/ 	.word	0x000000e0


	//   ....[1]....
        /*008c*/ 	.word	0x000007f0


	//----- nvinfo : EIATTR_CTAIDZ_USED
	.align		4
.L_729:
        /*0090*/ 	.byte	0x01, 0x04
	.zero		2


	//----- nvinfo : EIATTR_CRS_STACK_SIZE
	.align		4
        /*0094*/ 	.byte	0x04, 0x1e
        /*0096*/ 	.short	(.L_731 - .L_730)
.L_730:
        /*0098*/ 	.word	0x00000000
.L_731:


//--------------------- .nv.info._ZN2at6native54_GLOBAL__N__757059ea_21_ReplicationPadding_cu_4a93dcdf32replication_pad_forward_kernel2dIN3c104HalfEEEvNS_27GenericPackedTensorAccessorIKT_Lm4ENS_16DefaultPtrTraitsElEENS5_IS6_Lm4ES8_lEEiiii --------------------------
	.section	.nv.info._ZN2at6native54_GLOBAL__N__757059ea_21_ReplicationPadding_cu_4a93dcdf32replication_pad_forward_kernel2dIN3c104HalfEEEvNS_27GenericPackedTensorAccessorIKT_Lm4ENS_16DefaultPtrTraitsElEENS5_IS6_Lm4ES8_lEEiiii,"",@"SHT_CUDA_INFO"
	.sectionflags	@""
	.align	4


	//----- nvinfo : EIATTR_CUDA_API_VERSION
	.align		4
        /*0000*/ 	.byte	0x04, 0x37
        /*0002*/ 	.short	(.L_733 - .L_732)
.L_732:
        /*0004*/ 	.word	0x00000082


	//----- nvinfo : EIATTR_SW2861232_WAR
	.align		4
.L_733:
        /*0008*/ 	.byte	0x01, 0x35
	.zero		2


	//----- nvinfo : EIATTR_PARAM_CBANK
	.align		4
        /*000c*/ 	.byte	0x04, 0x0a
        /*000e*/ 	.short	(.L_735 - .L_734)
	.align		4
.L_734:
        /*0010*/ 	.word	index@(.nv.constant0._ZN2at6native54_GLOBAL__N__757059ea_21_ReplicationPadding_cu_4a93dcdf32replication_pad_forward_kernel2dIN3c104HalfEEEvNS_27GenericPackedTensorAccessorIKT_Lm4ENS_16DefaultPtrTraitsElEENS5_IS6_Lm4ES8_lEEiiii)
        /*0014*/ 	.short	0x0160
        /*0016*/ 	.short	0x00a0


	//----- nvinfo : EIATTR_CBANK_PARAM_SIZE
	.align		4
.L_735:
        /*0018*/ 	.byte	0x03, 0x19
        /*001a*/ 	.short	0x00a0


	//----- nvinfo : EIATTR_KPARAM_INFO
	.align		4
        /*001c*/ 	.byte	0x04, 0x17
        /*001e*/ 	.short	(.L_737 - .L_736)
.L_736:
        /*0020*/ 	.word	0x00000000
        /*0024*/ 	.short	0x0005
        /*0026*/ 	.short	0x009c
        /*0028*/ 	.byte	0x00, 0xf0, 0x11, 0x00


	//----- nvinfo : EIATTR_KPARAM_INFO
	.align		4
.L_737:
        /*002c*/ 	.byte	0x04, 0x17
        /*002e*/ 	.short	(.L_739 - .L_738)
.L_738:
        /*0030*/ 	.word	0x00000000
        /*0034*/ 	.short	0x0004
        /*0036*/ 	.short	0x0098
        /*0038*/ 	.byte	0x00, 0xf0, 0x11, 0x00


	//----- nvinfo : EIATTR_KPARAM_INFO
	.align		4
.L_739:
        /*003c*/ 	.byte	0x04, 0x17
        /*003e*/ 	.short	(.L_741 - .L_740)
.L_740:
        /*0040*/ 	.word	0x00000000
        /*0044*/ 	.short	0x0003
        /*0046*/ 	.short	0x0094
        /*0048*/ 	.byte	0x00, 0xf0, 0x11, 0x00


	//----- nvinfo : EIATTR_KPARAM_INFO
	.align		4
.L_741:
        /*004c*/ 	.byte	0x04, 0x17
        /*004e*/ 	.short	(.L_743 - .L_742)
.L_742:
        /*0050*/ 	.word	0x00000000
        /*0054*/ 	.short	0x0002
        /*0056*/ 	.short	0x0090
        /*0058*/ 	.byte	0x00, 0xf0, 0x11, 0x00


	//----- nvinfo : EIATTR_KPARAM_INFO
	.align		4
.L_743:
        /*005c*/ 	.byte	0x04, 0x17
        /*005e*/ 	.short	(.L_745 - .L_744)
.L_744:
        /*0060*/ 	.word	0x00000000
        /*0064*/ 	.short	0x0001
        /*0066*/ 	.short	0x0048
        /*0068*/ 	.byte	0x00, 0xf0, 0x21, 0x01


	//----- nvinfo : EIATTR_KPARAM_INFO
	.align		4
.L_745:
        /*006c*/ 	.byte	0x04, 0x17
        /*006e*/ 	.short	(.L_747 - .L_746)
.L_746:
        /*0070*/ 	.word	0x00000000
        /*0074*/ 	.short	0x0000
        /*0076*/ 	.short	0x0000
        /*0078*/ 	.byte	0x00, 0xf0, 0x21, 0x01


	//----- nvinfo : EIATTR_MAXREG_COUNT
	.align		4
.L_747:
        /*007c*/ 	.byte	0x03, 0x1b
        /*007e*/ 	.short	0x00ff


	//----- nvinfo : EIATTR_MERCURY_ISA_VERSION
	.align		4
        /*0080*/ 	.byte	0x03, 0x5f
        /*0082*/ 	.short	0x0000


	//----- nvinfo : EIATTR_EXIT_INSTR_OFFSETS
	.align		4
        /*0084*/ 	.byte	0x04, 0x1c
        /*0086*/ 	.short	(.L_749 - .L_748)


	//   ....[0]....
.L_748:
        /*0088*/ 	.word	0x000000e0


	//   ....[1]....
        /*008c*/ 	.word	0x000007f0


	//----- nvinfo : EIATTR_CTAIDZ_USED
	.align		4
.L_749:
        /*0090*/ 	.byte	0x01, 0x04
	.zero		2


	//----- nvinfo : EIATTR_CRS_STACK_SIZE
	.align		4
        /*0094*/ 	.byte	0x04, 0x1e
        /*0096*/ 	.short	(.L_751 - .L_750)
.L_750:
        /*0098*/ 	.word	0x00000000
.L_751:


//--------------------- .nv.info._ZN2at6native54_GLOBAL__N__757059ea_21_ReplicationPadding_cu_4a93dcdf32replication_pad_forward_kernel2dIN3c107complexIfEEEEvNS_27GenericPackedTensorAccessorIKT_Lm4ENS_16DefaultPtrTraitsElEENS6_IS7_Lm4ES9_lEEiiii --------------------------
	.section	.nv.info._ZN2at6native54_GLOBAL__N__757059ea_21_ReplicationPadding_cu_4a93dcdf32replication_pad_forward_kernel2dIN3c107complexIfEEEEvNS_27GenericPackedTensorAccessorIKT_Lm4ENS_16DefaultPtrTraitsElEENS6_IS7_Lm4ES9_lEEiiii,"",@"SHT_CUDA_INFO"
	.sectionflags	@""
	.align	4


	//----- nvinfo : EIATTR_CUDA_API_VERSION
	.align		4
        /*0000*/ 	.byte	0x04, 0x37
        /*0002*/ 	.short	(.L_753 - .L_752)
.L_752:
        /*0004*/ 	.word	0x00000082


	//----- nvinfo : EIATTR_SW2861232_WAR
	.align		4
.L_753:
        /*0008*/ 	.byte	0x01, 0x35
	.zero		2


	//----- nvinfo : EIATTR_PARAM_CBANK
	.align		4
        /*000c*/ 	.byte	0x04, 0x0a
        /*000e*/ 	.short	(.L_755 - .L_754)
	.align		4
.L_754:
        /*0010*/ 	.word	index@(.nv.constant0._ZN2at6native54_GLOBAL__N__757059ea_21_ReplicationPadding_cu_4a93dcdf32replication_pad_forward_kernel2dIN3c107complexIfEEEEvNS_27GenericPackedTensorAccessorIKT_Lm4ENS_16DefaultPtrTraitsElEENS6_IS7_Lm4ES9_lEEiiii)
        /*0014*/ 	.short	0x0160
        /*0016*/ 	.short	0x00a0


	//----- nvinfo : EIATTR_CBANK_PARAM_SIZE
	.align		4
.L_755:
        /*0018*/ 	.byte	0x03, 0x19
        /*001a*/ 	.short	0x00a0


	//----- nvinfo : EIATTR_KPARAM_INFO
	.align		4
        /*001c*/ 	.byte	0x04, 0x17
        /*001e*/ 	.short	(.L_757 - .L_756)
.L_756:
        /*0020*/ 	.word	0x00000000
        /*0024*/ 	.short	0x0005
        /*0026*/ 	.short	0x009c
        /*0028*/ 	.byte	0x00, 0xf0, 0x11, 0x00


	//----- nvinfo : EIATTR_KPARAM_INFO
	.align		4
.L_757:
        /*002c*/ 	.byte	0x04, 0x17
        /*002e*/ 	.short	(.L_759 - .L_758)
.L_758:
        /*0030*/ 	.word	0x00000000
        /*0034*/ 	.short	0x0004
        /*0036*/ 	.short	0x0098
        /*0038*/ 	.byte	0x00, 0xf0, 0x11, 0x00


	//----- nvinfo : EIATTR_KPARAM_INFO
	.align		4
.L_759:
        /*003c*/ 	.byte	0x04, 0x17
        /*003e*/ 	.short	(.L_761 - .L_760)
.L_760:
        /*0040*/ 	.word	0x00000000
        /*0044*/ 	.short	0x0003
        /*0046*/ 	.short	0x0094
        /*0048*/ 	.byte	0x00, 0xf0, 0x11, 0x00


	//----- nvinfo : EIATTR_KPARAM_INFO
	.align		4
.L_761:
        /*004c*/ 	.byte	0x04, 0x17
        /*004e*/ 	.short	(.L_763 - .L_762)
.L_762:
        /*0050*/ 	.word	0x00000000
        /*0054*/ 	.short	0x0002
        /*0056*/ 	.short	0x0090
        /*0058*/ 	.byte	0x00, 0xf0, 0x11, 0x00


	//----- nvinfo : EIATTR_KPARAM_INFO
	.align		4
.L_763:
        /*005c*/ 	.byte	0x04, 0x17
        /*005e*/ 	.short	(.L_765 - .L_764)
.L_764:
        /*0060*/ 	.word	0x00000000
        /*0064*/ 	.short	0x0001
        /*0066*/ 	.short	0x0048
        /*0068*/ 	.byte	0x00, 0xf0, 0x21, 0x01


	//----- nvinfo : EIATTR_KPARAM_INFO
	.align		4
.L_765:
        /*006c*/ 	.byte	0x04, 0x17
        /*006e*/ 	.short	(.L_767 - .L_766)
.L_766:
        /*0070*/ 	.word	0x00000000
        /*0074*/ 	.short	0x0000
        /*0076*/ 	.short	0x0000
        /*0078*/ 	.byte	0x00, 0xf0, 0x21, 0x01


	//----- nvinfo : EIATTR_MAXREG_COUNT
	.align		4
.L_767:
        /*007c*/ 	.byte	0x03, 0x1b
        /*007e*/ 	.short	0x00ff


	//----- nvinfo : EIATTR_MERCURY_ISA_VERSION
	.align		4
        /*0080*/ 	.byte	0x03, 0x5f
        /*0082*/ 	.short	0x0000


	//----- nvinfo : EIATTR_EXIT_INSTR_OFFSETS
	.align		4
        /*0084*/ 	.byte	0x04, 0x1c
        /*0086*/ 	.short	(.L_769 - .L_768)


	//   ....[0]....
.L_768:
        /*0088*/ 	.word	0x000000e0


	//   ....[1]....
        /*008c*/ 	.word	0x000007f0


	//----- nvinfo : EIATTR_CTAIDZ_USED
	.align		4
.L_769:
        /*0090*/ 	.byte	0x01, 0x04
	.zero		2


	//----- nvinfo : EIATTR_CRS_STACK_SIZE
	.align		4
        /*0094*/ 	.byte	0x04, 0x1e
        /*0096*/ 	.short	(.L_771 - .L_770)
.L_770:
        /*0098*/ 	.word	0x00000000
.L_771:


//--------------------- .nv.info._ZN2at6native54_GLOBAL__N__757059ea_21_ReplicationPadding_cu_4a93dcdf32replication_pad_forward_kernel2dIN3c107complexIdEEEEvNS_27GenericPackedTensorAccessorIKT_Lm4ENS_16DefaultPtrTraitsElEENS6_IS7_Lm4ES9_lEEiiii --------------------------
	.section	.nv.info._ZN2at6native54_GLOBAL__N__757059ea_21_ReplicationPadding_cu_4a93dcdf32replication_pad_forward_kernel2dIN3c107complexIdEEEEvNS_27GenericPackedTensorAccessorIKT_Lm4ENS_16DefaultPtrTraitsElEENS6_IS7_Lm4ES9_lEEiiii,"",@"SHT_CUDA_INFO"
	.sectionflags	@""
	.align	4


	//----- nvinfo : EIATTR_CUDA_API_VERSION
	.align		4
        /*0000*/ 	.byte	0x04, 0x37
        /*0002*/ 	.short	(.L_773 - .L_772)
.L_772:
        /*0004*/ 	.word	0x00000082


	//----- nvinfo : EIATTR_SW2861232_WAR
	.align		4
.L_773:
        /*0008*/ 	.byte	0x01, 0x35
	.zero		2


	//----- nvinfo : EIATTR_PARAM_CBANK
	.align		4
        /*000c*/ 	.byte	0x04, 0x0a
        /*000e*/ 	.short	(.L_775 - .L_774)
	.align		4
.L_774:
        /*0010*/ 	.word	index@(.nv.constant0._ZN2at6native54_GLOBAL__N__757059ea_21_ReplicationPadding_cu_4a93dcdf32replication_pad_forward_kernel2dIN3c107complexIdEEEEvNS_27GenericPackedTensorAccessorIKT_Lm4ENS_16DefaultPtrTraitsElEENS6_IS7_Lm4ES9_lEEiiii)
        /*0014*/ 	.short	0x0160
        /*0016*/ 	.short	0x00a0


	//----- nvinfo : EIATTR_CBANK_PARAM_SIZE
	.align		4
.L_775:
        /*0018*/ 	.byte	0x03, 0x19
        /*001a*/ 	.short	0x00a0


	//----- nvinfo : EIATTR_KPARAM_INFO
	.align		4
        /*001c*/ 	.byte	0x04, 0x17
        /*001e*/ 	.short	(.L_777 - .L_776)
.L_776:
        /*0020*/ 	.word	0x00000000
        /*0024*/ 	.short	0x0005
        /*0026*/ 	.short	0x009c
        /*0028*/ 	.byte	0x00, 0xf0, 0x11, 0x00


	//----- nvinfo : EIATTR_KPARAM_INFO
	.align		4
.L_777:
        /*002c*/ 	.byte	0x04, 0x17
        /*002e*/ 	.short	(.L_779 - .L_778)
.L_778:
        /*0030*/ 	.word	0x00000000
        /*0034*/ 	.short	0x0004
        /*0036*/ 	.short	0x0098
        /*0038*/ 	.byte	0x00, 0xf0, 0x11, 0x00


	//----- nvinfo : EIATTR_KPARAM_INFO
	.align		4
.L_779:
        /*003c*/ 	.byte	0x04, 0x17
        /*003e*/ 	.short	(.L_781 - .L_780)
.L_780:
        /*0040*/ 	.word	0x00000000
        /*0044*/ 	.short	0x0003
        /*0046*/ 	.short	0x0094
        /*0048*/ 	.byte	0x00, 0xf0, 0x11, 0x00


	//----- nvinfo : EIATTR_KPARAM_INFO
	.align		4
.L_781:
        /*004c*/ 	.byte	0x04, 0x17
        /*004e*/ 	.short	(.L_783 - .L_782)
.L_782:
        /*0050*/ 	.word	0x00000000
        /*0054*/ 	.short	0x0002
        /*0056*/ 	.short	0x0090
        /*0058*/ 	.byte	0x00, 0xf0, 0x11, 0x00


	//----- nvinfo : EIATTR_KPARAM_INFO
	.align		4
.L_783:
        /*005c*/ 	.byte	0x04, 0x17
        /*005e*/ 	.short	(.L_785 - .L_784)
.L_784:
        /*0060*/ 	.word	0x00000000
        /*0064*/ 	.short	0x0001
        /*0066*/ 	.short	0x0048
        /*0068*/ 	.byte	0x00, 0xf0, 0x21, 0x01


	//----- nvinfo : EIATTR_KPARAM_INFO
	.align		4
.L_785:
        /*006c*/ 	.byte	0x04, 0x17
        /*006e*/ 	.short	(.L_787 - .L_786)
.L_786:
        /*0070*/ 	.word	0x00000000
        /*0074*/ 	.short	0x0000
        /*0076*/ 	.short	0x0000
        /*0078*/ 	.byte	0x00, 0xf0, 0x21, 0x01


	//----- nvinfo : EIATTR_MAXREG_COUNT
	.align		4
.L_787:
        /*007c*/ 	.byte	0x03, 0x1b
        /*007e*/ 	.short	0x00ff


	//----- nvinfo : EIATTR_MERCURY_ISA_VERSION
	.align		4
        /*0080*/ 	.byte	0x03, 0x5f
        /*0082*/ 	.short	0x0000


	//----- nvinfo : EIATTR_EXIT_INSTR_OFFSETS
	.align		4
        /*0084*/ 	.byte	0x04, 0x1c
        /*0086*/ 	.short	(.L_789 - .L_788)


	//   ....[0]....
.L_788:
        /*0088*/ 	.word	0x000000e0


	//   ....[1]....
        /*008c*/ 	.word	0x000007f0


	//----- nvinfo : EIATTR_CTAIDZ_USED
	.align		4
.L_789:
        /*0090*/ 	.byte	0x01, 0x04
	.zero		2


	//----- nvinfo : EIATTR_CRS_STACK_SIZE
	.align		4
        /*0094*/ 	.byte	0x04, 0x1e
        /*0096*/ 	.short	(.L_791 - .L_790)
.L_790:
        /*0098*/ 	.word	0x00000000
.L_791:


//--------------------- .nv.info._ZN2at6native54_GLOBAL__N__757059ea_21_ReplicationPadding_cu_4a93dcdf32replication_pad_forward_kernel2dIfEEvNS_27GenericPackedTensorAccessorIKT_Lm4ENS_16DefaultPtrTraitsElEENS3_IS4_Lm4ES6_lEEiiii --------------------------
	.section	.nv.info._ZN2at6native54_GLOBAL__N__757059ea_21_ReplicationPadding_cu_4a93dcdf32replication_pad_forward_kernel2dIfEEvNS_27GenericPackedTensorAccessorIKT_Lm4ENS_16DefaultPtrTraitsElEENS3_IS4_Lm4ES6_lEEiiii,"",@"SHT_CUDA_INFO"
	.sectionflags	@""
	.align	4


	//----- nvinfo : EIATTR_CUDA_API_VERSION
	.align		4
        /*0000*/ 	.byte	0x04, 0x37
        /*0002*/ 	.short	(.L_793 - .L_792)
.L_792:
        /*0004*/ 	.word	0x00000082


	//----- nvinfo : EIATTR_SW2861232_WAR
	.align		4
.L_793:
        /*0008*/ 	.byte	0x01, 0x35
	.zero		2


	//----- nvinfo : EIATTR_PARAM_CBANK
	.align		4
        /*000c*/ 	.byte	0x04, 0x0a
        /*000e*/ 	.short	(.L_795 - .L_794)
	.align		4
.L_794:
        /*0010*/ 	.word	index@(.nv.constant0._ZN2at6native54_GLOBAL__N__757059ea_21_ReplicationPadding_cu_4a93dcdf32replication_pad_forward_kernel2dIfEEvNS_27GenericPackedTensorAccessorIKT_Lm4ENS_16DefaultPtrTraitsElEENS3_IS4_Lm4ES6_lEEiiii)
        /*0014*/ 	.short	0x0160
        /*0016*/ 	.short	0x00a0


	//----- nvinfo : EIATTR_CBANK_PARAM_SIZE
	.align		4
.L_795:
        /*0018*/ 	.byte	0x03, 0x19
        /*001a*/ 	.short	0x00a0


	//----- nvinfo : EIATTR_KPARAM_INFO
	.align		4
        /*001c*/ 	.byte	0x04, 0x17
        /*001e*/ 	.short	(.L_797 - .L_796)
.L_796:
        /*0020*/ 	.word	0x00000000
        /*0024*/ 	.short	0x0005
        /*0026*/ 	.short	0x009c
        /*0028*/ 	.byte	0x00, 0xf0, 0x11, 0x00


	//----- nvinfo : EIATTR_KPARAM_INFO
	.align		4
.L_797:
        /*002c*/ 	.byte	0x04, 0x17
        /*002e*/ 	.short	(.L_799 - .L_798)
.L_798:
        /*0030*/ 	.word	0x00000000
        /*0034*/ 	.short	0x0004
        /*0036*/ 	.short	0x0098
        /*0038*/ 	.byte	0x00, 0xf0, 0x11, 0x00


	//----- nvinfo : EIATTR_KPARAM_INFO
	.align		4
.L_799:
        /*003c*/ 	.byte	0x04, 0x17
        /*003e*/ 	.short	(.L_801 - .L_800)
.L_800:
        /*0040*/ 	.word	0x00000000
        /*0044*/ 	.short	0x0003
        /*0046*/ 	.short	0x0094
        /*0048*/ 	.byte	0x00, 0xf0, 0x11, 0x00


	//----- nvinfo : EIATTR_KPARAM_INFO
	.align		4
.L_801:
        /*004c*/ 	.byte	0x04, 0x17
        /*004e*/ 	.short	(.L_803 - .L_802)
.L_802:
        /*0050*/ 	.word	0x00000000
        /*0054*/ 	.short	0x0002
        /*0056*/ 	.short	0x0090
        /*0058*/ 	.byte	0x00, 0xf0, 0x11, 0x00


	//----- nvinfo : EIATTR_KPARAM_INFO
	.align		4
.L_803:
        /*005c*/ 	.byte	0x04, 0x17
        /*005e*/ 	.short	(.L_805 - .L_804)
.L_804:
        /*0060*/ 	.word	0x00000000
        /*0064*/ 	.short	0x0001
        /*0066*/ 	.short	0x0048
        /*0068*/ 	.byte	0x00, 0xf0, 0x21, 0x01


	//----- nvinfo : EIATTR_KPARAM_INFO
	.align		4
.L_805:
        /*006c*/ 	.byte	0x04, 0x17
        /*006e*/ 	.short	(.L_807 - .L_806)
.L_806:
        /*0070*/ 	.word	0x00000000
        /*0074*/ 	.short	0x0000
        /*0076*/ 	.short	0x0000
        /*0078*/ 	.byte	0x00, 0xf0, 0x21, 0x01


	//----- nvinfo : EIATTR_MAXREG_COUNT
	.align		4
.L_807:
        /*007c*/ 	.byte	0x03, 0x1b
        /*007e*/ 	.short	0x00ff


	//----- nvinfo : EIATTR_MERCURY_ISA_VERSION
	.align		4
        /*0080*/ 	.byte	0x03, 0x5f
        /*0082*/ 	.short	0x0000


	//----- nvinfo : EIATTR_EXIT_INSTR_OFFSETS
	.align		4
        /*0084*/ 	.byte	0x04, 0x1c
        /*0086*/ 	.short	(.L_809 - .L_808)


	//   ....[0]....
.L_808:
        /*0088*/ 	.word	0x000000e0


	//   ....[1]....
        /*008c*/ 	.word	0x000007f0


	//----- nvinfo : EIATTR_CTAIDZ_USED
	.align		4
.L_809:
        /*0090*/ 	.byte	0x01, 0x04
	.zero		2


	//----- nvinfo : EIATTR_CRS_STACK_SIZE
	.align		4
        /*0094*/ 	.byte	0x04, 0x1e
        /*0096*/ 	.short	(.L_811 - .L_810)
.L_810:
        /*0098*/ 	.word	0x00000000
.L_811:


//--------------------- .nv.info._ZN2at6native54_GLOBAL__N__757059ea_21_ReplicationPadding_cu_4a93dcdf32replication_pad_forward_kernel2dIdEEvNS_27GenericPackedTensorAccessorIKT_Lm4ENS_16DefaultPtrTraitsElEENS3_IS4_Lm4ES6_lEEiiii --------------------------
	.section	.nv.info._ZN2at6native54_GLOBAL__N__757059ea_21_ReplicationPadding_cu_4a93dcdf32replication_pad_forward_kernel2dIdEEvNS_27GenericPackedTensorAccessorIKT_Lm4ENS_16DefaultPtrTraitsElEENS3_IS4_Lm4ES6_lEEiiii,"",@"SHT_CUDA_INFO"
	.sectionflags	@""
	.align	4


	//----- nvinfo : EIATTR_CUDA_API_VERSION
	.align		4
        /*0000*/ 	.byte	0x04, 0x37
        /*0002*/ 	.short	(.L_813 - .L_812)
.L_812:
        /*0004*/ 	.word	0x00000082


	//----- nvinfo : EIATTR_SW2861232_WAR
	.align		4
.L_813:
        /*0008*/ 	.byte	0x01, 0x35
	.zero		2


	//----- nvinfo : EIATTR_PARAM_CBANK
	.align		4
        /*000c*/ 	.byte	0x04, 0x0a
        /*000e*/ 	.short	(.L_815 - .L_814)
	.align		4
.L_814:
        /*0010*/ 	.word	index@(.nv.constant0._ZN2at6native54_GLOBAL__N__757059ea_21_ReplicationPadding_cu_4a93dcdf32replication_pad_forward_kernel2dIdEEvNS_27GenericPackedTensorAccessorIKT_Lm4ENS_16DefaultPtrTraitsElEENS3_IS4_Lm4ES6_lEEiiii)
        /*0014*/ 	.short	0x0160
        /*0016*/ 	.short	0x00a0


	//----- nvinfo : EIATTR_CBANK_PARAM_SIZE
	.align		4
.L_815:
        /*0018*/ 	.byte	0x03, 0x19
        /*001a*/ 	.short	0x00a0


	//----- nvinfo : EIATTR_KPARAM_INFO
	.align		4
        /*001c*/ 	.byte	0x04, 0x17
        /*001e*/ 	.short	(.L_817 - .L_816)
.L_816:
        /*0020*/ 	.word	0x00000000
        /*0024*/ 	.short	0x0005
        /*0026*/ 	.short	0x009c
        /*0028*/ 	.byte	0x00, 0xf0, 0x11, 0x00


	//----- nvinfo : EIATTR_KPARAM_INFO
	.align		4
.L_817:
        /*002c*/ 	.byte	0x04, 0x17
        /*002e*/ 	.short	(.L_819 - .L_818)
.L_818:
        /*0030*/ 	.word	0x00000000
        /*0034*/ 	.short	0x0004
        /*0036*/ 	.short	0x0098
        /*0038*/ 	.byte	0x00, 0xf0, 0x11, 0x00


	//----- nvinfo : EIATTR_KPARAM_INFO
	.align		4
.L_819:
        /*003c*/ 	.byte	0x04, 0x17
        /*003e*/ 	.short	(.L_821 - .L_820)
.L_820:
        /*0040*/ 	.word	0x00000000
        /*0044*/ 	.short	0x0003
        /*0046*/ 	.short	0x0094
        /*0048*/ 	.byte	0x00, 0xf0, 0x11, 0x00


	//----- nvinfo : EIATTR_KPARAM_INFO
	.align		4
.L_821:
        /*004c*/ 	.byte	0x04, 0x17
        /*004e*/ 	.short	(.L_823 - .L_822)
.L_822:
        /*0050*/ 	.word	0x00000000
        /*0054*/ 	.short	0x0002
        /*0056*/ 	.short	0x0090
        /*0058*/ 	.byte	0x00, 0xf0, 0x11, 0x00


	//----- nvinfo : EIATTR_KPARAM_INFO
	.align		4
.L_823:
        /*005c*/ 	.byte	0x04, 0x17
        /*005e*/ 	.short	(.L_825 - .L_824)
.L_824:
        /*0060*/ 	.word	0x00000000
        /*0064*/ 	.short	0x0001
        /*0066*/ 	.short	0x0048
        /*0068*/ 	.byte	0x00, 0xf0, 0x21, 0x01


	//----- nvinfo : EIATTR_KPARAM_INFO
	.align		4
.L_825:
        /*006c*/ 	.byte	0x04, 0x17
        /*006e*/ 	.short	(.L_827 - .L_826)
.L_826:
        /*0070*/ 	.word	0x00000000
        /*0074*/ 	.short	0x0000
        /*0076*/ 	.short	0x0000
        /*0078*/ 	.byte	0x00, 0xf0, 0x21, 0x01


	//----- nvinfo : EIATTR_MAXREG_COUNT
	.align		4
.L_827:
        /*007c*/ 	.byte	0x03, 0x1b
        /*007e*/ 	.short	0x00ff


	//----- nvinfo : EIATTR_MERCURY_ISA_VERSION
	.align		4
        /*0080*/ 	.byte	0x03, 0x5f
        /*0082*/ 	.short	0x0000


	//----- nvinfo : EIATTR_EXIT_INSTR_OFFSETS
	.align		4
        /*0084*/ 	.byte	0x04, 0x1c
        /*0086*/ 	.short	(.L_829 - .L_828)


	//   ....[0]....
.L_828:
        /*0088*/ 	.word	0x000000e0


	//   ....[1]....
        /*008c*/ 	.word	0x000007f0


	//----- nvinfo : EIATTR_CTAIDZ_USED
	.align		4
.L_829:
        /*0090*/ 	.byte	0x01, 0x04
	.zero		2


	//----- nvinfo : EIATTR_CRS_STACK_SIZE
	.align		4
        /*0094*/ 	.byte	0x04, 0x1e
        /*0096*/ 	.short	(.L_831 - .L_830)
.L_830:
        /*0098*/ 	.word	0x00000000
.L_831:


//--------------------- .nv.info._ZN2at6native54_GLOBAL__N__757059ea_21_ReplicationPadding_cu_4a93dcdf32replication_pad_forward_kernel2dIsEEvNS_27GenericPackedTensorAccessorIKT_Lm4ENS_16DefaultPtrTraitsElEENS3_IS4_Lm4ES6_lEEiiii --------------------------
	.section	.nv.info._ZN2at6native54_GLOBAL__N__757059ea_21_ReplicationPadding_cu_4a93dcdf32replication_pad_forward_kernel2dIsEEvNS_27GenericPackedTensorAccessorIKT_Lm4ENS_16DefaultPtrTraitsElEENS3_IS4_Lm4ES6_lEEiiii,"",@"SHT_CUDA_INFO"
	.sectionflags	@""
	.align	4


	//----- nvinfo : EIATTR_CUDA_API_VERSION
	.align		4
        /*0000*/ 	.byte	0x04, 0x37
        /*0002*/ 	.short	(.L_833 - .L_832)
.L_832:
        /*0004*/ 	.word	0x00000082


	//----- nvinfo : EIATTR_SW2861232_WAR
	.align		4
.L_833:
        /*0008*/ 	.byte	0x01, 0x35
	.zero		2


	//----- nvinfo : EIATTR_PARAM_CBANK
	.align		4
        /*000c*/ 	.byte	0x04, 0x0a
        /*000e*/ 	.short	(.L_835 - .L_834)
	.align		4
.L_834:
        /*0010*/ 	.word	index@(.nv.constant0._ZN2at6native54_GLOBAL__N__757059ea_21_ReplicationPadding_cu_4a93dcdf32replication_pad_forward_kernel2dIsEEvNS_27GenericPackedTensorAccessorIKT_Lm4ENS_16DefaultPtrTraitsElEENS3_IS4_Lm4ES6_lEEiiii)
        /*0014*/ 	.short	0x0160
        /*0016*/ 	.short	0x00a0


	//----- nvinfo : EIATTR_CBANK_PARAM_SIZE
	.align		4
.L_835:
        /*0018*/ 	.byte	0x03, 0x19
        /*001a*/ 	.short	0x00a0


	//----- nvinfo : EIATTR_KPARAM_INFO
	.align		4
        /*001c*/ 	.byte	0x04, 0x17
        /*001e*/ 	.short	(.L_837 - .L_836)
.L_836:
        /*0020*/ 	.word	0x00000000
        /*0024*/ 	.short	0x0005
        /*0026*/ 	.short	0x009c
        /*0028*/ 	.byte	0x00, 0xf0, 0x11, 0x00


	//----- nvinfo : EIATTR_KPARAM_INFO
	.align		4
.L_837:
        /*002c*/ 	.byte	0x04, 0x17
        /*002e*/ 	.short	(.L_839 - .L_838)
.L_838:
        /*0030*/ 	.word	0x00000000
        /*0034*/ 	.short	0x0004
        /*0036*/ 	.short	0x0098
        /*0038*/ 	.byte	0x00, 0xf0, 0x11, 0x00


	//----- nvinfo : EIATTR_KPARAM_INFO
	.align		4
.L_839:
        /*003c*/ 	.byte	0x04, 0x17
        /*003e*/ 	.short	(.L_841 - .L_840)
.L_840:
        /*0040*/ 	.word	0x00000000
        /*0044*/ 	.short	0x0003
        /*0046*/ 	.short	0x0094
        /*0048*/ 	.byte	0x00, 0xf0, 0x11, 0x00


	//----- nvinfo : EIATTR_KPARAM_INFO
	.align		4
.L_841:
        /*004c*/ 	.byte	0x04, 0x17
        /*004e*/ 	.short	(.L_843 - .L_842)
.L_842:
        /*0050*/ 	.word	0x00000000
        /*0054*/ 	.short	0x0002
        /*0056*/ 	.short	0x0090
        /*0058*/ 	.byte	0x00, 0xf0, 0x11, 0x00


	//----- nvinfo : EIATTR_KPARAM_INFO
	.align		4
.L_843:
        /*005c*/ 	.byte	0x04, 0x17
        /*005e*/ 	.short	(.L_845 - .L_844)
.L_844:
        /*0060*/ 	.word	0x00000000
        /*0064*/ 	.short	0x0001
        /*0066*/ 	.short	0x0048
        /*0068*/ 	.byte	0x00, 0xf0, 0x21, 0x01


	//----- nvinfo : EIATTR_KPARAM_INFO
	.align		4
.L_845:
        /*006c*/ 	.byte	0x04, 0x17
        /*006e*/ 	.short	(.L_847 - .L_846)
.L_846:
        /*0070*/ 	.word	0x00000000
        /*0074*/ 	.short	0x0000
        /*0076*/ 	.short	0x0000
        /*0078*/ 	.byte	0x00, 0xf0, 0x21, 0x01


	//----- nvinfo : EIATTR_MAXREG_COUNT
	.align		4
.L_847:
        /*007c*/ 	.byte	0x03, 0x1b
        /*007e*/ 	.short	0x00ff


	//----- nvinfo : EIATTR_MERCURY_ISA_VERSION
	.align		4
        /*0080*/ 	.byte	0x03, 0x5f
        /*0082*/ 	.short	0x0000


	//----- nvinfo : EIATTR_EXIT_INSTR_OFFSETS
	.align		4
        /*0084*/ 	.byte	0x04, 0x1c
        /*0086*/ 	.short	(.L_849 - .L_848)


	//   ....[0]....
.L_848:
        /*0088*/ 	.word	0x000000e0


	//   ....[1]....
        /*008c*/ 	.word	0x000007f0


	//----- nvinfo : EIATTR_CTAIDZ_USED
	.align		4
.L_849:
        /*0090*/ 	.byte	0x01, 0x04
	.zero		2


	//----- nvinfo : EIATTR_CRS_STACK_SIZE
	.align		4
        /*0094*/ 	.byte	0x04, 0x1e
        /*0096*/ 	.short	(.L_851 - .L_850)
.L_850:
        /*0098*/ 	.word	0x00000000
.L_851:


//--------------------- .nv.info._ZN2at6native54_GLOBAL__N__757059ea_21_ReplicationPadding_cu_4a93dcdf32replication_pad_forward_kernel2dIlEEvNS_27GenericPackedTensorAccessorIKT_Lm4ENS_16DefaultPtrTraitsElEENS3_IS4_Lm4ES6_lEEiiii --------------------------
	.section	.nv.info._ZN2at6native54_GLOBAL__N__757059ea_21_ReplicationPadding_cu_4a93dcdf32replication_pad_forward_kernel2dIlEEvNS_27GenericPackedTensorAccessorIKT_Lm4ENS_16DefaultPtrTraitsElEENS3_IS4_Lm4ES6_lEEiiii,"",@"SHT_CUDA_INFO"
	.sectionflags	@""
	.align	4


	//----- nvinfo : EIATTR_CUDA_API_VERSION
	.align		4
        /*0000*/ 	.byte	0x04, 0x37
        /*0002*/ 	.short	(.L_853 - .L_852)
.L_852:
        /*0004*/ 	.word	0x00000082


	//----- nvinfo : EIATTR_SW2861232_WAR
	.align		4
.L_853:
        /*0008*/ 	.byte	0x01, 0x35
	.zero		2


	//----- nvinfo : EIATTR_PARAM_CBANK
	.align		4
        /*000c*/ 	.byte	0x04, 0x0a
        /*000e*/ 	.short	(.L_855 - .L_854)
	.align		4
.L_854:
        /*0010*/ 	.word	index@(.nv.constant0._ZN2at6native54_GLOBAL__N__757059ea_21_ReplicationPadding_cu_4a93dcdf32replication_pad_forward_kernel2dIlEEvNS_27GenericPackedTensorAccessorIKT_Lm4ENS_16DefaultPtrTraitsElEENS3_IS4_Lm4ES6_lEEiiii)
        /*0014*/ 	.short	0x0160
        /*0016*/ 	.short	0x00a0


	//----- nvinfo : EIATTR_CBANK_PARAM_SIZE
	.align		4
.L_855:
        /*0018*/ 	.byte	0x03, 0x19
        /*001a*/ 	.short	0x00a0


	//----- nvinfo : EIATTR_KPARAM_INFO
	.align		4
        /*001c*/ 	.byte	0x04, 0x17
        /*001e*/ 	.short	(.L_857 - .L_856)
.L_856:
        /*0020*/ 	.word	0x00000000
        /*0024*/ 	.short	0x0005
        /*0026*/ 	.short	0x009c
        /*0028*/ 	.byte	0x00, 0xf0, 0x11, 0x00


	//----- nvinfo : EIATTR_KPARAM_INFO
	.align		4
.L_857:
        /*002c*/ 	.byte	0x04, 0x17
        /*002e*/ 	.short	(.L_859 - .L_858)
.L_858:
        /*0030*/ 	.word	0x00000000
        /*0034*/ 	.short	0x0004
        /*0036*/ 	.short	0x0098
        /*0038*/ 	.byte	0x00, 0xf0, 0x11, 0x00


	//----- nvinfo : EIATTR_KPARAM_INFO
	.align		4
.L_859:
        /*003c*/ 	.byte	0x04, 0x17
        /*003e*/ 	.short	(.L_861 - .L_860)
.L_860:
        /*0040*/ 	.word	0x00000000
        /*0044*/ 	.short	0x0003
        /*0046*/ 	.short	0x0094
        /*0048*/ 	.byte	0x00, 0xf0, 0x11, 0x00


	//----- nvinfo : EIATTR_KPARAM_INFO
	.align		4
.L_861:
        /*004c*/ 	.byte	0x04, 0x17
        /*004e*/ 	.short	(.L_863 - .L_862)
.L_862:
        /*0050*/ 	.word	0x00000000
        /*0054*/ 	.short	0x0002
        /*0056*/ 	.short	0x0090
        /*0058*/ 	.byte	0x00, 0xf0, 0x11, 0x00


	//----- nvinfo : EIATTR_KPARAM_INFO
	.align		4
.L_863:
        /*005c*/ 	.byte	0x04, 0x17
        /*005e*/ 	.short	(.L_865 - .L_864)
.L_864:
        /*0060*/ 	.word	0x00000000
        /*0064*/ 	.short	0x0001
        /*0066*/ 	.short	0x0048
        /*0068*/ 	.byte	0x00, 0xf0, 0x21, 0x01


	//----- nvinfo : EIATTR_KPARAM_INFO
	.align		4
.L_865:
        /*006c*/ 	.byte	0x04, 0x17
        /*006e*/ 	.short	(.L_867 - .L_866)
.L_866:
        /*0070*/ 	.word	0x00000000
        /*0074*/ 	.short	0x0000
        /*0076*/ 	.short	0x0000
        /*0078*/ 	.byte	0x00, 0xf0, 0x21, 0x01


	//----- nvinfo : EIATTR_MAXREG_COUNT
	.align		4
.L_867:
        /*007c*/ 	.byte	0x03, 0x1b
        /*007e*/ 	.short	0x00ff


	//----- nvinfo : EIATTR_MERCURY_ISA_VERSION
	.align		4
        /*0080*/ 	.byte	0x03, 0x5f
        /*0082*/ 	.short	0x0000


	//----- nvinfo : EIATTR_EXIT_INSTR_OFFSETS
	.align		4
        /*0084*/ 	.byte	0x04, 0x1c
        /*0086*/ 	.short	(.L_869 - .L_868)


	//   ....[0]....
.L_868:
        /*0088*/ 	.word	0x000000e0


	//   ....[1]....
        /*008c*/ 	.word	0x000007f0


	//----- nvinfo : EIATTR_CTAIDZ_USED
	.align		4
.L_869:
        /*0090*/ 	.byte	0x01, 0x04
	.zero		2


	//----- nvinfo : EIATTR_CRS_STACK_SIZE
	.align		4
        /*0094*/ 	.byte	0x04, 0x1e
        /*0096*/ 	.short	(.L_871 - .L_870)
.L_870:
        /*0098*/ 	.word	0x00000000
.L_871:


//--------------------- .nv.info._ZN2at6native54_GLOBAL__N__757059ea_21_ReplicationPadding_cu_4a93dcdf32replication_pad_forward_kernel2dIiEEvNS_27GenericPackedTensorAccessorIKT_Lm4ENS_16DefaultPtrTraitsElEENS3_IS4_Lm4ES6_lEEiiii --------------------------
	.section	.nv.info._ZN2at6native54_GLOBAL__N__757059ea_21_ReplicationPadding_cu_4a93dcdf32replication_pad_forward_kernel2dIiEEvNS_27GenericPackedTensorAccessorIKT_Lm4ENS_16DefaultPtrTraitsElEENS3_IS4_Lm4ES6_lEEiiii,"",@"SHT_CUDA_INFO"
	.sectionflags	@""
	.align	4


	//----- nvinfo : EIATTR_CUDA_API_VERSION
	.align		4
        /*0000*/ 	.byte	0x04, 0x37
        /*0002*/ 	.short	(.L_873 - .L_872)
.L_872:
        /*0004*/ 	.word	0x00000082


	//----- nvinfo : EIATTR_SW2861232_WAR
	.align		4
.L_873:
        /*0008*/ 	.byte	0x01, 0x35
	.zero		2


	//----- nvinfo : EIATTR_PARAM_CBANK
	.align		4
        /*000c*/ 	.byte	0x04, 0x0a
        /*000e*/ 	.short	(.L_875 - .L_874)
	.align		4
.L_874:
        /*0010*/ 	.word	index@(.nv.constant0._ZN2at6native54_GLOBAL__N__757059ea_21_ReplicationPadding_cu_4a93dcdf32replication_pad_forward_kernel2dIiEEvNS_27GenericPackedTensorAccessorIKT_Lm4ENS_16DefaultPtrTraitsElEENS3_IS4_Lm4ES6_lEEiiii)
        /*0014*/ 	.short	0x0160
        /*0016*/ 	.short	0x00a0


	//----- nvinfo : EIATTR_CBANK_PARAM_SIZE
	.align		4
.L_875:
        /*0018*/ 	.byte	0x03, 0x19
        /*001a*/ 	.short	0x00a0


	//----- nvinfo : EIATTR_KPARAM_INFO
	.align		4
        /*001c*/ 	.byte	0x04, 0x17
        /*001e*/ 	.short	(.L_877 - .L_876)
.L_876:
        /*0020*/ 	.word	0x00000000
        /*0024*/ 	.short	0x0005
        /*0026*/ 	.short	0x009c
        /*0028*/ 	.byte	0x00, 0xf0, 0x11, 0x00


	//----- nvinfo : EIATTR_KPARAM_INFO
	.align		4
.L_877:
        /*002c*/ 	.byte	0x04, 0x17
        /*002e*/ 	.short	(.L_879 - .L_878)
.L_878:
        /*0030*/ 	.word	0x00000000
        /*0034*/ 	.short	0x0004
        /*0036*/ 	.short	0x0098
        /*0038*/ 	.byte	0x00, 0xf0, 0x11, 0x00


	//----- nvinfo : EIATTR_KPARAM_INFO
	.align		4
.L_879:
        /*003c*/ 	.byte	0x04, 0x17
        /*003e*/ 	.short	(.L_881 - .L_880)
.L_880:
        /*0040*/ 	.word	0x00000000
        /*0044*/ 	.short	0x0003
        /*0046*/ 	.short	0x0094
        /*0048*/ 	.byte	0x00, 0xf0, 0x11, 0x00


	//----- nvinfo : EIATTR_KPARAM_INFO
	.align		4
.L_881:
        /*004c*/ 	.byte	0x04, 0x17
        /*004e*/ 	.short	(.L_883 - .L_882)
.L_882:
        /*0050*/ 	.word	0x00000000
        /*0054*/ 	.short	0x0002
        /*0056*/ 	.short	0x0090
        /*0058*/ 	.byte	0x00, 0xf0, 0x11, 0x00


	//----- nvinfo : EIATTR_KPARAM_INFO
	.align		4
.L_883:
        /*005c*/ 	.byte	0x04, 0x17
        /*005e*/ 	.short	(.L_885 - .L_884)
.L_884:
        /*0060*/ 	.word	0x00000000
        /*0064*/ 	.short	0x0001
        /*0066*/ 	.short	0x0048
        /*0068*/ 	.byte	0x00, 0xf0, 0x21, 0x01


	//----- nvinfo : EIATTR_KPARAM_INFO
	.align		4
.L_885:
        /*006c*/ 	.byte	0x04, 0x17
        /*006e*/ 	.short	(.L_887 - .L_886)
.L_886:
        /*0070*/ 	.word	0x00000000
        /*0074*/ 	.short	0x0000
        /*0076*/ 	.short	0x0000
        /*0078*/ 	.byte	0x00, 0xf0, 0x21, 0x01


	//----- nvinfo : EIATTR_MAXREG_COUNT
	.align		4
.L_887:
        /*007c*/ 	.byte	0x03, 0x1b
        /*007e*/ 	.short	0x00ff


	//----- nvinfo : EIATTR_MERCURY_ISA_VERSION
	.align		4
        /*0080*/ 	.byte	0x03, 0x5f
        /*0082*/ 	.short	0x0000


	//----- nvinfo : EIATTR_EXIT_INSTR_OFFSETS
	.align		4
        /*0084*/ 	.byte	0x04, 0x1c
        /*0086*/ 	.short	(.L_889 - .L_888)


	//   ....[0]....
.L_888:
        /*0088*/ 	.word	0x000000e0


	//   ....[1]....
        /*008c*/ 	.word	0x000007f0


	//----- nvinfo : EIATTR_CTAIDZ_USED
	.align		4
.L_889:
        /*0090*/ 	.byte	0x01, 0x04
	.zero		2


	//----- nvinfo : EIATTR_CRS_STACK_SIZE
	.align		4
        /*0094*/ 	.byte	0x04, 0x1e
        /*0096*/ 	.short	(.L_891 - .L_890)
.L_890:
        /*0098*/ 	.word	0x00000000
.L_891:


//--------------------- .nv.info._ZN2at6native54_GLOBAL__N__757059ea_21_ReplicationPadding_cu_4a93dcdf32replication_pad_forward_kernel2dIaEEvNS_27GenericPackedTensorAccessorIKT_Lm4ENS_16DefaultPtrTraitsElEENS3_IS4_Lm4ES6_lEEiiii --------------------------
	.section	.nv.info._ZN2at6native54_GLOBAL__N__757059ea_21_ReplicationPadding_cu_4a93dcdf32replication_pad_forward_kernel2dIaEEvNS_27GenericPackedTensorAccessorIKT_Lm4ENS_16DefaultPtrTraitsElEENS3_IS4_Lm4ES6_lEEiiii,"",@"SHT_CUDA_INFO"
	.sectionflags	@""
	.align	4


	//----- nvinfo : EIATTR_CUDA_API_VERSION
	.align		4
        /*0000*/ 	.byte	0x04, 0x37
        /*0002*/ 	.short	(.L_893 - .L_892)
.L_892:
        /*0004*/ 	.word	0x00000082


	//----- nvinfo : EIATTR_SW2861232_WAR
	.align		4
.L_893:
        /*0008*/ 	.byte	0x01, 0x35
	.zero		2


	//----- nvinfo : EIATTR_PARAM_CBANK
	.align		4
        /*000c*/ 	.byte	0x04, 0x0a
        /*000e*/ 	.short	(.L_895 - .L_894)
	.align		4
.L_894:
        /*0010*/ 	.word	index@(.nv.constant0._ZN2at6native54_GLOBAL__N__757059ea_21_ReplicationPadding_cu_4a93dcdf32replication_pad_forward_kernel2dIaEEvNS_27GenericPackedTensorAccessorIKT_Lm4ENS_16DefaultPtrTraitsElEENS3_IS4_Lm4ES6_lEEiiii)
        /*0014*/ 	.short	0x0160
        /*0016*/ 	.short	0x00a0


	//----- nvinfo : EIATTR_CBANK_PARAM_SIZE
	.align		4
.L_895:
        /*0018*/ 	.byte	0x03, 0x19
        /*001a*/ 	.short	0x00a0


	//----- nvinfo : EIATTR_KPARAM_INFO
	.align		4
        /*001c*/ 	.byte	0x04, 0x17
        /*001e*/ 	.short	(.L_897 - .L_896)
.L_896:
        /*0020*/ 	.word	0x00000000
        /*0024*/ 	.short	0x0005
        /*0026*/ 	.short	0x009c
        /*0028*/ 	.byte	0x00, 0xf0, 0x11, 0x00


	//----- nvinfo : EIATTR_KPARAM_INFO
	.align		4
.L_897:
        /*002c*/ 	.byte	0x04, 0x17
        /*002e*/ 	.short	(.L_899 - .L_898)
.L_898:
        /*0030*/ 	.word	0x00000000
        /*0034*/ 	.short	0x0004
        /*0036*/ 	.short	0x0098
        /*0038*/ 	.byte	0x00, 0xf0, 0x11, 0x00


	//----- nvinfo : EIATTR_KPARAM_INFO
	.align		4
.L_899:
        /*003c*/ 	.byte	0x04, 0x17
        /*003e*/ 	.short	(.L_901 - .L_900)
.L_900:
        /*0040*/ 	.word	0x00000000
        /*0044*/ 	.short	0x0003
        /*0046*/ 	.short	0x0094
        /*0048*/ 	.byte	0x00, 0xf0, 0x11, 0x00


	//----- nvinfo : EIATTR_KPARAM_INFO
	.align		4
.L_901:
        /*004c*/ 	.byte	0x04, 0x17
        /*004e*/ 	.short	(.L_903 - .L_902)
.L_902:
        /*0050*/ 	.word	0x00000000
        /*0054*/ 	.short	0x0002
        /*0056*/ 	.short	0x0090
        /*0058*/ 	.byte	0x00, 0xf0, 0x11, 0x00


	//----- nvinfo : EIATTR_KPARAM_INFO
	.align		4
.L_903:
        /*005c*/ 	.byte	0x04, 0x17
        /*005e*/ 	.short	(.L_905 - .L_904)
.L_904:
        /*0060*/ 	.word	0x00000000
        /*0064*/ 	.short	0x0001
        /*0066*/ 	.short	0x0048
        /*0068*/ 	.byte	0x00, 0xf0, 0x21, 0x01


	//----- nvinfo : EIATTR_KPARAM_INFO
	.align		4
.L_905:
        /*006c*/ 	.byte	0x04, 0x17
        /*006e*/ 	.short	(.L_907 - .L_906)
.L_906:
        /*0070*/ 	.word	0x00000000
        /*0074*/ 	.short	0x0000
        /*0076*/ 	.short	0x0000
        /*0078*/ 	.byte	0x00, 0xf0, 0x21, 0x01


	//----- nvinfo : EIATTR_MAXREG_COUNT
	.align		4
.L_907:
        /*007c*/ 	.byte	0x03, 0x1b
        /*007e*/ 	.short	0x00ff


	//----- nvinfo : EIATTR_MERCURY_ISA_VERSION
	.align		4
        /*0080*/ 	.byte	0x03, 0x5f
        /*0082*/ 	.short	0x0000


	//----- nvinfo : EIATTR_EXIT_INSTR_OFFSETS
	.align		4
        /*0084*/ 	.byte	0x04, 0x1c
        /*0086*/ 	.short	(.L_909 - .L_908)


	//   ....[0]....
.L_908:
        /*0088*/ 	.word	0x000000e0


	//   ....[1]....
        /*008c*/ 	.word	0x000007d0


	//----- nvinfo : EIATTR_CTAIDZ_USED
	.align		4
.L_909:
        /*0090*/ 	.byte	0x01, 0x04
	.zero		2


	//----- nvinfo : EIATTR_CRS_STACK_SIZE
	.align		4
        /*0094*/ 	.byte	0x04, 0x1e
        /*0096*/ 	.short	(.L_911 - .L_910)
.L_910:
        /*0098*/ 	.word	0x00000000
.L_911:


//--------------------- .nv.info._ZN2at6native54_GLOBAL__N__757059ea_21_ReplicationPadding_cu_4a93dcdf32replication_pad_forward_kernel2dIhEEvNS_27GenericPackedTensorAccessorIKT_Lm4ENS_16DefaultPtrTraitsElEENS3_IS4_Lm4ES6_lEEiiii --------------------------
	.section	.nv.info._ZN2at6native54_GLOBAL__N__757059ea_21_ReplicationPadding_cu_4a93dcdf32replication_pad_forward_kernel2dIhEEvNS_27GenericPackedTensorAccessorIKT_Lm4ENS_16DefaultPtrTraitsElEENS3_IS4_Lm4ES6_lEEiiii,"",@"SHT_CUDA_INFO"
	.sectionflags	@""
	.align	4


	//----- nvinfo : EIATTR_CUDA_API_VERSION
	.align		4
        /*0000*/ 	.byte	0x04, 0x37
        /*0002*/ 	.short	(.L_913 - .L_912)
.L_912:
        /*0004*/ 	.word	0x00000082


	//----- nvinfo : EIATTR_SW2861232_WAR
	.align		4
.L_913:
        /*0008*/ 	.byte	0x01, 0x35
	.zero		2


	//----- nvinfo : EIATTR_PARAM_CBANK
	.align		4
        /*000c*/ 	.byte	0x04, 0x0a
        /*000e*/ 	.short	(.L_915 - .L_914)
	.align		4
.L_914:
        /*0010*/ 	.word	index@(.nv.constant0._ZN2at6native54_GLOBAL__N__757059ea_21_ReplicationPadding_cu_4a93dcdf32replication_pad_forward_kernel2dIhEEvNS_27GenericPackedTensorAccessorIKT_Lm4ENS_16DefaultPtrTraitsElEENS3_IS4_Lm4ES6_lEEiiii)
        /*0014*/ 	.short	0x0160
        /*0016*/ 	.short	0x00a0


	//----- nvinfo : EIATTR_CBANK_PARAM_SIZE
	.align		4
.L_915:
        /*0018*/ 	.byte	0x03, 0x19
        /*001a*/ 	.short	0x00a0


	//----- nvinfo : EIATTR_KPARAM_INFO
	.align		4
        /*001c*/ 	.byte	0x04, 0x17
        /*001e*/ 	.short	(.L_917 - .L_916)
.L_916:
        /*0020*/ 	.word	0x00000000
        /*0024*/ 	.short	0x0005
        /*0026*/ 	.short	0x009c
        /*0028*/ 	.byte	0x00, 0xf0, 0x11, 0x00


	//----- nvinfo : EIATTR_KPARAM_INFO
	.align		4
.L_917:
        /*002c*/ 	.byte	0x04, 0x17
        /*002e*/ 	.short	(.L_919 - .L_918)
.L_918:
        /*0030*/ 	.word	0x00000000
        /*0034*/ 	.short	0x0004
        /*0036*/ 	.short	0x0098
        /*0038*/ 	.byte	0x00, 0xf0, 0x11, 0x00


	//----- nvinfo : EIATTR_KPARAM_INFO
	.align		4
.L_919:
        /*003c*/ 	.byte	0x04, 0x17
        /*003e*/ 	.short	(.L_921 - .L_920)
.L_920:
        /*0040*/ 	.word	0x00000000
        /*0044*/ 	.short	0x0003
        /*0046*/ 	.short	0x0094
        /*0048*/ 	.byte	0x00, 0xf0, 0x11, 0x00


	//----- nvinfo : EIATTR_KPARAM_INFO
	.align		4
.L_921:
        /*004c*/ 	.byte	0x04, 0x17
        /*004e*/ 	.short	(.L_923 - .L_922)
.L_922:
        /*0050*/ 	.word	0x00000000
        /*0054*/ 	.short	0x0002
        /*0056*/ 	.short	0x0090
        /*0058*/ 	.byte	0x00, 0xf0, 0x11, 0x00


	//----- nvinfo : EIATTR_KPARAM_INFO
	.align		4
.L_923:
        /*005c*/ 	.byte	0x04, 0x17
        /*005e*/ 	.short	(.L_925 - .L_924)
.L_924:
        /*0060*/ 	.word	0x00000000
        /*0064*/ 	.short	0x0001
        /*0066*/ 	.short	0x0048
        /*0068*/ 	.byte	0x00, 0xf0, 0x21, 0x01


	//----- nvinfo : EIATTR_KPARAM_INFO
	.align		4
.L_925:
        /*006c*/ 	.byte	0x04, 0x17
        /*006e*/ 	.short	(.L_927 - .L_926)
.L_926:
        /*0070*/ 	.word	0x00000000
        /*0074*/ 	.short	0x0000
        /*0076*/ 	.short	0x0000
        /*0078*/ 	.byte	0x00, 0xf0, 0x21, 0x01


	//----- nvinfo : EIATTR_MAXREG_COUNT
	.align		4
.L_927:
        /*007c*/ 	.byte	0x03, 0x1b
        /*007e*/ 	.short	0x00ff


	//----- nvinfo : EIATTR_MERCURY_ISA_VERSION
	.align		4
        /*0080*/ 	.byte	0x03, 0x5f
        /*0082*/ 	.short	0x0000


	//----- nvinfo : EIATTR_EXIT_INSTR_OFFSETS
	.align		4
        /*0084*/ 	.byte	0x04, 0x1c
        /*0086*/ 	.short	(.L_929 - .L_928)


	//   ....[0]....
.L_928:
        /*0088*/ 	.word	0x000000e0


	//   ....[1]....
        /*008c*/ 	.word	0x000007d0


	//----- nvinfo : EIATTR_CTAIDZ_USED
	.align		4
.L_929:
        /*0090*/ 	.byte	0x01, 0x04
	.zero		2


	//----- nvinfo : EIATTR_CRS_STACK_SIZE
	.align		4
        /*0094*/ 	.byte	0x04, 0x1e
        /*0096*/ 	.short	(.L_931 - .L_930)
.L_930:
        /*0098*/ 	.word	0x00000000
.L_931:


//--------------------- .nv.info._ZN2at6native54_GLOBAL__N__757059ea_21_ReplicationPadding_cu_4a93dcdf31replication_pad_backward_kernelIN3c108BFloat16EEEvNS_27GenericPackedTensorAccessorIT_Lm3ENS_16DefaultPtrTraitsElEENS5_IKS6_Lm3ES7_lEEiii --------------------------
	.section	.nv.info._ZN2at6native54_GLOBAL__N__757059ea_21_ReplicationPadding_cu_4a93dcdf31replication_pad_backward_kernelIN3c108BFloat16EEEvNS_27GenericPackedTensorAccessorIT_Lm3ENS_16DefaultPtrTraitsElEENS5_IKS6_Lm3ES7_lEEiii,"",@"SHT_CUDA_INFO"
	.sectionflags	@""
	.align	4


	//----- nvinfo : EIATTR_CUDA_API_VERSION
	.align		4
        /*0000*/ 	.byte	0x04, 0x37
        /*0002*/ 	.short	(.L_933 - .L_932)
.L_932:
        /*0004*/ 	.word	0x00000082


	//----- nvinfo : EIATTR_SW2861232_WAR
	.align		4
.L_933:
        /*0008*/ 	.byte	0x01, 0x35
	.zero		2


	//----- nvinfo : EIATTR_PARAM_CBANK
	.align		4
        /*000c*/ 	.byte	0x04, 0x0a
        /*000e*/ 	.short	(.L_935 - .L_934)
	.align		4
.L_934:
        /*0010*/ 	.word	index@(.nv.constant0._ZN2at6native54_GLOBAL__N__757059ea_21_ReplicationPadding_cu_4a93dcdf31replication_pad_backward_kernelIN3c108BFloat16EEEvNS_27GenericPackedTensorAccessorIT_Lm3ENS_16DefaultPtrTraitsElEENS5_IKS6_Lm3ES7_lEEiii)
        /*0014*/ 	.short	0x0160
        /*0016*/ 	.short	0x007c


	//----- nvinfo : EIATTR_CBANK_PARAM_SIZE
	.align		4
.L_935:
        /*0018*/ 	.byte	0x03, 0x19
        /*001a*/ 	.short	0x007c


	//----- nvinfo : EIATTR_KPARAM_INFO
	.align		4
        /*001c*/ 	.byte	0x04, 0x17
        /*001e*/ 	.short	(.L_937 - .L_936)
.L_936:
        /*0020*/ 	.word	0x00000000
        /*0024*/ 	.short	0x0004
        /*0026*/ 	.short	0x0078
        /*0028*/ 	.byte	0x00, 0xf0, 0x11, 0x00


	//----- nvinfo : EIATTR_KPARAM_INFO
	.align		4
.L_937:
        /*002c*/ 	.byte	0x04, 0x17
        /*002e*/ 	.short	(.L_939 - .L_938)
.L_938:
        /*0030*/ 	.word	0x00000000
        /*0034*/ 	.short	0x0003
        /*0036*/ 	.short	0x0074
        /*0038*/ 	.byte	0x00, 0xf0, 0x11, 0x00


	//----- nvinfo : EIATTR_KPARAM_INFO
	.align		4
.L_939:
        /*003c*/ 	.byte	0x04, 0x17
        /*003e*/ 	.short	(.L_941 - .L_940)
.L_940:
        /*0040*/ 	.word	0x00000000
        /*0044*/ 	.short	0x0002
        /*0046*/ 	.short	0x0070
        /*0048*/ 	.byte	0x00, 0xf0, 0x11, 0x00


	//----- nvinfo : EIATTR_KPARAM_INFO
	.align		4
.L_941:
        /*004c*/ 	.byte	0x04, 0x17
        /*004e*/ 	.short	(.L_943 - .L_942)
.L_942:
        /*0050*/ 	.word	0x00000000
        /*0054*/ 	.short	0x0001
        /*0056*/ 	.short	0x0038
        /*0058*/ 	.byte	0x00, 0xf0, 0xe1, 0x00


	//----- nvinfo : EIATTR_KPARAM_INFO
	.align		4
.L_943:
        /*005c*/ 	.byte	0x04, 0x17
        /*005e*/ 	.short	(.L_945 - .L_944)
.L_944:
        /*0060*/ 	.word	0x00000000
        /*0064*/ 	.short	0x0000
        /*0066*/ 	.short	0x0000
        /*0068*/ 	.byte	0x00, 0xf0, 0xe1, 0x00


	//----- nvinfo : EIATTR_MAXREG_COUNT
	.align		4
.L_945:
        /*006c*/ 	.byte	0x03, 0x1b
        /*006e*/ 	.short	0x00ff


	//----- nvinfo : EIATTR_MERCURY_ISA_VERSION
	.align		4
        /*0070*/ 	.byte	0x03, 0x5f
        /*0072*/ 	.short	0x0000


	//----- nvinfo : EIATTR_ATOM16_EMUL_INSTR_REG_MAP
	.align		4
        /*0074*/ 	.byte	0x04, 0x2e
        /*0076*/ 	.short	(.L_947 - .L_946)


	//   ....[0]....
.L_946:
        /*0078*/ 	.word	0x000005c0
        /*007c*/ 	.short	0x0002
        /*007e*/ 	.short	0x0000


	//   ....[1]....
        /*0080*/ 	.word	0x00000660
        /*0084*/ 	.short	0x0002
        /*0086*/ 	.short	0x0000


	//----- nvinfo : EIATTR_EXIT_INSTR_OFFSETS
	.align		4
.L_947:
        /*0088*/ 	.byte	0x04, 0x1c
        /*008a*/ 	.short	(.L_949 - .L_948)


	//   ....[0]....
.L_948:
        /*008c*/ 	.word	0x00000070


	//   ....[1]....
        /*0090*/ 	.word	0x00000720


	//----- nvinfo : EIATTR_CTAIDZ_USED
	.align		4
.L_949:
        /*0094*/ 	.byte	0x01, 0x04
	.zero		2


	//----- nvinfo : EIATTR_CRS_STACK_SIZE
	.align		4
        /*0098*/ 	.byte	0x04, 0x1e
        /*009a*/ 	.short	(.L_951 - .L_950)
.L_950:
        /*009c*/ 	.word	0x00000000
.L_951:


//--------------------- .nv.info._ZN2at6native54_GLOBAL__N__757059ea_21_ReplicationPadding_cu_4a93dcdf31replication_pad_backward_kernelIN3c104HalfEEEvNS_27GenericPackedTensorAccessorIT_Lm3ENS_16DefaultPtrTraitsElEENS5_IKS6_Lm3ES7_lEEiii --------------------------
	.section	.nv.info._ZN2at6native54_GLOBAL__N__757059ea_21_ReplicationPadding_cu_4a93dcdf31replication_pad_backward_kernelIN3c104HalfEEEvNS_27GenericPackedTensorAccessorIT_Lm3ENS_16DefaultPtrTraitsElEENS5_IKS6_Lm3ES7_lEEiii,"",@"SHT_CUDA_INFO"
	.sectionflags	@""
	.align	4


	//----- nvinfo : EIATTR_CUDA_API_VERSION
	.align		4
        /*0000*/ 	.byte	0x04, 0x37
        /*0002*/ 	.short	(.L_953 - .L_952)
.L_952:
        /*0004*/ 	.word	0x00000082


	//----- nvinfo : EIATTR_SW2861232_WAR
	.align		4
.L_953:
        /*0008*/ 	.byte	0x01, 0x35
	.zero		2


	//----- nvinfo : EIATTR_PARAM_CBANK
	.align		4
        /*000c*/ 	.byte	0x04, 0x0a
        /*000e*/ 	.short	(.L_955 - .L_954)
	.align		4
.L_954:
        /*0010*/ 	.word	index@(.nv.constant0._ZN2at6native54_GLOBAL__N__757059ea_21_ReplicationPadding_cu_4a93dcdf31replication_pad_backward_kernelIN3c104HalfEEEvNS_27GenericPackedTensorAccessorIT_Lm3ENS_16DefaultPtrTraitsElEENS5_IKS6_Lm3ES7_lEEiii)
        /*0014*/ 	.short	0x0160
        /*0016*/ 	.short	0x007c


	//----- nvinfo : EIATTR_CBANK_PARAM_SIZE
	.align		4
.L_955:
        /*0018*/ 	.byte	0x03, 0x19
        /*001a*/ 	.short	0x007c


	//----- nvinfo : EIATTR_KPARAM_INFO
	.align		4
        /*001c*/ 	.byte	0x04, 0x17
        /*001e*/ 	.short	(.L_957 - .L_956)
.L_956:
        /*0020*/ 	.word	0x00000000
        /*0024*/ 	.short	0x0004
        /*0026*/ 	.short	0x0078
        /*0028*/ 	.byte	0x00, 0xf0, 0x11, 0x00


	//----- nvinfo : EIATTR_KPARAM_INFO
	.align		4
.L_957:
        /*002c*/ 	.byte	0x04, 0x17
        /*002e*/ 	.short	(.L_959 - .L_958)
.L_958:
        /*0030*/ 	.word	0x00000000
        /*0034*/ 	.short	0x0003
        /*0036*/ 	.short	0x0074
        /*0038*/ 	.byte	0x00, 0xf0, 0x11, 0x00


	//----- nvinfo : EIATTR_KPARAM_INFO
	.align		4
.L_959:
        /*003c*/ 	.byte	0x04, 0x17
        /*003e*/ 	.short	(.L_961 - .L_960)
.L_960:
        /*0040*/ 	.word	0x00000000
        /*0044*/ 	.short	0x0002
        /*0046*/ 	.short	0x0070
        /*0048*/ 	.byte	0x00, 0xf0, 0x11, 0x00


	//----- nvinfo : EIATTR_KPARAM_INFO
	.align		4
.L_961:
        /*004c*/ 	.byte	0x04, 0x17
        /*004e*/ 	.short	(.L_963 - .L_962)
.L_962:
        /*0050*/ 	.word	0x00000000
        /*0054*/ 	.short	0x0001
        /*0056*/ 	.short	0x0038
        /*0058*/ 	.byte	0x00, 0xf0, 0xe1, 0x00


	//----- nvinfo : EIATTR_KPARAM_INFO
	.align		4
.L_963:
        /*005c*/ 	.byte	0x04, 0x17
        /*005e*/ 	.short	(.L_965 - .L_964)
.L_964:
        /*0060*/ 	.word	0x00000000
        /*0064*/ 	.short	0x0000
        /*0066*/ 	.short	0x0000
        /*0068*/ 	.byte	0x00, 0xf0, 0xe1, 0x00


	//----- nvinfo : EIATTR_MAXREG_COUNT
	.align		4
.L_965:
        /*006c*/ 	.byte	0x03, 0x1b
        /*006e*/ 	.short	0x00ff


	//----- nvinfo : EIATTR_MERCURY_ISA_VERSION
	.align		4
        /*0070*/ 	.byte	0x03, 0x5f
        /*0072*/ 	.short	0x0000


	//----- nvinfo : EIATTR_ATOM16_EMUL_INSTR_REG_MAP
	.align		4
        /*0074*/ 	.byte	0x04, 0x2e
        /*0076*/ 	.short	(.L_967 - .L_966)


	//   ....[0]....
.L_966:
        /*0078*/ 	.word	0x00000580
        /*007c*/ 	.short	0x0007
        /*007e*/ 	.short	0x0000


	//   ....[1]....
        /*0080*/ 	.word	0x000005e0
        /*0084*/ 	.short	0x0007
        /*0086*/ 	.short	0x0000


	//----- nvinfo : EIATTR_EXIT_INSTR_OFFSETS
	.align		4
.L_967:
        /*0088*/ 	.byte	0x04, 0x1c
        /*008a*/ 	.short	(.L_969 - .L_968)


	//   ....[0]....
.L_968:
        /*008c*/ 	.word	0x00000070


	//   ....[1]....
        /*0090*/ 	.word	0x00000620


	//----- nvinfo : EIATTR_CTAIDZ_USED
	.align		4
.L_969:
        /*0094*/ 	.byte	0x01, 0x04
	.zero		2


	//----- nvinfo : EIATTR_CRS_STACK_SIZE
	.align		4
        /*0098*/ 	.byte	0x04, 0x1e
        /*009a*/ 	.short	(.L_971 - .L_970)
.L_970:
        /*009c*/ 	.word	0x00000000
.L_971:


//--------------------- .nv.info._ZN2at6native54_GLOBAL__N__757059ea_21_ReplicationPadding_cu_4a93dcdf31replication_pad_backward_kernelIN3c107complexIfEEEEvNS_27GenericPackedTensorAccessorIT_Lm3ENS_16DefaultPtrTraitsElEENS6_IKS7_Lm3ES8_lEEiii --------------------------
	.section	.nv.info._ZN2at6native54_GLOBAL__N__757059ea_21_ReplicationPadding_cu_4a93dcdf31replication_pad_backward_kernelIN3c107complexIfEEEEvNS_27GenericPackedTensorAccessorIT_Lm3ENS_16DefaultPtrTraitsElEENS6_IKS7_Lm3ES8_lEEiii,"",@"SHT_CUDA_INFO"
	.sectionflags	@""
	.align	4


	//----- nvinfo : EIATTR_CUDA_API_VERSION
	.align		4
        /*0000*/ 	.byte	0x04, 0x37
        /*0002*/ 	.short	(.L_973 - .L_972)
.L_972:
        /*0004*/ 	.word	0x00000082


	//----- nvinfo : EIATTR_SW2861232_WAR
	.align		4
.L_973:
        /*0008*/ 	.byte	0x01, 0x35
	.zero		2


	//----- nvinfo : EIATTR_PARAM_CBANK
	.align		4
        /*000c*/ 	.byte	0x04, 0x0a
        /*000e*/ 	.short	(.L_975 - .L_974)
	.align		4
.L_974:
        /*0010*/ 	.word	index@(.nv.constant0._ZN2at6native54_GLOBAL__N__757059ea_21_ReplicationPadding_cu_4a93dcdf31replication_pad_backward_kernelIN3c107complexIfEEEEvNS_27GenericPackedTensorAccessorIT_Lm3ENS_16DefaultPtrTraitsElEENS6_IKS7_Lm3ES8_lEEiii)
        /*0014*/ 	.short	0x0160
        /*0016*/ 	.short	0x007c


	//----- nvinfo : EIATTR_CBANK_PARAM_SIZE
	.align		4
.L_975:
        /*0018*/ 	.byte	0x03, 0x19
        /*001a*/ 	.short	0x007c


	//----- nvinfo : EIATTR_KPARAM_INFO
	.align		4
        /*001c*/ 	.byte	0x04, 0x17
        /*001e*/ 	.short	(.L_977 - .L_976)
.L_976:
        /*0020*/ 	.word	0x00000000
        /*0024*/ 	.short	0x0004
        /*0026*/ 	.short	0x0078
        /*0028*/ 	.byte	0x00, 0xf0, 0x11, 0x00


	//----- nvinfo : EIATTR_KPARAM_INFO
	.align		4
.L_977:
        /*002c*/ 	.byte	0x04, 0x17
        /*002e*/ 	.short	(.L_979 - .L_978)
.L_978:
        /*0030*/ 	.word	0x00000000
        /*0034*/ 	.short	0x0003
        /*0036*/ 	.short	0x0074
        /*0038*/ 	.byte	0x00, 0xf0, 0x11, 0x00


	//----- nvinfo : EIATTR_KPARAM_INFO
	.align		4
.L_979:
        /*003c*/ 	.byte	0x04, 0x17
        /*003e*/ 	.short	(.L_981 - .L_980)
.L_980:
        /*0040*/ 	.word	0x00000000
        /*0044*/ 	.short	0x0002
        /*0046*/ 	.short	0x0070
        /*0048*/ 	.byte	0x00, 0xf0, 0x11, 0x00


	//----- nvinfo : EIATTR_KPARAM_INFO
	.align		4
.L_981:
        /*004c*/ 	.byte	0x04, 0x17
        /*004e*/ 	.short	(.L_983 - .L_982)
.L_982:
        /*0050*/ 	.word	0x00000000
        /*0054*/ 	.short	0x0001
        /*0056*/ 	.short	0x0038
        /*0058*/ 	.byte	0x00, 0xf0, 0xe1, 0x00


	//----- nvinfo : EIATTR_KPARAM_INFO
	.align		4
.L_983:
        /*005c*/ 	.byte	0x04, 0x17
        /*005e*/ 	.short	(.L_985 - .L_984)
.L_984:
        /*0060*/ 	.word	0x00000000
        /*0064*/ 	.short	0x0000
        /*0066*/ 	.short	0x0000
        /*0068*/ 	.byte	0x00, 0xf0, 0xe1, 0x00


	//----- nvinfo : EIATTR_MAXREG_COUNT
	.align		4
.L_985:
        /*006c*/ 	.byte	0x03, 0x1b
        /*006e*/ 	.short	0x00ff


	//----- nvinfo : EIATTR_MERCURY_ISA_VERSION
	.align		4
        /*0070*/ 	.byte	0x03, 0x5f
        /*0072*/ 	.short	0x0000


	//----- nvinfo : EIATTR_EXIT_INSTR_OFFSETS
	.align		4
        /*0074*/ 	.byte	0x04, 0x1c
        /*0076*/ 	.short	(.L_987 - .L_986)


	//   ....[0]....
.L_986:
        /*0078*/ 	.word	0x00000070


	//   ....[1]....
        /*007c*/ 	.word	0x00000570


	//----- nvinfo : EIATTR_CTAIDZ_USED
	.align		4
.L_987:
        /*0080*/ 	.byte	0x01, 0x04
	.zero		2


	//----- nvinfo : EIATTR_CRS_STACK_SIZE
	.align		4
        /*0084*/ 	.byte	0x04, 0x1e
        /*0086*/ 	.short	(.L_989 - .L_988)
.L_988:
        /*0088*/ 	.word	0x00000000
.L_989:


//--------------------- .nv.info._ZN2at6native54_GLOBAL__N__757059ea_21_ReplicationPadding_cu_4a93dcdf31replication_pad_backward_kernelIN3c107complexIdEEEEvNS_27GenericPackedTensorAccessorIT_Lm3ENS_16DefaultPtrTraitsElEENS6_IKS7_Lm3ES8_lEEiii --------------------------
	.section	.nv.info._ZN2at6native54_GLOBAL__N__757059ea_21_ReplicationPadding_cu_4a93dcdf31replication_pad_backward_kernelIN3c107complexIdEEEEvNS_27GenericPackedTensorAccessorIT_Lm3ENS_16DefaultPtrTraitsElEENS6_IKS7_Lm3ES8_lEEiii,"",@"SHT_CUDA_INFO"
	.sectionflags	@""
	.align	4


	//----- nvinfo : EIATTR_CUDA_API_VERSION
	.align		4
        /*0000*/ 	.byte	0x04, 0x37
        /*0002*/ 	.short	(.L_991 - .L_990)
.L_990:
        /*0004*/ 	.word	0x00000082


	//----- nvinfo : EIATTR_SW2861232_WAR
	.align		4
.L_991:
        /*0008*/ 	.byte	0x01, 0x35
	.zero		2


	//----- nvinfo : EIATTR_PARAM_CBANK
	.align		4
        /*000c*/ 	.byte	0x04, 0x0a
        /*000e*/ 	.short	(.L_993 - .L_992)
	.align		4
.L_992:
        /*0010*/ 	.word	index@(.nv.constant0._ZN2at6native54_GLOBAL__N__757059ea_21_ReplicationPadding_cu_4a93dcdf31replication_pad_backward_kernelIN3c107complexIdEEEEvNS_27GenericPackedTensorAccessorIT_Lm3ENS_16DefaultPtrTraitsElEENS6_IKS7_Lm3ES8_lEEiii)
        /*0014*/ 	.short	0x0160
        /*0016*/ 	.short	0x007c


	//----- nvinfo : EIATTR_CBANK_PARAM_SIZE
	.align		4
.L_993:
        /*0018*/ 	.byte	0x03, 0x19
        /*001a*/ 	.short	0x007c


	//----- nvinfo : EIATTR_KPARAM_INFO
	.align		4
        /*001c*/ 	.byte	0x04, 0x17
        /*001e*/ 	.short	(.L_995 - .L_994)
.L_994:
        /*0020*/ 	.word	0x00000000
        /*0024*/ 	.short	0x0004
        /*0026*/ 	.short	0x0078
        /*0028*/ 	.byte	0x00, 0xf0, 0x11, 0x00


	//----- nvinfo : EIATTR_KPARAM_INFO
	.align		4
.L_995:
        /*002c*/ 	.byte	0x04, 0x17
        /*002e*/ 	.short	(.L_997 - .L_996)
.L_996:
        /*0030*/ 	.word	0x00000000
        /*0034*/ 	.short	0x0003
        /*0036*/ 	.short	0x0074
        /*0038*/ 	.byte	0x00, 0xf0, 0x11, 0x00


	//----- nvinfo : EIATTR_KPARAM_INFO
	.align		4
.L_997:
        /*003c*/ 	.byte	0x04, 0x17
        /*003e*/ 	.short	(.L_999 - .L_998)
.L_998:
        /*0040*/ 	.word	0x00000000
        /*0044*/ 	.short	0x0002
        /*0046*/ 	.short	0x0070
        /*0048*/ 	.byte	0x00, 0xf0, 0x11, 0x00


	//----- nvinfo : EIATTR_KPARAM_INFO
	.align		4
.L_999:
        /*004c*/ 	.byte	0x04, 0x17
        /*004e*/ 	.short	(.L_1001 - .L_1000)
.L_1000:
        /*0050*/ 	.word	0x00000000
        /*0054*/ 	.short	0x0001
        /*0056*/ 	.short	0x0038
        /*0058*/ 	.byte	0x00, 0xf0, 0xe1, 0x00


	//----- nvinfo : EIATTR_KPARAM_INFO
	.align		4
.L_1001:
        /*005c*/ 	.byte	0x04, 0x17
        /*005e*/ 	.short	(.L_1003 - .L_1002)
.L_1002:
        /*0060*/ 	.word	0x00000000
        /*0064*/ 	.short	0x0000
        /*0066*/ 	.short	0x0000
        /*0068*/ 	.byte	0x00, 0xf0, 0xe1, 0x00


	//----- nvinfo : EIATTR_MAXREG_COUNT
	.align		4
.L_1003:
        /*006c*/ 	.byte	0x03, 0x1b
        /*006e*/ 	.short	0x00ff


	//----- nvinfo : EIATTR_MERCURY_ISA_VERSION
	.align		4
        /*0070*/ 	.byte	0x03, 0x5f
        /*0072*/ 	.short	0x0000


	//----- nvinfo : EIATTR_EXIT_INSTR_OFFSETS
	.align		4
        /*0074*/ 	.byte	0x04, 0x1c
        /*0076*/ 	.short	(.L_1005 - .L_1004)


	//   ....[0]....
.L_1004:
        /*0078*/ 	.word	0x00000070


	//   ....[1]....
        /*007c*/ 	.word	0x00000570


	//----- nvinfo : EIATTR_CTAIDZ_USED
	.align		4
.L_1005:
        /*0080*/ 	.byte	0x01, 0x04
	.zero		2


	//----- nvinfo : EIATTR_CRS_STACK_SIZE
	.align		4
        /*0084*/ 	.byte	0x04, 0x1e
        /*0086*/ 	.short	(.L_1007 - .L_1006)
.L_1006:
        /*0088*/ 	.word	0x00000000
.L_1007:


//--------------------- .nv.info._ZN2at6native54_GLOBAL__N__757059ea_21_ReplicationPadding_cu_4a93dcdf31replication_pad_backward_kernelIfEEvNS_27GenericPackedTensorAccessorIT_Lm3ENS_16DefaultPtrTraitsElEENS3_IKS4_Lm3ES5_lEEiii --------------------------
	.section	.nv.info._ZN2at6native54_GLOBAL__N__757059ea_21_ReplicationPadding_cu_4a93dcdf31replication_pad_backward_kernelIfEEvNS_27GenericPackedTensorAccessorIT_Lm3ENS_16DefaultPtrTraitsElEENS3_IKS4_Lm3ES5_lEEiii,"",@"SHT_CUDA_INFO"
	.sectionflags	@""
	.align	4


	//----- nvinfo : EIATTR_CUDA_API_VERSION
	.align		4
        /*0000*/ 	.byte	0x04, 0x37
        /*0002*/ 	.short	(.L_1009 - .L_1008)
.L_1008:
        /*0004*/ 	.word	0x00000082


	//----- nvinfo : EIATTR_SW2861232_WAR
	.align		4
.L_1009:
        /*0008*/ 	.byte	0x01, 0x35
	.zero		2


	//----- nvinfo : EIATTR_PARAM_CBANK
	.align		4
        /*000c*/ 	.byte	0x04, 0x0a
        /*000e*/ 	.short	(.L_1011 - .L_1010)
	.align		4
.L_1010:
        /*0010*/ 	.word	index@(.nv.constant0._ZN2at6native54_GLOBAL__N__757059ea_21_ReplicationPadding_cu_4a93dcdf31replication_pad_backward_kernelIfEEvNS_27GenericPackedTensorAccessorIT_Lm3ENS_16DefaultPtrTraitsElEENS3_IKS4_Lm3ES5_lEEiii)
        /*0014*/ 	.short	0x0160
        /*0016*/ 	.short	0x007c


	//----- nvinfo : EIATTR_CBANK_PARAM_SIZE
	.align		4
.L_1011:
        /*0018*/ 	.byte	0x03, 0x19
        /*001a*/ 	.short	0x007c


	//----- nvinfo : EIATTR_KPARAM_INFO
	.align		4
        /*001c*/ 	.byte	0x04, 0x17
        /*001e*/ 	.short	(.L_1013 - .L_1012)
.L_1012:
        /*0020*/ 	.word	0x00000000
        /*0024*/ 	.short	0x0004
        /*0026*/ 	.short	0x0078
        /*0028*/ 	.byte	0x00, 0xf0, 0x11, 0x00


	//----- nvinfo : EIATTR_KPARAM_INFO
	.align		4
.L_1013:
        /*002c*/ 	.byte	0x04, 0x17
        /*002e*/ 	.short	(.L_1015 - .L_1014)
.L_1014:
        /*0030*/ 	.word	0x00000000
        /*0034*/ 	.short	0x0003
        /*0036*/ 	.short	0x0074
        /*0038*/ 	.byte	0x00, 0xf0, 0x11, 0x00


	//----- nvinfo : EIATTR_KPARAM_INFO
	.align		4
.L_1015:
        /*003c*/ 	.byte	0x04, 0x17
        /*003e*/ 	.short	(.L_1017 - .L_1016)
.L_1016:
        /*0040*/ 	.word	0x00000000
        /*0044*/ 	.short	0x0002
        /*0046*/ 	.short	0x0070
        /*0048*/ 	.byte	0x00, 0xf0, 0x11, 0x00


	//----- nvinfo : EIATTR_KPARAM_INFO
	.align		4
.L_1017:
        /*004c*/ 	.byte	0x04, 0x17
        /*004e*/ 	.short	(.L_1019 - .L_1018)
.L_1018:
        /*0050*/ 	.word	0x00000000
        /*0054*/ 	.short	0x0001
        /*0056*/ 	.short	0x0038
        /*0058*/ 	.byte	0x00, 0xf0, 0xe1, 0x00


	//----- nvinfo : EIATTR_KPARAM_INFO
	.align		4
.L_1019:
        /*005c*/ 	.byte	0x04, 0x17
        /*005e*/ 	.short	(.L_1021 - .L_1020)
.L_1020:
        /*0060*/ 	.word	0x00000000
        /*0064*/ 	.short	0x0000
        /*0066*/ 	.short	0x0000
        /*0068*/ 	.byte	0x00, 0xf0, 0xe1, 0x00


	//----- nvinfo : EIATTR_MAXREG_COUNT
	.align		4
.L_1021:
        /*006c*/ 	.byte	0x03, 0x1b
        /*006e*/ 	.short	0x00ff


	//----- nvinfo : EIATTR_MERCURY_ISA_VERSION
	.align		4
        /*0070*/ 	.byte	0x03, 0x5f
        /*0072*/ 	.short	0x0000


	//----- nvinfo : EIATTR_EXIT_INSTR_OFFSETS
	.align		4
        /*0074*/ 	.byte	0x04, 0x1c
        /*0076*/ 	.short	(.L_1023 - .L_1022)


	//   ....[0]....
.L_1022:
        /*0078*/ 	.word	0x00000070


	//   ....[1]....
        /*007c*/ 	.word	0x00000560


	//----- nvinfo : EIATTR_CTAIDZ_USED
	.align		4
.L_1023:
        /*0080*/ 	.byte	0x01, 0x04
	.zero		2


	//----- nvinfo : EIATTR_CRS_STACK_SIZE
	.align		4
        /*0084*/ 	.byte	0x04, 0x1e
        /*0086*/ 	.short	(.L_1025 - .L_1024)
.L_1024:
        /*0088*/ 	.word	0x00000000
.L_1025:


//--------------------- .nv.info._ZN2at6native54_GLOBAL__N__757059ea_21_ReplicationPadding_cu_4a93dcdf31replication_pad_backward_kernelIdEEvNS_27GenericPackedTensorAccessorIT_Lm3ENS_16DefaultPtrTraitsElEENS3_IKS4_Lm3ES5_lEEiii --------------------------
	.section	.nv.info._ZN2at6native54_GLOBAL__N__757059ea_21_ReplicationPadding_cu_4a93dcdf31replication_pad_backward_kernelIdEEvNS_27GenericPackedTensorAccessorIT_Lm3ENS_16DefaultPtrTraitsElEENS3_IKS4_Lm3ES5_lEEiii,"",@"SHT_CUDA_INFO"
	.sectionflags	@""
	.align	4


	//----- nvinfo : EIATTR_CUDA_API_VERSION
	.align		4
        /*0000*/ 	.byte	0x04, 0x37
        /*0002*/ 	.short	(.L_1027 - .L_1026)
.L_1026:
        /*0004*/ 	.word	0x00000082


	//----- nvinfo : EIATTR_SW2861232_WAR
	.align		4
.L_1027:
        /*0008*/ 	.byte	0x01, 0x35
	.zero		2


	//----- nvinfo : EIATTR_PARAM_CBANK
	.align		4
        /*000c*/ 	.byte	0x04, 0x0a
        /*000e*/ 	.short	(.L_1029 - .L_1028)
	.align		4
.L_1028:
        /*0010*/ 	.word	index@(.nv.constant0._ZN2at6native54_GLOBAL__N__757059ea_21_ReplicationPadding_cu_4a93dcdf31replication_pad_backward_kernelIdEEvNS_27GenericPackedTensorAccessorIT_Lm3ENS_16DefaultPtrTraitsElEENS3_IKS4_Lm3ES5_lEEiii)
        /*0014*/ 	.short	0x0160
        /*0016*/ 	.short	0x007c


	//----- nvinfo : EIATTR_CBANK_PARAM_SIZE
	.align		4
.L_1029:
        /*0018*/ 	.byte	0x03, 0x19
        /*001a*/ 	.short	0x007c


	//----- nvinfo : EIATTR_KPARAM_INFO
	.align		4
        /*001c*/ 	.byte	0x04, 0x17
        /*001e*/ 	.short	(.L_1031 - .L_1030)
.L_1030:
        /*0020*/ 	.word	0x00000000
        /*0024*/ 	.short	0x0004
        /*0026*/ 	.short	0x0078
        /*0028*/ 	.byte	0x00, 0xf0, 0x11, 0x00


	//----- nvinfo : EIATTR_KPARAM_INFO
	.align		4
.L_1031:
        /*002c*/ 	.byte	0x04, 0x17
        /*002e*/ 	.short	(.L_1033 - .L_1032)
.L_1032:
        /*0030*/ 	.word	0x00000000
        /*0034*/ 	.short	0x0003
        /*0036*/ 	.short	0x0074
        /*0038*/ 	.byte	0x00, 0xf0, 0x11, 0x00


	//----- nvinfo : EIATTR_KPARAM_INFO
	.align		4
.L_1033:
        /*003c*/ 	.byte	0x04, 0x17
        /*003e*/ 	.short	(.L_1035 - .L_1034)
.L_1034:
        /*0040*/ 	.word	0x00000000
        /*0044*/ 	.short	0x0002
        /*0046*/ 	.short	0x0070
        /*0048*/ 	.byte	0x00, 0xf0, 0x11, 0x00


	//----- nvinfo : EIATTR_KPARAM_INFO
	.align		4
.L_1035:
        /*004c*/ 	.byte	0x04, 0x17
        /*004e*/ 	.short	(.L_1037 - .L_1036)
.L_1036:
        /*0050*/ 	.word	0x00000000
        /*0054*/ 	.short	0x0001
        /*0056*/ 	.short	0x0038
        /*0058*/ 	.byte	0x00, 0xf0, 0xe1, 0x00


	//----- nvinfo : EIATTR_KPARAM_INFO
	.align		4
.L_1037:
        /*005c*/ 	.byte	0x04, 0x17
        /*005e*/ 	.short	(.L_1039 - .L_1038)
.L_1038:
        /*0060*/ 	.word	0x00000000
        /*0064*/ 	.short	0x0000
        /*0066*/ 	.short	0x0000
        /*0068*/ 	.byte	0x00, 0xf0, 0xe1, 0x00


	//----- nvinfo : EIATTR_MAXREG_COUNT
	.align		4
.L_1039:
        /*006c*/ 	.byte	0x03, 0x1b
        /*006e*/ 	.short	0x00ff


	//----- nvinfo : EIATTR_MERCURY_ISA_VERSION
	.align		4
        /*0070*/ 	.byte	0x03, 0x5f
        /*0072*/ 	.short	0x0000


	//----- nvinfo : EIATTR_EXIT_INSTR_OFFSETS
	.align		4
        /*0074*/ 	.byte	0x04, 0x1c
        /*0076*/ 	.short	(.L_1041 - .L_1040)


	//   ....[0]....
.L_1040:
        /*0078*/ 	.word	0x00000070


	//   ....[1]....
        /*007c*/ 	.word	0x00000560


	//----- nvinfo : EIATTR_CTAIDZ_USED
	.align		4
.L_1041:
        /*0080*/ 	.byte	0x01, 0x04
	.zero		2


	//----- nvinfo : EIATTR_CRS_STACK_SIZE
	.align		4
        /*0084*/ 	.byte	0x04, 0x1e
        /*0086*/ 	.short	(.L_1043 - .L_1042)
.L_1042:
        /*0088*/ 	.word	0x00000000
.L_1043:


//--------------------- .nv.info._ZN2at6native54_GLOBAL__N__757059ea_21_ReplicationPadding_cu_4a93dcdf32replication_pad_forward_kernel1dIN3c108BFloat16EEEvNS_27GenericPackedTensorAccessorIKT_Lm3ENS_16DefaultPtrTraitsElEENS5_IS6_Lm3ES8_lEEiii --------------------------
	.section	.nv.info._ZN2at6native54_GLOBAL__N__757059ea_21_ReplicationPadding_cu_4a93dcdf32replication_pad_forward_kernel1dIN3c108BFloat16EEEvNS_27GenericPackedTensorAccessorIKT_Lm3ENS_16DefaultPtrTraitsElEENS5_IS6_Lm3ES8_lEEiii,"",@"SHT_CUDA_INFO"
	.sectionflags	@""
	.align	4


	//----- nvinfo : EIATTR_CUDA_API_VERSION
	.align		4
        /*0000*/ 	.byte	0x04, 0x37
        /*0002*/ 	.short	(.L_1045 - .L_1044)
.L_1044:
        /*0004*/ 	.word	0x00000082


	//----- nvinfo : EIATTR_SW2861232_WAR
	.align		4
.L_1045:
        /*0008*/ 	.byte	0x01, 0x35
	.zero		2


	//----- nvinfo : EIATTR_PARAM_CBANK
	.align		4
        /*000c*/ 	.byte	0x04, 0x0a
        /*000e*/ 	.short	(.L_1047 - .L_1046)
	.align		4
.L_1046:
        /*0010*/ 	.word	index@(.nv.constant0._ZN2at6native54_GLOBAL__N__757059ea_21_ReplicationPadding_cu_4a93dcdf32replication_pad_forward_kernel1dIN3c108BFloat16EEEvNS_27GenericPackedTensorAccessorIKT_Lm3ENS_16DefaultPtrTraitsElEENS5_IS6_Lm3ES8_lEEiii)
        /*0014*/ 	.short	0x0160
        /*0016*/ 	.short	0x007c


	//----- nvinfo : EIATTR_CBANK_PARAM_SIZE
	.align		4
.L_1047:
        /*0018*/ 	.byte	0x03, 0x19
        /*001a*/ 	.short	0x007c


	//----- nvinfo : EIATTR_KPARAM_INFO
	.align		4
        /*001c*/ 	.byte	0x04, 0x17
        /*001e*/ 	.short	(.L_1049 - .L_1048)
.L_1048:
        /*0020*/ 	.word	0x00000000
        /*0024*/ 	.short	0x0004
        /*0026*/ 	.short	0x0078
        /*0028*/ 	.byte	0x00, 0xf0, 0x11, 0x00


	//----- nvinfo : EIATTR_KPARAM_INFO
	.align		4
.L_1049:
        /*002c*/ 	.byte	0x04, 0x17
        /*002e*/ 	.short	(.L_1051 - .L_1050)
.L_1050:
        /*0030*/ 	.word	0x00000000
        /*0034*/ 	.short	0x0003
        /*0036*/ 	.short	0x0074
        /*0038*/ 	.byte	0x00, 0xf0, 0x11, 0x00


	//----- nvinfo : EIATTR_KPARAM_INFO
	.align		4
.L_1051:
        /*003c*/ 	.byte	0x04, 0x17
        /*003e*/ 	.short	(.L_1053 - .L_1052)
.L_1052:
        /*0040*/ 	.word	0x00000000
        /*0044*/ 	.short	0x0002
        /*0046*/ 	.short	0x0070
        /*0048*/ 	.byte	0x00, 0xf0, 0x11, 0x00


	//----- nvinfo : EIATTR_KPARAM_INFO
	.align		4
.L_1053:
        /*004c*/ 	.byte	0x04, 0x17
        /*004e*/ 	.short	(.L_1055 - .L_1054)
.L_1054:
        /*0050*/ 	.word	0x00000000
        /*0054*/ 	.short	0x0001
        /*0056*/ 	.short	0x0038
        /*0058*/ 	.byte	0x00, 0xf0, 0xe1, 0x00


	//----- nvinfo : EIATTR_KPARAM_INFO
	.align		4
.L_1055:
        /*005c*/ 	.byte	0x04, 0x17
        /*005e*/ 	.short	(.L_1057 - .L_1056)
.L_1056:
        /*0060*/ 	.word	0x00000000
        /*0064*/ 	.short	0x0000
        /*0066*/ 	.short	0x0000
        /*0068*/ 	.byte	0x00, 0xf0, 0xe1, 0x00


	//----- nvinfo : EIATTR_MAXREG_COUNT
	.align		4
.L_1057:
        /*006c*/ 	.byte	0x03, 0x1b
        /*006e*/ 	.short	0x00ff


	//----- nvinfo : EIATTR_MERCURY_ISA_VERSION
	.align		4
        /*0070*/ 	.byte	0x03, 0x5f
        /*0072*/ 	.short	0x0000


	//----- nvinfo : EIATTR_EXIT_INSTR_OFFSETS
	.align		4
        /*0074*/ 	.byte	0x04, 0x1c
        /*0076*/ 	.short	(.L_1059 - .L_1058)


	//   ....[0]....
.L_1058:
        /*0078*/ 	.word	0x00000070


	//   ....[1]....
        /*007c*/ 	.word	0x00000560


	//----- nvinfo : EIATTR_CTAIDZ_USED
	.align		4
.L_1059:
        /*0080*/ 	.byte	0x01, 0x04
	.zero		2


	//----- nvinfo : EIATTR_CRS_STACK_SIZE
	.align		4
        /*0084*/ 	.byte	0x04, 0x1e
        /*0086*/ 	.short	(.L_1061 - .L_1060)
.L_1060:
        /*0088*/ 	.word	0x00000000
.L_1061:


//--------------------- .nv.info._ZN2at6native54_GLOBAL__N__757059ea_21_ReplicationPadding_cu_4a93dcdf32replication_pad_forward_kernel1dIN3c104HalfEEEvNS_27GenericPackedTensorAccessorIKT_Lm3ENS_16DefaultPtrTraitsElEENS5_IS6_Lm3ES8_lEEiii --------------------------
	.section	.nv.info._ZN2at6native54_GLOBAL__N__757059ea_21_ReplicationPadding_cu_4a93dcdf32replication_pad_forward_kernel1dIN3c104HalfEEEvNS_27GenericPackedTensorAccessorIKT_Lm3ENS_16DefaultPtrTraitsElEENS5_IS6_Lm3ES8_lEEiii,"",@"SHT_CUDA_INFO"
	.sectionflags	@""
	.align	4


	//----- nvinfo : EIATTR_CUDA_API_VERSION
	.align		4
        /*0000*/ 	.byte	0x04, 0x37
        /*0002*/ 	.short	(.L_1063 - .L_1062)
.L_1062:
        /*0004*/ 	.word	0x00000082


	//----- nvinfo : EIATTR_SW2861232_WAR
	.align		4
.L_1063:
        /*0008*/ 	.byte	0x01, 0x35
	.zero		2


	//----- nvinfo : EIATTR_PARAM_CBANK
	.align		4
        /*000c*/ 	.byte	0x04, 0x0a
        /*000e*/ 	.short	(.L_1065 - .L_1064)
	.align		4
.L_1064:
        /*0010*/ 	.word	index@(.nv.constant0._ZN2at6native54_GLOBAL__N__757059ea_21_ReplicationPadding_cu_4a93dcdf32replication_pad_forward_kernel1dIN3c104HalfEEEvNS_27GenericPackedTensorAccessorIKT_Lm3ENS_16DefaultPtrTraitsElEENS5_IS6_Lm3ES8_lEEiii)
        /*0014*/ 	.short	0x0160
        /*0016*/ 	.short	0x007c


	//----- nvinfo : EIATTR_CBANK_PARAM_SIZE
	.align		4
.L_1065:
        /*0018*/ 	.byte	0x03, 0x19
        /*001a*/ 	.short	0x007c


	//----- nvinfo : EIATTR_KPARAM_INFO
	.align		4
        /*001c*/ 	.byte	0x04, 0x17
        /*001e*/ 	.short	(.L_1067 - .L_1066)
.L_1066:
        /*0020*/ 	.word	0x00000000
        /*0024*/ 	.short	0x0004
        /*0026*/ 	.short	0x0078
        /*0028*/ 	.byte	0x00, 0xf0, 0x11, 0x00


	//----- nvinfo : EIATTR_KPARAM_INFO
	.align		4
.L_1067:
        /*002c*/ 	.byte	0x04, 0x17
        /*002e*/ 	.short	(.L_1069 - .L_1068)
.L_1068:
        /*0030*/ 	.word	0x00000000
        /*0034*/ 	.short	0x0003
        /*0036*/ 	.short	0x0074
        /*0038*/ 	.byte	0x00, 0xf0, 0x11, 0x00


	//----- nvinfo : EIATTR_KPARAM_INFO
	.align		4
.L_1069:
        /*003c*/ 	.byte	0x04, 0x17
        /*003e*/ 	.short	(.L_1071 - .L_1070)
.L_1070:
        /*0040*/ 	.word	0x00000000
        /*0044*/ 	.short	0x0002
        /*0046*/ 	.short	0x0070
        /*0048*/ 	.byte	0x00, 0xf0, 0x11, 0x00


	//----- nvinfo : EIATTR_KPARAM_INFO
	.align		4
.L_1071:
        /*004c*/ 	.byte	0x04, 0x17
        /*004e*/ 	.short	(.L_1073 - .L_1072)
.L_1072:
        /*0050*/ 	.word	0x00000000
        /*0054*/ 	.short	0x0001
        /*0056*/ 	.short	0x0038
        /*0058*/ 	.byte	0x00, 0xf0, 0xe1, 0x00


	//----- nvinfo : EIATTR_KPARAM_INFO
	.align		4
.L_1073:
        /*005c*/ 	.byte	0x04, 0x17
        /*005e*/ 	.short	(.L_1075 - .L_1074)
.L_1074:
        /*0060*/ 	.word	0x00000000
        /*0064*/ 	.short	0x0000
        /*0066*/ 	.short	0x0000
        /*0068*/ 	.byte	0x00, 0xf0, 0xe1, 0x00


	//----- nvinfo : EIATTR_MAXREG_COUNT
	.align		4
.L_1075:
        /*006c*/ 	.byte	0x03, 0x1b
        /*006e*/ 	.short	0x00ff


	//----- nvinfo : EIATTR_MERCURY_ISA_VERSION
	.align		4
        /*0070*/ 	.byte	0x03, 0x5f
        /*0072*/ 	.short	0x0000


	//----- nvinfo : EIATTR_EXIT_INSTR_OFFSETS
	.align		4
        /*0074*/ 	.byte	0x04, 0x1c
        /*0076*/ 	.short	(.L_1077 - .L_1076)


	//   ....[0]....
.L_1076:
        /*0078*/ 	.word	0x00000070


	//   ....[1]....
        /*007c*/ 	.word	0x00000560


	//----- nvinfo : EIATTR_CTAIDZ_USED
	.align		4
.L_1077:
        /*0080*/ 	.byte	0x01, 0x04
	.zero		2


	//----- nvinfo : EIATTR_CRS_STACK_SIZE
	.align		4
        /*0084*/ 	.byte	0x04, 0x1e
        /*0086*/ 	.short	(.L_1079 - .L_1078)
.L_1078:
        /*0088*/ 	.word	0x00000000
.L_1079:


//--------------------- .nv.info._ZN2at6native54_GLOBAL__N__757059ea_21_ReplicationPadding_cu_4a93dcdf32replication_pad_forward_kernel1dIN3c107complexIfEEEEvNS_27GenericPackedTensorAccessorIKT_Lm3ENS_16DefaultPtrTraitsElEENS6_IS7_Lm3ES9_lEEiii --------------------------
	.section	.nv.info._ZN2at6native54_GLOBAL__N__757059ea_21_ReplicationPadding_cu_4a93dcdf32replication_pad_forward_kernel1dIN3c107complexIfEEEEvNS_27GenericPackedTensorAccessorIKT_Lm3ENS_16DefaultPtrTraitsElEENS6_IS7_Lm3ES9_lEEiii,"",@"SHT_CUDA_INFO"
	.sectionflags	@""
	.align	4


	//----- nvinfo : EIATTR_CUDA_API_VERSION
	.align		4
        /*0000*/ 	.byte	0x04, 0x37
        /*0002*/ 	.short	(.L_1081 - .L_1080)
.L_1080:
        /*0004*/ 	.word	0x00000082


	//----- nvinfo : EIATTR_SW2861232_WAR
	.align		4
.L_1081:
        /*0008*/ 	.byte	0x01, 0x35
	.zero		2


	//----- nvinfo : EIATTR_PARAM_CBANK
	.align		4
        /*000c*/ 	.byte	0x04, 0x0a
        /*000e*/ 	.short	(.L_1083 - .L_1082)
	.align		4
.L_1082:
        /*0010*/ 	.word	index@(.nv.constant0._ZN2at6native54_GLOBAL__N__757059ea_21_ReplicationPadding_cu_4a93dcdf32replication_pad_forward_kernel1dIN3c107complexIfEEEEvNS_27GenericPackedTensorAccessorIKT_Lm3ENS_16DefaultPtrTraitsElEENS6_IS7_Lm3ES9_lEEiii)
        /*0014*/ 	.short	0x0160
        /*0016*/ 	.short	0x007c


	//----- nvinfo : EIATTR_CBANK_PARAM_SIZE
	.align		4
.L_1083:
        /*0018*/ 	.byte	0x03, 0x19
        /*001a*/ 	.short	0x007c


	//----- nvinfo : EIATTR_KPARAM_INFO
	.align		4
        /*001c*/ 	.byte	0x04, 0x17
        /*001e*/ 	.short	(.L_1085 - .L_1084)
.L_1084:
        /*0020*/ 	.word	0x00000000
        /*0024*/ 	.short	0x0004
        /*0026*/ 	.short	0x0078
        /*0028*/ 	.byte	0x00, 0xf0, 0x11, 0x00


	//----- nvinfo : EIATTR_KPARAM_INFO
	.align		4
.L_1085:
        /*002c*/ 	.byte	0x04, 0x17
        /*002e*/ 	.short	(.L_1087 - .L_1086)
.L_1086:
        /*0030*/ 	.word	0x00000000
        /*0034*/ 	.short	0x0003
        /*0036*/ 	.short	0x0074
        /*0038*/ 	.byte	0x00, 0xf0, 0x11, 0x00


	//----- nvinfo : EIATTR_KPARAM_INFO
	.align		4
.L_1087:
        /*003c*/ 	.byte	0x04, 0x17
        /*003e*/ 	.short	(.L_1089 - .L_1088)
.L_1088:
        /*0040*/ 	.word	0x00000000
        /*0044*/ 	.short	0x0002
        /*0046*/ 	.short	0x0070
        /*0048*/ 	.byte	0x00, 0xf0, 0x11, 0x00


	//----- nvinfo : EIATTR_KPARAM_INFO
	.align		4
.L_1089:
        /*004c*/ 	.byte	0x04, 0x17
        /*004e*/ 	.short	(.L_1091 - .L_1090)
.L_1090:
        /*0050*/ 	.word	0x00000000
        /*0054*/ 	.short	0x0001
        /*0056*/ 	.short	0x0038
        /*0058*/ 	.byte	0x00, 0xf0, 0xe1, 0x00


	//----- nvinfo : EIATTR_KPARAM_INFO
	.align		4
.L_1091:
        /*005c*/ 	.byte	0x04, 0x17
        /*005e*/ 	.short	(.L_1093 - .L_1092)
.L_1092:
        /*0060*/ 	.word	0x00000000
        /*0064*/ 	.short	0x0000
        /*0066*/ 	.short	0x0000
        /*0068*/ 	.byte	0x00, 0xf0, 0xe1, 0x00


	//----- nvinfo : EIATTR_MAXREG_COUNT
	.align		4
.L_1093:
        /*006c*/ 	.byte	0x03, 0x1b
        /*006e*/ 	.short	0x00ff


	//----- nvinfo : EIATTR_MERCURY_ISA_VERSION
	.align		4
        /*0070*/ 	.byte	0x03, 0x5f
        /*0072*/ 	.short	0x0000


	//----- nvinfo : EIATTR_EXIT_INSTR_OFFSETS
	.align		4
        /*0074*/ 	.byte	0x04, 0x1c
        /*0076*/ 	.short	(.L_1095 - .L_1094)


	//   ....[0]....
.L_1094:
        /*0078*/ 	.word	0x00000070


	//   ....[1]....
        /*007c*/ 	.word	0x00000560


	//----- nvinfo : EIATTR_CTAIDZ_USED
	.align		4
.L_1095:
        /*0080*/ 	.byte	0x01, 0x04
	.zero		2


	//----- nvinfo : EIATTR_CRS_STACK_SIZE
	.align		4
        /*0084*/ 	.byte	0x04, 0x1e
        /*0086*/ 	.short	(.L_1097 - .L_1096)
.L_1096:
        /*0088*/ 	.word	0x00000000
.L_1097:


//--------------------- .nv.info._ZN2at6native54_GLOBAL__N__757059ea_21_ReplicationPadding_cu_4a93dcdf32replication_pad_forward_kernel1dIN3c107complexIdEEEEvNS_27GenericPackedTensorAccessorIKT_Lm3ENS_16DefaultPtrTraitsElEENS6_IS7_Lm3ES9_lEEiii --------------------------
	.section	.nv.info._ZN2at6native54_GLOBAL__N__757059ea_21_ReplicationPadding_cu_4a93dcdf32replication_pad_forward_kernel1dIN3c107complexIdEEEEvNS_27GenericPackedTensorAccessorIKT_Lm3ENS_16DefaultPtrTraitsElEENS6_IS7_Lm3ES9_lEEiii,"",@"SHT_CUDA_INFO"
	.sectionflags	@""
	.align	4


	//----- nvinfo : EIATTR_CUDA_API_VERSION
	.align		4
        /*0000*/ 	.byte	0x04, 0x37
        /*0002*/ 	.short	(.L_1099 - .L_1098)
.L_1098:
        /*0004*/ 	.word	0x00000082


	//----- nvinfo : EIATTR_SW2861232_WAR
	.align		4
.L_1099:
        /*0008*/ 	.byte	0x01, 0x35
	.zero		2


	//----- nvinfo : EIATTR_PARAM_CBANK
	.align		4
        /*000c*/ 	.byte	0x04, 0x0a
        /*000e*/ 	.short	(.L_1101 - .L_1100)
	.align		4
.L_1100:
        /*0010*/ 	.word	index@(.nv.constant0._ZN2at6native54_GLOBAL__N__757059ea_21_ReplicationPadding_cu_4a93dcdf32replication_pad_forward_kernel1dIN3c107complexIdEEEEvNS_27GenericPackedTensorAccessorIKT_Lm3ENS_16DefaultPtrTraitsElEENS6_IS7_Lm3ES9_lEEiii)
        /*0014*/ 	.short	0x0160
        /*0016*/ 	.short	0x007c


	//----- nvinfo : EIATTR_CBANK_PARAM_SIZE
	.align		4
.L_1101:
        /*0018*/ 	.byte	0x03, 0x19
        /*001a*/ 	.short	0x007c


	//----- nvinfo : EIATTR_KPARAM_INFO
	.align		4
        /*001c*/ 	.byte	0x04, 0x17
        /*001e*/ 	.short	(.L_1103 - .L_1102)
.L_1102:
        /*0020*/ 	.word	0x00000000
        /*0024*/ 	.short	0x0004
        /*0026*/ 	.short	0x0078
        /*0028*/ 	.byte	0x00, 0xf0, 0x11, 0x00


	//----- nvinfo : EIATTR_KPARAM_INFO
	.align		4
.L_1103:
        /*002c*/ 	.byte	0x04, 0x17
        /*002e*/ 	.short	(.L_1105 - .L_1104)
.L_1104:
        /*0030*/ 	.word	0x00000000
        /*0034*/ 	.short	0x0003
        /*0036*/ 	.short	0x0074
        /*0038*/ 	.byte	0x00, 0xf0, 0x11, 0x00


	//----- nvinfo : EIATTR_KPARAM_INFO
	.align		4
.L_1105:
        /*003c*/ 	.byte	0x04, 0x17
        /*003e*/ 	.short	(.L_1107 - .L_1106)
.L_1106:
        /*0040*/ 	.word	0x00000000
        /*0044*/ 	.short	0x0002
        /*0046*/ 	.short	0x0070
        /*0048*/ 	.byte	0x00, 0xf0, 0x11, 0x00


	//----- nvinfo : EIATTR_KPARAM_INFO
	.align		4
.L_1107:
        /*004c*/ 	.byte	0x04, 0x17
        /*004e*/ 	.short	(.L_1109 - .L_1108)
.L_1108:
        /*0050*/ 	.word	0x00000000
        /*0054*/ 	.short	0x0001
        /*0056*/ 	.short	0x0038
        /*0058*/ 	.byte	0x00, 0xf0, 0xe1, 0x00


	//----- nvinfo : EIATTR_KPARAM_INFO
	.align		4
.L_1109:
        /*005c*/ 	.byte	0x04, 0x17
        /*005e*/ 	.short	(.L_1111 - .L_1110)
.L_1110:
        /*0060*/ 	.word	0x00000000
        /*0064*/ 	.short	0x0000
        /*0066*/ 	.short	0x0000
        /*0068*/ 	.byte	0x00, 0xf0, 0xe1, 0x00


	//----- nvinfo : EIATTR_MAXREG_COUNT
	.align		4
.L_1111:
        /*006c*/ 	.byte	0x03, 0x1b
        /*006e*/ 	.short	0x00ff


	//----- nvinfo : EIATTR_MERCURY_ISA_VERSION
	.align		4
        /*0070*/ 	.byte	0x03, 0x5f
        /*0072*/ 	.short	0x0000


	//----- nvinfo : EIATTR_EXIT_INSTR_OFFSETS
	.align		4
        /*0074*/ 	.byte	0x04, 0x1c
        /*0076*/ 	.short	(.L_1113 - .L_1112)


	//   ....[0]....
.L_1112:
        /*0078*/ 	.word	0x00000070


	//   ....[1]....
        /*007c*/ 	.word	0x00000560


	//----- nvinfo : EIATTR_CTAIDZ_USED
	.align		4
.L_1113:
        /*0080*/ 	.byte	0x01, 0x04
	.zero		2


	//----- nvinfo : EIATTR_CRS_STACK_SIZE
	.align		4
        /*0084*/ 	.byte	0x04, 0x1e
        /*0086*/ 	.short	(.L_1115 - .L_1114)
.L_1114:
        /*0088*/ 	.word	0x00000000
.L_1115:


//--------------------- .nv.info._ZN2at6native54_GLOBAL__N__757059ea_21_ReplicationPadding_cu_4a93dcdf32replication_pad_forward_kernel1dIfEEvNS_27GenericPackedTensorAccessorIKT_Lm3ENS_16DefaultPtrTraitsElEENS3_IS4_Lm3ES6_lEEiii --------------------------
	.section	.nv.info._ZN2at6native54_GLOBAL__N__757059ea_21_ReplicationPadding_cu_4a93dcdf32replication_pad_forward_kernel1dIfEEvNS_27GenericPackedTensorAccessorIKT_Lm3ENS_16DefaultPtrTraitsElEENS3_IS4_Lm3ES6_lEEiii,"",@"SHT_CUDA_INFO"
	.sectionflags	@""
	.align	4


	//----- nvinfo : EIATTR_CUDA_API_VERSION
	.align		4
        /*0000*/ 	.byte	0x04, 0x37
        /*0002*/ 	.short	(.L_1117 - .L_1116)
.L_1116:
        /*0004*/ 	.word	0x00000082


	//----- nvinfo : EIATTR_SW2861232_WAR
	.align		4
.L_1117:
        /*0008*/ 	.byte	0x01, 0x35
	.zero		2


	//----- nvinfo : EIATTR_PARAM_CBANK
	.align		4
        /*000c*/ 	.byte	0x04, 0x0a
        /*000e*/ 	.short	(.L_1119 - .L_1118)
	.align		4
.L_1118:
        /*0010*/ 	.word	index@(.nv.constant0._ZN2at6native54_GLOBAL__N__757059ea_21_ReplicationPadding_cu_4a93dcdf32replication_pad_forward_kernel1dIfEEvNS_27GenericPackedTensorAccessorIKT_Lm3ENS_16DefaultPtrTraitsElEENS3_IS4_Lm3ES6_lEEiii)
        /*0014*/ 	.short	0x0160
        /*0016*/ 	.short	0x007c


	//----- nvinfo : EIATTR_CBANK_PARAM_SIZE
	.align		4
.L_1119:
        /*0018*/ 	.byte	0x03, 0x19
        /*001a*/ 	.short	0x007c


	//----- nvinfo : EIATTR_KPARAM_INFO
	.align		4
        /*001c*/ 	.byte	0x04, 0x17
        /*001e*/ 	.short	(.L_1121 - .L_1120)
.L_1120:
        /*0020*/ 	.word	0x00000000
        /*0024*/ 	.short	0x0004
        /*0026*/ 	.short	0x0078
        /*0028*/ 	.byte	0x00, 0xf0, 0x11, 0x00


	//----- nvinfo : EIATTR_KPARAM_INFO
	.align		4
.L_1121:
        /*002c*/ 	.byte	0x04, 0x17
        /*002e*/ 	.short	(.L_1123 - .L_1122)
.L_1122:
        /*0030*/ 	.word	0x00000000
        /*0034*/ 	.short	0x0003
        /*0036*/ 	.short	0x0074
        /*0038*/ 	.byte	0x00, 0xf0, 0x11, 0x00


	//----- nvinfo : EIATTR_KPARAM_INFO
	.align		4
.L_1123:
        /*003c*/ 	.byte	0x04, 0x17
        /*003e*/ 	.short	(.L_1125 - .L_1124)
.L_1124:
        /*0040*/ 	.word	0x00000000
        /*0044*/ 	.short	0x0002
        /*0046*/ 	.short	0x0070
        /*0048*/ 	.byte	0x00, 0xf0, 0x11, 0x00


	//----- nvinfo : EIATTR_KPARAM_INFO
	.align		4
.L_1125:
        /*004c*/ 	.byte	0x04, 0x17
        /*004e*/ 	.short	(.L_1127 - .L_1126)
.L_1126:
        /*0050*/ 	.word	0x00000000
        /*0054*/ 	.short	0x0001
        /*0056*/ 	.short	0x0038
        /*0058*/ 	.byte	0x00, 0xf0, 0xe1, 0x00


	//----- nvinfo : EIATTR_KPARAM_INFO
	.align		4
.L_1127:
        /*005c*/ 	.byte	0x04, 0x17
        /*005e*/ 	.short	(.L_1129 - .L_1128)
.L_1128:
        /*0060*/ 	.word	0x00000000
        /*0064*/ 	.short	0x0000
        /*0066*/ 	.short	0x0000
        /*0068*/ 	.byte	0x00, 0xf0, 0xe1, 0x00


	//----- nvinfo : EIATTR_MAXREG_COUNT
	.align		4
.L_1129:
        /*006c*/ 	.byte	0x03, 0x1b
        /*006e*/ 	.short	0x00ff


	//----- nvinfo : EIATTR_MERCURY_ISA_VERSION
	.align		4
        /*0070*/ 	.byte	0x03, 0x5f
        /*0072*/ 	.short	0x0000


	//----- nvinfo : EIATTR_EXIT_INSTR_OFFSETS
	.align		4
        /*0074*/ 	.byte	0x04, 0x1c
        /*0076*/ 	.short	(.L_1131 - .L_1130)


	//   ....[0]....
.L_1130:
        /*0078*/ 	.word	0x00000070


	//   ....[1]....
        /*007c*/ 	.word	0x00000560


	//----- nvinfo : EIATTR_CTAIDZ_USED
	.align		4
.L_1131:
        /*0080*/ 	.byte	0x01, 0x04
	.zero		2


	//----- nvinfo : EIATTR_CRS_STACK_SIZE
	.align		4
        /*0084*/ 	.byte	0x04, 0x1e
        /*0086*/ 	.short	(.L_1133 - .L_1132)
.L_1132:
        /*0088*/ 	.word	0x00000000
.L_1133:


//--------------------- .nv.info._ZN2at6native54_GLOBAL__N__757059ea_21_ReplicationPadding_cu_4a93dcdf32replication_pad_forward_kernel1dIdEEvNS_27GenericPackedTensorAccessorIKT_Lm3ENS_16DefaultPtrTraitsElEENS3_IS4_Lm3ES6_lEEiii --------------------------
	.section	.nv.info._ZN2at6native54_GLOBAL__N__757059ea_21_ReplicationPadding_cu_4a93dcdf32replication_pad_forward_kernel1dIdEEvNS_27GenericPackedTensorAccessorIKT_Lm3ENS_16DefaultPtrTraitsElEENS3_IS4_Lm3ES6_lEEiii,"",@"SHT_CUDA_INFO"
	.sectionflags	@""
	.align	4


	//----- nvinfo : EIATTR_CUDA_API_VERSION
	.align		4
        /*0000*/ 	.byte	0x04, 0x37
        /*0002*/ 	.short	(.L_1135 - .L_1134)
.L_1134:
        /*0004*/ 	.word	0x00000082


	//----- nvinfo : EIATTR_SW2861232_WAR
	.align		4
.L_1135:
        /*0008*/ 	.byte	0x01, 0x35
	.zero		2


	//----- nvinfo : EIATTR_PARAM_CBANK
	.align		4
        /*000c*/ 	.byte	0x04, 0x0a
        /*000e*/ 	.short	(.L_1137 - .L_1136)
	.align		4
.L_1136:
        /*0010*/ 	.word	index@(.nv.constant0._ZN2at6native54_GLOBAL__N__757059ea_21_ReplicationPadding_cu_4a93dcdf32replication_pad_forward_kernel1dIdEEvNS_27GenericPackedTensorAccessorIKT_Lm3ENS_16DefaultPtrTraitsElEENS3_IS4_Lm3ES6_lEEiii)
        /*0014*/ 	.short	0x0160
        /*0016*/ 	.short	0x007c


	//----- nvinfo : EIATTR_CBANK_PARAM_SIZE
	.align		4
.L_1137:
        /*0018*/ 	.byte	0x03, 0x19
        /*001a*/ 	.short	0x007c


	//----- nvinfo : EIATTR_KPARAM_INFO
	.align		4
        /*001c*/ 	.byte	0x04, 0x17
        /*001e*/ 	.short	(.L_1139 - .L_1138)
.L_1138:
        /*0020*/ 	.word	0x00000000
        /*0024*/ 	.short	0x0004
        /*0026*/ 	.short	0x0078
        /*0028*/ 	.byte	0x00, 0xf0, 0x11, 0x00


	//----- nvinfo : EIATTR_KPARAM_INFO
	.align		4
.L_1139:
        /*002c*/ 	.byte	0x04, 0x17
        /*002e*/ 	.short	(.L_1141 - .L_1140)
.L_1140:
        /*0030*/ 	.word	0x00000000
        /*0034*/ 	.short	0x0003
        /*0036*/ 	.short	0x0074
        /*0038*/ 	.byte	0x00, 0xf0, 0x11, 0x00


	//----- nvinfo : EIATTR_KPARAM_INFO
	.align		4
.L_1141:
        /*003c*/ 	.byte	0x04, 0x17
        /*003e*/ 	.short	(.L_1143 - .L_1142)
.L_1142:
        /*0040*/ 	.word	0x00000000
        /*0044*/ 	.short	0x0002
        /*0046*/ 	.short	0x0070
        /*0048*/ 	.byte	0x00, 0xf0, 0x11, 0x00


	//----- nvinfo : EIATTR_KPARAM_INFO
	.align		4
.L_1143:
        /*004c*/ 	.byte	0x04, 0x17
        /*004e*/ 	.short	(.L_1145 - .L_1144)
.L_1144:
        /*0050*/ 	.word	0x00000000
        /*0054*/ 	.short	0x0001
        /*0056*/ 	.short	0x0038
        /*0058*/ 	.byte	0x00, 0xf0, 0xe1, 0x00


	//----- nvinfo : EIATTR_KPARAM_INFO
	.align		4
.L_1145:
        /*005c*/ 	.byte	0x04, 0x17
        /*005e*/ 	.short	(.L_1147 - .L_1146)
.L_1146:
        /*0060*/ 	.word	0x00000000
        /*0064*/ 	.short	0x0000
        /*0066*/ 	.short	0x0000
        /*0068*/ 	.byte	0x00, 0xf0, 0xe1, 0x00


	//----- nvinfo : EIATTR_MAXREG_COUNT
	.align		4
.L_1147:
        /*006c*/ 	.byte	0x03, 0x1b
        /*006e*/ 	.short	0x00ff


	//----- nvinfo : EIATTR_MERCURY_ISA_VERSION
	.align		4
        /*0070*/ 	.byte	0x03, 0x5f
        /*0072*/ 	.short	0x0000


	//----- nvinfo : EIATTR_EXIT_INSTR_OFFSETS
	.align		4
        /*0074*/ 	.byte	0x04, 0x1c
        /*0076*/ 	.short	(.L_1149 - .L_1148)


	//   ....[0]....
.L_1148:
        /*0078*/ 	.word	0x00000070


	//   ....[1]....
        /*007c*/ 	.word	0x00000560


	//----- nvinfo : EIATTR_CTAIDZ_USED
	.align		4
.L_1149:
        /*0080*/ 	.byte	0x01, 0x04
	.zero		2


	//----- nvinfo : EIATTR_CRS_STACK_SIZE
	.align		4
        /*0084*/ 	.byte	0x04, 0x1e
        /*0086*/ 	.short	(.L_1151 - .L_1150)
.L_1150:
        /*0088*/ 	.word	0x00000000
.L_1151:


//--------------------- .nv.info._ZN2at6native54_GLOBAL__N__757059ea_21_ReplicationPadding_cu_4a93dcdf32replication_pad_forward_kernel1dIsEEvNS_27GenericPackedTensorAccessorIKT_Lm3ENS_16DefaultPtrTraitsElEENS3_IS4_Lm3ES6_lEEiii --------------------------
	.section	.nv.info._ZN2at6native54_GLOBAL__N__757059ea_21_ReplicationPadding_cu_4a93dcdf32replication_pad_forward_kernel1dIsEEvNS_27GenericPackedTensorAccessorIKT_Lm3ENS_16DefaultPtrTraitsElEENS3_IS4_Lm3ES6_lEEiii,"",@"SHT_CUDA_INFO"
	.sectionflags	@""
	.align	4


	//----- nvinfo : EIATTR_CUDA_API_VERSION
	.align		4
        /*0000*/ 	.byte	0x04, 0x37
        /*0002*/ 	.short	(.L_1153 - .L_1152)
.L_1152:
        /*0004*/ 	.word	0x00000082


	//----- nvinfo : EIATTR_SW2861232_WAR
	.align		4
.L_1153:
        /*0008*/ 	.byte	0x01, 0x35
	.zero		2


	//----- nvinfo : EIATTR_PARAM_CBANK
	.align		4
        /*000c*/ 	.byte	0x04, 0x0a
        /*000e*/ 	.short	(.L_1155 - .L_1154)
	.align		4
.L_1154:
        /*0010*/ 	.word	index@(.nv.constant0._ZN2at6native54_GLOBAL__N__757059ea_21_ReplicationPadding_cu_4a93dcdf32replication_pad_forward_kernel1dIsEEvNS_27GenericPackedTensorAccessorIKT_Lm3ENS_16DefaultPtrTraitsElEENS3_IS4_Lm3ES6_lEEiii)
        /*0014*/ 	.short	0x0160
        /*0016*/ 	.short	0x007c


	//----- nvinfo : EIATTR_CBANK_PARAM_SIZE
	.align		4
.L_1155:
        /*0018*/ 	.byte	0x03, 0x19
        /*001a*/ 	.short	0x007c


	//----- nvinfo : EIATTR_KPARAM_INFO
	.align		4
        /*001c*/ 	.byte	0x04, 0x17
        /*001e*/ 	.short	(.L_1157 - .L_1156)
.L_1156:
        /*0020*/ 	.word	0x00000000
        /*0024*/ 	.short	0x0004
        /*0026*/ 	.short	0x0078
        /*0028*/ 	.byte	0x00, 0xf0, 0x11, 0x00


	//----- nvinfo : EIATTR_KPARAM_INFO
	.align		4
.L_1157:
        /*002c*/ 	.byte	0x04, 0x17
        /*002e*/ 	.short	(.L_1159 - .L_1158)
.L_1158:
        /*0030*/ 	.word	0x00000000
        /*0034*/ 	.short	0x0003
        /*0036*/ 	.short	0x0074
        /*0038*/ 	.byte	0x00, 0xf0, 0x11, 0x00


	//----- nvinfo : EIATTR_KPARAM_INFO
	.align		4
.L_1159:
        /*003c*/ 	.byte	0x04, 0x17
        /*003e*/ 	.short	(.L_1161 - .L_1160)
.L_1160:
        /*0040*/ 	.word	0x00000000
        /*0044*/ 	.short	0x0002
        /*0046*/ 	.short	0x0070
        /*0048*/ 	.byte	0x00, 0xf0, 0x11, 0x00


	//----- nvinfo : EIATTR_KPARAM_INFO
	.align		4
.L_1161:
        /*004c*/ 	.byte	0x04, 0x17
        /*004e*/ 	.short	(.L_1163 - .L_1162)
.L_1162:
        /*0050*/ 	.word	0x00000000
        /*0054*/ 	.short	0x0001
        /*0056*/ 	.short	0x0038
        /*0058*/ 	.byte	0x00, 0xf0, 0xe1, 0x00


	//----- nvinfo : EIATTR_KPARAM_INFO
	.align		4
.L_1163:
        /*005c*/ 	.byte	0x04, 0x17
        /*005e*/ 	.short	(.L_1165 - .L_1164)
.L_1164:
        /*0060*/ 	.word	0x00000000
        /*0064*/ 	.short	0x0000
        /*0066*/ 	.short	0x0000
        /*0068*/ 	.byte	0x00, 0xf0, 0xe1, 0x00


	//----- nvinfo : EIATTR_MAXREG_COUNT
	.align		4
.L_1165:
        /*006c*/ 	.byte	0x03, 0x1b
        /*006e*/ 	.short	0x00ff


	//----- nvinfo : EIATTR_MERCURY_ISA_VERSION
	.align		4
        /*0070*/ 	.byte	0x03, 0x5f
        /*0072*/ 	.short	0x0000


	//----- nvinfo : EIATTR_EXIT_INSTR_OFFSETS
	.align		4
        /*0074*/ 	.byte	0x04, 0x1c
        /*0076*/ 	.short	(.L_1167 - .L_1166)


	//   ....[0]....
.L_1166:
        /*0078*/ 	.word	0x00000070


	//   ....[1]....
        /*007c*/ 	.word	0x00000560


	//----- nvinfo : EIATTR_CTAIDZ_USED
	.align		4
.L_1167:
        /*0080*/ 	.byte	0x01, 0x04
	.zero		2


	//----- nvinfo : EIATTR_CRS_STACK_SIZE
	.align		4
        /*0084*/ 	.byte	0x04, 0x1e
        /*0086*/ 	.short	(.L_1169 - .L_1168)
.L_1168:
        /*0088*/ 	.word	0x00000000
.L_1169:


//--------------------- .nv.info._ZN2at6native54_GLOBAL__N__757059ea_21_ReplicationPadding_cu_4a93dcdf32replication_pad_forward_kernel1dIlEEvNS_27GenericPackedTensorAccessorIKT_Lm3ENS_16DefaultPtrTraitsElEENS3_IS4_Lm3ES6_lEEiii --------------------------
	.section	.nv.info._ZN2at6native54_GLOBAL__N__757059ea_21_ReplicationPadding_cu_4a93dcdf32replication_pad_forward_kernel1dIlEEvNS_27GenericPackedTensorAccessorIKT_Lm3ENS_16DefaultPtrTraitsElEENS3_IS4_Lm3ES6_lEEiii,"",@"SHT_CUDA_INFO"
	.sectionflags	@""
	.align	4


	//----- nvinfo : EIATTR_CUDA_API_VERSION
	.align		4
        /*0000*/ 	.byte	0x04, 0x37
        /*0002*/ 	.short	(.L_1171 - .L_1170)
.L_1170:
        /*0004*/ 	.word	0x00000082


	//----- nvinfo : EIATTR_SW2861232_WAR
	.align		4
.L_1171:
        /*0008*/ 	.byte	0x01, 0x35
	.zero		2


	//----- nvinfo : EIATTR_PARAM_CBANK
	.align		4
        /*000c*/ 	.byte	0x04, 0x0a
        /*000e*/ 	.short	(.L_1173 - .L_1172)
	.align		4
.L_1172:
        /*0010*/ 	.word	index@(.nv.constant0._ZN2at6native54_GLOBAL__N__757059ea_21_ReplicationPadding_cu_4a93dcdf32replication_pad_forward_kernel1dIlEEvNS_27GenericPackedTensorAccessorIKT_Lm3ENS_16DefaultPtrTraitsElEENS3_IS4_Lm3ES6_lEEiii)
        /*0014*/ 	.short	0x0160
        /*0016*/ 	.short	0x007c


	//----- nvinfo : EIATTR_CBANK_PARAM_SIZE
	.align		4
.L_1173:
        /*0018*/ 	.byte	0x03, 0x19
        /*001a*/ 	.short	0x007c


	//----- nvinfo : EIATTR_KPARAM_INFO
	.align		4
        /*001c*/ 	.byte	0x04, 0x17
        /*001e*/ 	.short	(.L_1175 - .L_1174)
.L_1174:
        /*0020*/ 	.word	0x00000000
        /*0024*/ 	.short	0x0004
        /*0026*/ 	.short	0x0078
        /*0028*/ 	.byte	0x00, 0xf0, 0x11, 0x00


	//----- nvinfo : EIATTR_KPARAM_INFO
	.align		4
.L_1175:
        /*002c*/ 	.byte	0x04, 0x17
        /*002e*/ 	.short	(.L_1177 - .L_1176)
.L_1176:
        /*0030*/ 	.word	0x00000000
        /*0034*/ 	.short	0x0003
        /*0036*/ 	.short	0x0074
        /*0038*/ 	.byte	0x00, 0xf0, 0x11, 0x00


	//----- nvinfo : EIATTR_KPARAM_INFO
	.align		4
.L_1177:
        /*003c*/ 	.byte	0x04, 0x17
        /*003e*/ 	.short	(.L_1179 - .L_1178)
.L_1178:
        /*0040*/ 	.word	0x00000000
        /*0044*/ 	.short	0x0002
        /*0046*/ 	.short	0x0070
        /*0048*/ 	.byte	0x00, 0xf0, 0x11, 0x00


	//----- nvinfo : EIATTR_KPARAM_INFO
	.align		4
.L_1179:
        /*004c*/ 	.byte	0x04, 0x17
        /*004e*/ 	.short	(.L_1181 - .L_1180)
.L_1180:
        /*0050*/ 	.word	0x00000000
        /*0054*/ 	.short	0x0001
        /*0056*/ 	.short	0x0038
        /*0058*/ 	.byte	0x00, 0xf0, 0xe1, 0x00


	//----- nvinfo : EIATTR_KPARAM_INFO
	.align		4
.L_1181:
        /*005c*/ 	.byte	0x04, 0x17
        /*005e*/ 	.short	(.L_1183 - .L_1182)
.L_1182:
        /*0060*/ 	.word	0x00000000
        /*0064*/ 	.short	0x0000
        /*0066*/ 	.short	0x0000
        /*0068*/ 	.byte	0x00, 0xf0, 0xe1, 0x00


	//----- nvinfo : EIATTR_MAXREG_COUNT
	.align		4
.L_1183:
        /*006c*/ 	.byte	0x03, 0x1b
        /*006e*/ 	.short	0x00ff


	//----- nvinfo : EIATTR_MERCURY_ISA_VERSION
	.align		4
        /*0070*/ 	.byte	0x03, 0x5f
        /*0072*/ 	.short	0x0000


	//----- nvinfo : EIATTR_EXIT_INSTR_OFFSETS
	.align		4
        /*0074*/ 	.byte	0x04, 0x1c
        /*0076*/ 	.short	(.L_1185 - .L_1184)


	//   ....[0]....
.L_1184:
        /*0078*/ 	.word	0x00000070


	//   ....[1]....
        /*007c*/ 	.word	0x00000560


	//----- nvinfo : EIATTR_CTAIDZ_USED
	.align		4
.L_1185:
        /*0080*/ 	.byte	0x01, 0x04
	.zero		2


	//----- nvinfo : EIATTR_CRS_STACK_SIZE
	.align		4
        /*0084*/ 	.byte	0x04, 0x1e
        /*0086*/ 	.short	(.L_1187 - .L_1186)
.L_1186:
        /*0088*/ 	.word	0x00000000
.L_1187:


//--------------------- .nv.info._ZN2at6native54_GLOBAL__N__757059ea_21_ReplicationPadding_cu_4a93dcdf32replication_pad_forward_kernel1dIiEEvNS_27GenericPackedTensorAccessorIKT_Lm3ENS_16DefaultPtrTraitsElEENS3_IS4_Lm3ES6_lEEiii --------------------------
	.section	.nv.info._ZN2at6native54_GLOBAL__N__757059ea_21_ReplicationPadding_cu_4a93dcdf32replication_pad_forward_kernel1dIiEEvNS_27GenericPackedTensorAccessorIKT_Lm3ENS_16DefaultPtrTraitsElEENS3_IS4_Lm3ES6_lEEiii,"",@"SHT_CUDA_INFO"
	.sectionflags	@""
	.align	4


	//----- nvinfo : EIATTR_CUDA_API_VERSION
	.align		4
        /*0000*/ 	.byte	0x04, 0x37
        /*0002*/ 	.short	(.L_1189 - .L_1188)
.L_1188:
        /*0004*/ 	.word	0x00000082


	//----- nvinfo : EIATTR_SW2861232_WAR
	.align		4
.L_1189:
        /*0008*/ 	.byte	0x01, 0x35
	.zero		2


	//----- nvinfo : EIATTR_PARAM_CBANK
	.align		4
        /*000c*/ 	.byte	0x04, 0x0a
        /*000e*/ 	.short	(.L_1191 - .L_1190)
	.align		4
.L_1190:
        /*0010*/ 	.word	index@(.nv.constant0._ZN2at6native54_GLOBAL__N__757059ea_21_ReplicationPadding_cu_4a93dcdf32replication_pad_forward_kernel1dIiEEvNS_27GenericPackedTensorAccessorIKT_Lm3ENS_16DefaultPtrTraitsElEENS3_IS4_Lm3ES6_lEEiii)
        /*0014*/ 	.short	0x0160
        /*0016*/ 	.short	0x007c


	//----- nvinfo : EIATTR_CBANK_PARAM_SIZE
	.align		4
.L_1191:
        /*0018*/ 	.byte	0x03, 0x19
        /*001a*/ 	.short	0x007c


	//----- nvinfo : EIATTR_KPARAM_INFO
	.align		4
        /*001c*/ 	.byte	0x04, 0x17
        /*001e*/ 	.short	(.L_1193 - .L_1192)
.L_1192:
        /*0020*/ 	.word	0x00000000
        /*0024*/ 	.short	0x0004
        /*0026*/ 	.short	0x0078
        /*0028*/ 	.byte	0x00, 0xf0, 0x11, 0x00


	//----- nvinfo : EIATTR_KPARAM_INFO
	.align		4
.L_1193:
        /*002c*/ 	.byte	0x04, 0x17
        /*002e*/ 	.short	(.L_1195 - .L_1194)
.L_1194:
        /*0030*/ 	.word	0x00000000
        /*0034*/ 	.short	0x0003
        /*0036*/ 	.short	0x0074
        /*0038*/ 	.byte	0x00, 0xf0, 0x11, 0x00


	//----- nvinfo : EIATTR_KPARAM_INFO
	.align		4
.L_1195:
        /*003c*/ 	.byte	0x04, 0x17
        /*003e*/ 	.short	(.L_1197 - .L_1196)
.L_1196:
        /*0040*/ 	.word	0x00000000
        /*0044*/ 	.short	0x0002
        /*0046*/ 	.short	0x0070
        /*0048*/ 	.byte	0x00, 0xf0, 0x11, 0x00


	//----- nvinfo : EIATTR_KPARAM_INFO
	.align		4
.L_1197:
        /*004c*/ 	.byte	0x04, 0x17
        /*004e*/ 	.short	(.L_1199 - .L_1198)
.L_1198:
        /*0050*/ 	.word	0x00000000
        /*0054*/ 	.short	0x0001
        /*0056*/ 	.short	0x0038
        /*0058*/ 	.byte	0x00, 0xf0, 0xe1, 0x00


	//----- nvinfo : EIATTR_KPARAM_INFO
	.align		4
.L_1199:
        /*005c*/ 	.byte	0x04, 0x17
        /*005e*/ 	.short	(.L_1201 - .L_1200)
.L_1200:
        /*0060*/ 	.word	0x00000000
        /*0064*/ 	.short	0x0000
        /*0066*/ 	.short	0x0000
        /*0068*/ 	.byte	0x00, 0xf0, 0xe1, 0x00


	//----- nvinfo : EIATTR_MAXREG_COUNT
	.align		4
.L_1201:
        /*006c*/ 	.byte	0x03, 0x1b
        /*006e*/ 	.short	0x00ff


	//----- nvinfo : EIATTR_MERCURY_ISA_VERSION
	.align		4
        /*0070*/ 	.byte	0x03, 0x5f
        /*0072*/ 	.short	0x0000


	//----- nvinfo : EIATTR_EXIT_INSTR_OFFSETS
	.align		4
        /*0074*/ 	.byte	0x04, 0x1c
        /*0076*/ 	.short	(.L_1203 - .L_1202)


	//   ....[0]....
.L_1202:
        /*0078*/ 	.word	0x00000070


	//   ....[1]....
        /*007c*/ 	.word	0x00000560


	//----- nvinfo : EIATTR_CTAIDZ_USED
	.align		4
.L_1203:
        /*0080*/ 	.byte	0x01, 0x04
	.zero		2


	//----- nvinfo : EIATTR_CRS_STACK_SIZE
	.align		4
        /*0084*/ 	.byte	0x04, 0x1e
        /*0086*/ 	.short	(.L_1205 - .L_1204)
.L_1204:
        /*0088*/ 	.word	0x00000000
.L_1205:


//--------------------- .nv.info._ZN2at6native54_GLOBAL__N__757059ea_21_ReplicationPadding_cu_4a93dcdf32replication_pad_forward_kernel1dIaEEvNS_27GenericPackedTensorAccessorIKT_Lm3ENS_16DefaultPtrTraitsElEENS3_IS4_Lm3ES6_lEEiii --------------------------
	.section	.nv.info._ZN2at6native54_GLOBAL__N__757059ea_21_ReplicationPadding_cu_4a93dcdf32replication_pad_forward_kernel1dIaEEvNS_27GenericPackedTensorAccessorIKT_Lm3ENS_16DefaultPtrTraitsElEENS3_IS4_Lm3ES6_lEEiii,"",@"SHT_CUDA_INFO"
	.sectionflags	@""
	.align	4


	//----- nvinfo : EIATTR_CUDA_API_VERSION
	.align		4
        /*0000*/ 	.byte	0x04, 0x37
        /*0002*/ 	.short	(.L_1207 - .L_1206)
.L_1206:
        /*0004*/ 	.word	0x00000082


	//----- nvinfo : EIATTR_SW2861232_WAR
	.align		4
.L_1207:
        /*0008*/ 	.byte	0x01, 0x35
	.zero		2


	//----- nvinfo : EIATTR_PARAM_CBANK
	.align		4
        /*000c*/ 	.byte	0x04, 0x0a
        /*000e*/ 	.short	(.L_1209 - .L_1208)
	.align		4
.L_1208:
        /*0010*/ 	.word	index@(.nv.constant0._ZN2at6native54_GLOBAL__N__757059ea_21_ReplicationPadding_cu_4a93dcdf32replication_pad_forward_kernel1dIaEEvNS_27GenericPackedTensorAccessorIKT_Lm3ENS_16DefaultPtrTraitsElEENS3_IS4_Lm3ES6_lEEiii)
        /*0014*/ 	.short	0x0160
        /*0016*/ 	.short	0x007c


	//----- nvinfo : EIATTR_CBANK_PARAM_SIZE
	.align		4
.L_1209:
        /*0018*/ 	.byte	0x03, 0x19
        /*001a*/ 	.short	0x007c


	//----- nvinfo : EIATTR_KPARAM_INFO
	.align		4
        /*001c*/ 	.byte	0x04, 0x17
        /*001e*/ 	.short	(.L_1211 - .L_1210)
.L_1210:
        /*0020*/ 	.word	0x00000000
        /*0024*/ 	.short	0x0004
        /*0026*/ 	.short	0x0078
        /*0028*/ 	.byte	0x00, 0xf0, 0x11, 0x00


	//----- nvinfo : EIATTR_KPARAM_INFO
	.align		4
.L_1211:
        /*002c*/ 	.byte	0x04, 0x17
        /*002e*/ 	.short	(.L_1213 - .L_1212)
.L_1212:
        /*0030*/ 	.word	0x00000000
        /*0034*/ 	.short	0x0003
        /*0036*/ 	.short	0x0074
        /*0038*/ 	.byte	0x00, 0xf0, 0x11, 0x00


	//----- nvinfo : EIATTR_KPARAM_INFO
	.align		4
.L_1213:
        /*003c*/ 	.byte	0x04, 0x17
        /*003e*/ 	.short	(.L_1215 - .L_1214)
.L_1214:
        /*0040*/ 	.word	0x00000000
        /*0044*/ 	.short	0x0002
        /*0046*/ 	.short	0x0070
        /*0048*/ 	.byte	0x00, 0xf0, 0x11, 0x00


	//----- nvinfo : EIATTR_KPARAM_INFO
	.align		4
.L_1215:
        /*004c*/ 	.byte	0x04, 0x17
        /*004e*/ 	.short	(.L_1217 - .L_1216)
.L_1216:
        /*0050*/ 	.word	0x00000000
        /*0054*/ 	.short	0x0001
        /*0056*/ 	.short	0x0038
        /*0058*/ 	.byte	0x00, 0xf0, 0xe1, 0x00


	//----- nvinfo : EIATTR_KPARAM_INFO
	.align		4
.L_1217:
        /*005c*/ 	.byte	0x04, 0x17
        /*005e*/ 	.short	(.L_1219 - .L_1218)
.L_1218:
        /*0060*/ 	.word	0x00000000
        /*0064*/ 	.short	0x0000
        /*0066*/ 	.short	0x0000
        /*0068*/ 	.byte	0x00, 0xf0, 0xe1, 0x00


	//----- nvinfo : EIATTR_MAXREG_COUNT
	.align		4
.L_1219:
        /*006c*/ 	.byte	0x03, 0x1b
        /*006e*/ 	.short	0x00ff


	//----- nvinfo : EIATTR_MERCURY_ISA_VERSION
	.align		4
        /*0070*/ 	.byte	0x03, 0x5f
        /*0072*/ 	.short	0x0000


	//----- nvinfo : EIATTR_EXIT_INSTR_OFFSETS
	.align		4
        /*0074*/ 	.byte	0x04, 0x1c
        /*0076*/ 	.short	(.L_1221 - .L_1220)


	//   ....[0]....
.L_1220:
        /*0078*/ 	.word	0x00000070


	//   ....[1]....
        /*007c*/ 	.word	0x00000540


	//----- nvinfo : EIATTR_CTAIDZ_USED
	.align		4
.L_1221:
        /*0080*/ 	.byte	0x01, 0x04
	.zero		2


	//----- nvinfo : EIATTR_CRS_STACK_SIZE
	.align		4
        /*0084*/ 	.byte	0x04, 0x1e
        /*0086*/ 	.short	(.L_1223 - .L_1222)
.L_1222:
        /*0088*/ 	.word	0x00000000
.L_1223:


//--------------------- .nv.info._ZN2at6native54_GLOBAL__N__757059ea_21_ReplicationPadding_cu_4a93dcdf32replication_pad_forward_kernel1dIhEEvNS_27GenericPackedTensorAccessorIKT_Lm3ENS_16DefaultPtrTraitsElEENS3_IS4_Lm3ES6_lEEiii --------------------------
	.section	.nv.info._ZN2at6native54_GLOBAL__N__757059ea_21_ReplicationPadding_cu_4a93dcdf32replication_pad_forward_kernel1dIhEEvNS_27GenericPackedTensorAccessorIKT_Lm3ENS_16DefaultPtrTraitsElEENS3_IS4_Lm3ES6_lEEiii,"",@"SHT_CUDA_INFO"
	.sectionflags	@""
	.align	4


	//----- nvinfo : EIATTR_CUDA_API_VERSION
	.align		4
        /*0000*/ 	.byte	0x04, 0x37
        /*0002*/ 	.short	(.L_1225 - .L_1224)
.L_1224:
        /*0004*/ 	.word	0x00000082


	//----- nvinfo : EIATTR_SW2861232_WAR
	.align		4
.L_1225:
        /*0008*/ 	.byte	0x01, 0x35
	.zero		2


	//----- nvinfo : EIATTR_PARAM_CBANK
	.align		4
        /*000c*/ 	.byte	0x04, 0x0a
        /*000e*/ 	.short	(.L_1227 - .L_1226)
	.align		4
.L_1226:
        /*0010*/ 	.word	index@(.nv.constant0._ZN2at6native54_GLOBAL__N__757059ea_21_ReplicationPadding_cu_4a93dcdf32replication_pad_forward_kernel1dIhEEvNS_27GenericPackedTensorAccessorIKT_Lm3ENS_16DefaultPtrTraitsElEENS3_IS4_Lm3ES6_lEEiii)
        /*0014*/ 	.short	0x0160
        /*0016*/ 	.short	0x007c


	//----- nvinfo : EIATTR_CBANK_PARAM_SIZE
	.align		4
.L_1227:
        /*0018*/ 	.byte	0x03, 0x19
        /*001a*/ 	.short	0x007c


	//----- nvinfo : EIATTR_KPARAM_INFO
	.align		4
        /*001c*/ 	.byte	0x04, 0x17
        /*001e*/ 	.short	(.L_1229 - .L_1228)
.L_1228:
        /*0020*/ 	.word	0x00000000
        /*0024*/ 	.short	0x0004
        /*0026*/ 	.short	0x0078
        /*0028*/ 	.byte	0x00, 0xf0, 0x11, 0x00


	//----- nvinfo : EIATTR_KPARAM_INFO
	.align		4
.L_1229:
        /*002c*/ 	.byte	0x04, 0x17
        /*002e*/ 	.short	(.L_1231 - .L_1230)
.L_1230:
        /*0030*/ 	.word	0x00000000
        /*0034*/ 	.short	0x0003
        /*0036*/ 	.short	0x0074
        /*0038*/ 	.byte	0x00, 0xf0, 0x11, 0x00


	//----- nvinfo : EIATTR_KPARAM_INFO
	.align		4
.L_1231:
        /*003c*/ 	.byte	0x04, 0x17
        /*003e*/ 	.short	(.L_1233 - .L_1232)
.L_1232:
        /*0040*/ 	.word	0x00000000
        /*0044*/ 	.short	0x0002
        /*0046*/ 	.short	0x0070
        /*0048*/ 	.byte	0x00, 0xf0, 0x11, 0x00


	//----- nvinfo : EIATTR_KPARAM_INFO
	.align		4
.L_1233:
        /*004c*/ 	.byte	0x04, 0x17
        /*004e*/ 	.short	(.L_1235 - .L_1234)
.L_1234:
        /*0050*/ 	.word	0x00000000
        /*0054*/ 	.short	0x0001
        /*0056*/ 	.short	0x0038
        /*0058*/ 	.byte	0x00, 0xf0, 0xe1, 0x00


	//----- nvinfo : EIATTR_KPARAM_INFO
	.align		4
.L_1235:
        /*005c*/ 	.byte	0x04, 0x17
        /*005e*/ 	.short	(.L_1237 - .L_1236)
.L_1236:
        /*0060*/ 	.word	0x00000000
        /*0064*/ 	.short	0x0000
        /*0066*/ 	.short	0x0000
        /*0068*/ 	.byte	0x00, 0xf0, 0xe1, 0x00


	//----- nvinfo : EIATTR_MAXREG_COUNT
	.align		4
.L_1237:
        /*006c*/ 	.byte	0x03, 0x1b
        /*006e*/ 	.short	0x00ff


	//----- nvinfo : EIATTR_MERCURY_ISA_VERSION
	.align		4
        /*0070*/ 	.byte	0x03, 0x5f
        /*0072*/ 	.short	0x0000


	//----- nvinfo : EIATTR_EXIT_INSTR_OFFSETS
	.align		4
        /*0074*/ 	.byte	0x04, 0x1c
        /*0076*/ 	.short	(.L_1239 - .L_1238)


	//   ....[0]....
.L_1238:
        /*0078*/ 	.word	0x00000070


	//   ....[1]....
        /*007c*/ 	.word	0x00000540


	//----- nvinfo : EIATTR_CTAIDZ_USED
	.align		4
.L_1239:
        /*0080*/ 	.byte	0x01, 0x04
	.zero		2


	//----- nvinfo : EIATTR_CRS_STACK_SIZE
	.align		4
        /*0084*/ 	.byte	0x04, 0x1e
        /*0086*/ 	.short	(.L_1241 - .L_1240)
.L_1240:
        /*0088*/ 	.word	0x00000000
.L_1241:


//--------------------- .nv.info._ZN2at6native54_GLOBAL__N__757059ea_21_ReplicationPadding_cu_4a93dcdf31replication_pad_backward_kernelIN3c108BFloat16EEEvNS_27GenericPackedTensorAccessorIT_Lm5ENS_16DefaultPtrTraitsElEENS5_IKS6_Lm5ES7_lEEiiiii --------------------------
	.section	.nv.info._ZN2at6native54_GLOBAL__N__757059ea_21_ReplicationPadding_cu_4a93dcdf31replication_pad_backward_kernelIN3c108BFloat16EEEvNS_27GenericPackedTensorAccessorIT_Lm5ENS_16DefaultPtrTraitsElEENS5_IKS6_Lm5ES7_lEEiiiii,"",@"SHT_CUDA_INFO"
	.sectionflags	@""
	.align	4


	//----- nvinfo : EIATTR_CUDA_API_VERSION
	.align		4
        /*0000*/ 	.byte	0x04, 0x37
        /*0002*/ 	.short	(.L_1243 - .L_1242)
.L_1242:
        /*0004*/ 	.word	0x00000082


	//----- nvinfo : EIATTR_SW2861232_WAR
	.align		4
.L_1243:
        /*0008*/ 	.byte	0x01, 0x35
	.zero		2


	//----- nvinfo : EIATTR_PARAM_CBANK
	.align		4
        /*000c*/ 	.byte	0x04, 0x0a
        /*000e*/ 	.short	(.L_1245 - .L_1244)
	.align		4
.L_1244:
        /*0010*/ 	.word	index@(.nv.constant0._ZN2at6native54_GLOBAL__N__757059ea_21_ReplicationPadding_cu_4a93dcdf31replication_pad_backward_kernelIN3c108BFloat16EEEvNS_27GenericPackedTensorAccessorIT_Lm5ENS_16DefaultPtrTraitsElEENS5_IKS6_Lm5ES7_lEEiiiii)
        /*0014*/ 	.short	0x0160
        /*0016*/ 	.short	0x00c4


	//----- nvinfo : EIATTR_CBANK_PARAM_SIZE
	.align		4
.L_1245:
        /*0018*/ 	.byte	0x03, 0x19
        /*001a*/ 	.short	0x00c4


	//----- nvinfo : EIATTR_KPARAM_INFO
	.align		4
        /*001c*/ 	.byte	0x04, 0x17
        /*001e*/ 	.short	(.L_1247 - .L_1246)
.L_1246:
        /*0020*/ 	.word	0x00000000
        /*0024*/ 	.short	0x0006
        /*0026*/ 	.short	0x00c0
        /*0028*/ 	.byte	0x00, 0xf0, 0x11, 0x00


	//----- nvinfo : EIATTR_KPARAM_INFO
	.align		4
.L_1247:
        /*002c*/ 	.byte	0x04, 0x17
        /*002e*/ 	.short	(.L_1249 - .L_1248)
.L_1248:
        /*0030*/ 	.word	0x00000000
        /*0034*/ 	.short	0x0005
        /*0036*/ 	.short	0x00bc
        /*0038*/ 	.byte	0x00, 0xf0, 0x11, 0x00


	//----- nvinfo : EIATTR_KPARAM_INFO
	.align		4
.L_1249:
        /*003c*/ 	.byte	0x04, 0x17
        /*003e*/ 	.short	(.L_1251 - .L_1250)
.L_1250:
        /*0040*/ 	.word	0x00000000
        /*0044*/ 	.short	0x0004
        /*0046*/ 	.short	0x00b8
        /*0048*/ 	.byte	0x00, 0xf0, 0x11, 0x00


	//----- nvinfo : EIATTR_KPARAM_INFO
	.align		4
.L_1251:
        /*004c*/ 	.byte	0x04, 0x17
        /*004e*/ 	.short	(.L_1253 - .L_1252)
.L_1252:
        /*0050*/ 	.word	0x00000000
        /*0054*/ 	.short	0x0003
        /*0056*/ 	.short	0x00b4
        /*0058*/ 	.byte	0x00, 0xf0, 0x11, 0x00


	//----- nvinfo : EIATTR_KPARAM_INFO
	.align		4
.L_1253:
        /*005c*/ 	.byte	0x04, 0x17
        /*005e*/ 	.short	(.L_1255 - .L_1254)
.L_1254:
        /*0060*/ 	.word	0x00000000
        /*0064*/ 	.short	0x0002
        /*0066*/ 	.short	0x00b0
        /*0068*/ 	.byte	0x00, 0xf0, 0x11, 0x00


	//----- nvinfo : EIATTR_KPARAM_INFO
	.align		4
.L_1255:
        /*006c*/ 	.byte	0x04, 0x17
        /*006e*/ 	.short	(.L_1257 - .L_1256)
.L_1256:
        /*0070*/ 	.word	0x00000000
        /*0074*/ 	.short	0x0001
        /*0076*/ 	.short	0x0058
        /*0078*/ 	.byte	0x00, 0xf0, 0x61, 0x01


	//----- nvinfo : EIATTR_KPARAM_INFO
	.align		4
.L_1257:
        /*007c*/ 	.byte	0x04, 0x17
        /*007e*/ 	.short	(.L_1259 - .L_1258)
.L_1258:
        /*0080*/ 	.word	0x00000000
        /*0084*/ 	.short	0x0000
        /*0086*/ 	.short	0x0000
        /*0088*/ 	.byte	0x00, 0xf0, 0x61, 0x01


	//----- nvinfo : EIATTR_MAXREG_COUNT
	.align		4
.L_1259:
        /*008c*/ 	.byte	0x03, 0x1b
        /*008e*/ 	.short	0x00ff


	//----- nvinfo : EIATTR_MERCURY_ISA_VERSION
	.align		4
        /*0090*/ 	.byte	0x03, 0x5f
        /*0092*/ 	.short	0x0000


	//----- nvinfo : EIATTR_ATOM16_EMUL_INSTR_REG_MAP
	.align		4
        /*0094*/ 	.byte	0x04, 0x2e
        /*0096*/ 	.short	(.L_1261 - .L_1260)


	//   ....[0]....
.L_1260:
        /*0098*/ 	.word	0x00000e00
        /*009c*/ 	.short	0x0002
        /*009e*/ 	.short	0x0000


	//   ....[1]....
        /*00a0*/ 	.word	0x00000ea0
        /*00a4*/ 	.short	0x0002
        /*00a6*/ 	.short	0x0000


	//----- nvinfo : EIATTR_EXIT_INSTR_OFFSETS
	.align		4
.L_1261:
        /*00a8*/ 	.byte	0x04, 0x1c
        /*00aa*/ 	.short	(.L_1263 - .L_1262)


	//   ....[0]....
.L_1262:
        /*00ac*/ 	.word	0x00000130


	//   ....[1]....
        /*00b0*/ 	.word	0x00000f60


	//----- nvinfo : EIATTR_CTAIDZ_USED
	.align		4
.L_1263:
        /*00b4*/ 	.byte	0x01, 0x04
	.zero		2


	//----- nvinfo : EIATTR_CRS_STACK_SIZE
	.align		4
        /*00b8*/ 	.byte	0x04, 0x1e
        /*00ba*/ 	.short	(.L_1265 - .L_1264)
.L_1264:
        /*00bc*/ 	.word	0x00000000
.L_1265:


//--------------------- .nv.info._ZN2at6native54_GLOBAL__N__757059ea_21_ReplicationPadding_cu_4a93dcdf31replication_pad_backward_kernelIN3c104HalfEEEvNS_27GenericPackedTensorAccessorIT_Lm5ENS_16DefaultPtrTraitsElEENS5_IKS6_Lm5ES7_lEEiiiii --------------------------
	.section	.nv.info._ZN2at6native54_GLOBAL__N__757059ea_21_ReplicationPadding_cu_4a93dcdf31replication_pad_backward_kernelIN3c104HalfEEEvNS_27GenericPackedTensorAccessorIT_Lm5ENS_16DefaultPtrTraitsElEENS5_IKS6_Lm5ES7_lEEiiiii,"",@"SHT_CUDA_INFO"
	.sectionflags	@""
	.align	4


	//----- nvinfo : EIATTR_CUDA_API_VERSION
	.align		4
        /*0000*/ 	.byte	0x04, 0x37
        /*0002*/ 	.short	(.L_1267 - .L_1266)
.L_1266:
        /*0004*/ 	.word	0x00000082


	//----- nvinfo : EIATTR_SW2861232_WAR
	.align		4
.L_1267:
        /*0008*/ 	.byte	0x01, 0x35
	.zero		2


	//----- nvinfo : EIATTR_PARAM_CBANK
	.align		4
        /*000c*/ 	.byte	0x04, 0x0a
        /*000e*/ 	.short	(.L_1269 - .L_1268)
	.align		4
.L_1268:
        /*0010*/ 	.word	index@(.nv.constant0._ZN2at6native54_GLOBAL__N__757059ea_21_ReplicationPadding_cu_4a93dcdf31replication_pad_backward_kernelIN3c104HalfEEEvNS_27GenericPackedTensorAccessorIT_Lm5ENS_16DefaultPtrTraitsElEENS5_IKS6_Lm5ES7_lEEiiiii)
        /*0014*/ 	.short	0x0160
        /*0016*/ 	.short	0x00c4


	//----- nvinfo : EIATTR_CBANK_PARAM_SIZE
	.align		4
.L_1269:
        /*0018*/ 	.byte	0x03, 0x19
        /*001a*/ 	.short	0x00c4


	//----- nvinfo : EIATTR_KPARAM_INFO
	.align		4
        /*001c*/ 	.byte	0x04, 0x17
        /*001e*/ 	.short	(.L_1271 - .L_1270)
.L_1270:
        /*0020*/ 	.word	0x00000000
        /*0024*/ 	.short	0x0006
        /*0026*/ 	.short	0x00c0
        /*0028*/ 	.byte	0x00, 0xf0, 0x11, 0x00


	//----- nvinfo : EIATTR_KPARAM_INFO
	.align		4
.L_1271:
        /*002c*/ 	.byte	0x04, 0x17
        /*002e*/ 	.short	(.L_1273 - .L_1272)
.L_1272:
        /*0030*/ 	.word	0x00000000
        /*0034*/ 	.short	0x0005
        /*0036*/ 	.short	0x00bc
        /*0038*/ 	.byte	0x00, 0xf0, 0x11, 0x00


	//----- nvinfo : EIATTR_KPARAM_INFO
	.align		4
.L_1273:
        /*003c*/ 	.byte	0x04, 0x17
        /*003e*/ 	.short	(.L_1275 - .L_1274)
.L_1274:
        /*0040*/ 	.word	0x00000000
        /*0044*/ 	.short	0x0004
        /*0046*/ 	.short	0x00b8
        /*0048*/ 	.byte	0x00, 0xf0, 0x11, 0x00


	//----- nvinfo : EIATTR_KPARAM_INFO
	.align		4
.L_1275:
        /*004c*/ 	.byte	0x04, 0x17
        /*004e*/ 	.short	(.L_1277 - .L_1276)
.L_1276:
        /*0050*/ 	.word	0x00000000
        /*0054*/ 	.short	0x0003
        /*0056*/ 	.short	0x00b4
        /*0058*/ 	.byte	0x00, 0xf0, 0x11, 0x00


	//----- nvinfo : EIATTR_KPARAM_INFO
	.align		4
.L_1277:
        /*005c*/ 	.byte	0x04, 0x17
        /*005e*/ 	.short	(.L_1279 - .L_1278)
.L_1278:
        /*0060*/ 	.word	0x00000000
        /*0064*/ 	.short	0x0002
        /*0066*/ 	.short	0x00b0
        /*0068*/ 	.byte	0x00, 0xf0, 0x11, 0x00


	//----- nvinfo : EIATTR_KPARAM_INFO
	.align		4
.L_1279:
        /*006c*/ 	.byte	0x04, 0x17
        /*006e*/ 	.short	(.L_1281 - .L_1280)
.L_1280:
        /*0070*/ 	.word	0x00000000
        /*0074*/ 	.short	0x0001
        /*0076*/ 	.short	0x0058
        /*0078*/ 	.byte	0x00, 0xf0, 0x61, 0x01


	//----- nvinfo : EIATTR_KPARAM_INFO
	.align		4
.L_1281:
        /*007c*/ 	.byte	0x04, 0x17
        /*007e*/ 	.short	(.L_1283 - .L_1282)
.L_1282:
        /*0080*/ 	.word	0x00000000
        /*0084*/ 	.short	0x0000
        /*0086*/ 	.short	0x0000
        /*0088*/ 	.byte	0x00, 0xf0, 0x61, 0x01


	//----- nvinfo : EIATTR_MAXREG_COUNT
	.align		4
.L_1283:
        /*008c*/ 	.byte	0x03, 0x1b
        /*008e*/ 	.short	0x00ff


	//----- nvinfo : EIATTR_MERCURY_ISA_VERSION
	.align		4
        /*0090*/ 	.byte	0x03, 0x5f
        /*0092*/ 	.short	0x0000


	//----- nvinfo : EIATTR_ATOM16_EMUL_INSTR_REG_MAP
	.align		4
        /*0094*/ 	.byte	0x04, 0x2e
        /*0096*/ 	.short	(.L_1285 - .L_1284)


	//   ....[0]....
.L_1284:
        /*0098*/ 	.word	0x00000db0
        /*009c*/ 	.short	0x0009
        /*009e*/ 	.short	0x0000


	//   ....[1]....
        /*00a0*/ 	.word	0x00000e10
        /*00a4*/ 	.short	0x0009
        /*00a6*/ 	.short	0x0000


	//----- nvinfo : EIATTR_EXIT_INSTR_OFFSETS
	.align		4
.L_1285:
        /*00a8*/ 	.byte	0x04, 0x1c
        /*00aa*/ 	.short	(.L_1287 - .L_1286)


	//   ....[0]....
.L_1286:
        /*00ac*/ 	.word	0x00000130


	//   ....[1]....
        /*00b0*/ 	.word	0x00000e50


	//----- nvinfo : EIATTR_CTAIDZ_USED
	.align		4
.L_1287:
        /*00b4*/ 	.byte	0x01, 0x04
	.zero		2


	//----- nvinfo : EIATTR_CRS_STACK_SIZE
	.align		4
        /*00b8*/ 	.byte	0x04, 0x1e
        /*00ba*/ 	.short	(.L_1289 - .L_1288)
.L_1288:
        /*00bc*/ 	.word	0x00000000
.L_1289:


//--------------------- .nv.info._ZN2at6native54_GLOBAL__N__757059ea_21_ReplicationPadding_cu_4a93dcdf31replication_pad_backward_kernelIN3c107complexIfEEEEvNS_27GenericPackedTensorAccessorIT_Lm5ENS_16DefaultPtrTraitsElEENS6_IKS7_Lm5ES8_lEEiiiii --------------------------
	.section	.nv.info._ZN2at6native54_GLOBAL__N__757059ea_21_ReplicationPadding_cu_4a93dcdf31replication_pad_backward_kernelIN3c107complexIfEEEEvNS_27GenericPackedTensorAccessorIT_Lm5ENS_16DefaultPtrTraitsElEENS6_IKS7_Lm5ES8_lEEiiiii,"",@"SHT_CUDA_INFO"
	.sectionflags	@""
	.align	4


	//----- nvinfo : EIATTR_CUDA_API_VERSION
	.align		4
        /*0000*/ 	.byte	0x04, 0x37
        /*0002*/ 	.short	(.L_1291 - .L_1290)
.L_1290:
        /*0004*/ 	.word	0x00000082


	//----- nvinfo : EIATTR_SW2861232_WAR
	.align		4
.L_1291:
        /*0008*/ 	.byte	0x01, 0x35
	.zero		2


	//----- nvinfo : EIATTR_PARAM_CBANK
	.align		4
        /*000c*/ 	.byte	0x04, 0x0a
        /*000e*/ 	.short	(.L_1293 - .L_1292)
	.align		4
.L_1292:
        /*0010*/ 	.word	index@(.nv.constant0._ZN2at6native54_GLOBAL__N__757059ea_21_ReplicationPadding_cu_4a93dcdf31replication_pad_backward_kernelIN3c107complexIfEEEEvNS_27GenericPackedTensorAccessorIT_Lm5ENS_16DefaultPtrTraitsElEENS6_IKS7_Lm5ES8_lEEiiiii)
        /*0014*/ 	.short	0x0160
        /*0016*/ 	.short	0x00c4


	//----- nvinfo : EIATTR_CBANK_PARAM_SIZE
	.align		4
.L_1293:
        /*0018*/ 	.byte	0x03, 0x19
        /*001a*/ 	.short	0x00c4


	//----- nvinfo : EIATTR_KPARAM_INFO
	.align		4
        /*001c*/ 	.byte	0x04, 0x17
        /*001e*/ 	.short	(.L_1295 - .L_1294)
.L_1294:
        /*0020*/ 	.word	0x00000000
        /*0024*/ 	.short	0x0006
        /*0026*/ 	.short	0x00c0
        /*0028*/ 	.byte	0x00, 0xf0, 0x11, 0x00


	//----- nvinfo : EIATTR_KPARAM_INFO
	.align		4
.L_1295:
        /*002c*/ 	.byte	0x04, 0x17
        /*002e*/ 	.short	(.L_1297 - .L_1296)
.L_1296:
        /*0030*/ 	.word	0x00000000
        /*0034*/ 	.short	0x0005
        /*0036*/ 	.short	0x00bc
        /*0038*/ 	.byte	0x00, 0xf0, 0x11, 0x00


	//----- nvinfo : EIATTR_KPARAM_INFO
	.align		4
.L_1297:
        /*003c*/ 	.byte	0x04, 0x17
        /*003e*/ 	.short	(.L_1299 - .L_1298)
.L_1298:
        /*0040*/ 	.word	0x00000000
        /*0044*/ 	.short	0x0004
        /*0046*/ 	.short	0x00b8
        /*0048*/ 	.byte	0x00, 0xf0, 0x11, 0x00


	//----- nvinfo : EIATTR_KPARAM_INFO
	.align		4
.L_1299:
        /*004c*/ 	.byte	0x04, 0x17
        /*004e*/ 	.short	(.L_1301 - .L_1300)
.L_1300:
        /*0050*/ 	.word	0x00000000
        /*0054*/ 	.short	0x0003
        /*0056*/ 	.short	0x00b4
        /*0058*/ 	.byte	0x00, 0xf0, 0x11, 0x00


	//----- nvinfo : EIATTR_KPARAM_INFO
	.align		4
.L_1301:
        /*005c*/ 	.byte	0x04, 0x17
        /*005e*/ 	.short	(.L_1303 - .L_1302)
.L_1302:
        /*0060*/ 	.word	0x00000000
        /*0064*/ 	.short	0x0002
        /*0066*/ 	.short	0x00b0
        /*0068*/ 	.byte	0x00, 0xf0, 0x11, 0x00


	//----- nvinfo : EIATTR_KPARAM_INFO
	.align		4
.L_1303:
        /*006c*/ 	.byte	0x04, 0x17
        /*006e*/ 	.short	(.L_1305 - .L_1304)
.L_1304:
        /*0070*/ 	.word	0x00000000
        /*0074*/ 	.short	0x0001
        /*0076*/ 	.short	0x0058
        /*0078*/ 	.byte	0x00, 0xf0, 0x61, 0x01


	//----- nvinfo : EIATTR_KPARAM_INFO
	.align		4
.L_1305:
        /*007c*/ 	.byte	0x04, 0x17
        /*007e*/ 	.short	(.L_1307 - .L_1306)
.L_1306:
        /*0080*/ 	.word	0x00000000
        /*0084*/ 	.short	0x0000
        /*0086*/ 	.short	0x0000
        /*0088*/ 	.byte	0x00, 0xf0, 0x61, 0x01


	//----- nvinfo : EIATTR_MAXREG_COUNT
	.align		4
.L_1307:
        /*008c*/ 	.byte	0x03, 0x1b
        /*008e*/ 	.short	0x00ff


	//----- nvinfo : EIATTR_MERCURY_ISA_VERSION
	.align		4
        /*0090*/ 	.byte	0x03, 0x5f
        /*0092*/ 	.short	0x0000


	//----- nvinfo : EIATTR_EXIT_INSTR_OFFSETS
	.align		4
        /*0094*/ 	.byte	0x04, 0x1c
        /*0096*/ 	.short	(.L_1309 - .L_1308)


	//   ....[0]....
.L_1308:
        /*0098*/ 	.word	0x00000130


	//   ....[1]....
        /*009c*/ 	.word	0x00000dd0


	//----- nvinfo : EIATTR_CTAIDZ_USED
	.align		4
.L_1309:
        /*00a0*/ 	.byte	0x01, 0x04
	.zero		2


	//----- nvinfo : EIATTR_CRS_STACK_SIZE
	.align		4
        /*00a4*/ 	.byte	0x04, 0x1e
        /*00a6*/ 	.short	(.L_1311 - .L_1310)
.L_1310:
        /*00a8*/ 	.word	0x00000000
.L_1311:


//--------------------- .nv.info._ZN2at6native54_GLOBAL__N__757059ea_21_ReplicationPadding_cu_4a93dcdf31replication_pad_backward_kernelIN3c107complexIdEEEEvNS_27GenericPackedTensorAccessorIT_Lm5ENS_16DefaultPtrTraitsElEENS6_IKS7_Lm5ES8_lEEiiiii --------------------------
	.section	.nv.info._ZN2at6native54_GLOBAL__N__757059ea_21_ReplicationPadding_cu_4a93dcdf31replication_pad_backward_kernelIN3c107complexIdEEEEvNS_27GenericPackedTensorAccessorIT_Lm5ENS_16DefaultPtrTraitsElEENS6_IKS7_Lm5ES8_lEEiiiii,"",@"SHT_CUDA_INFO"
	.sectionflags	@""
	.align	4


	//----- nvinfo : EIATTR_CUDA_API_VERSION
	.align		4
        /*0000*/ 	.byte	0x04, 0x37
        /*0002*/ 	.short	(.L_1313 - .L_1312)
.L_1312:
        /*0004*/ 	.word	0x00000082


	//----- nvinfo : EIATTR_SW2861232_WAR
	.align		4
.L_1313:
        /*0008*/ 	.byte	0x01, 0x35
	.zero		2


	//----- nvinfo : EIATTR_PARAM_CBANK
	.align		4
        /*000c*/ 	.byte	0x04, 0x0a
        /*000e*/ 	.short	(.L_1315 - .L_1314)
	.align		4
.L_1314:
        /*0010*/ 	.word	index@(.nv.constant0._ZN2at6native54_GLOBAL__N__757059ea_21_ReplicationPadding_cu_4a93dcdf31replication_pad_backward_kernelIN3c107complexIdEEEEvNS_27GenericPackedTensorAccessorIT_Lm5ENS_16DefaultPtrTraitsElEENS6_IKS7_Lm5ES8_lEEiiiii)
        /*0014*/ 	.short	0x0160
        /*0016*/ 	.short	0x00c4


	//----- nvinfo : EIATTR_CBANK_PARAM_SIZE
	.align		4
.L_1315:
        /*0018*/ 	.byte	0x03, 0x19
        /*001a*/ 	.short	0x00c4


	//----- nvinfo : EIATTR_KPARAM_INFO
	.align		4
        /*001c*/ 	.byte	0x04, 0x17
        /*001e*/ 	.short	(.L_1317 - .L_1316)
.L_1316:
        /*0020*/ 	.word	0x00000000
        /*0024*/ 	.short	0x0006
        /*0026*/ 	.short	0x00c0
        /*0028*/ 	.byte	0x00, 0xf0, 0x11, 0x00


	//----- nvinfo : EIATTR_KPARAM_INFO
	.align		4
.L_1317:
        /*002c*/ 	.byte	0x04, 0x17
        /*002e*/ 	.short	(.L_1319 - .L_1318)
.L_1318:
        /*0030*/ 	.word	0x00000000
        /*0034*/ 	.short	0x0005
        /*0036*/ 	.short	0x00bc
        /*0038*/ 	.byte	0x00, 0xf0, 0x11, 0x00


	//----- nvinfo : EIATTR_KPARAM_INFO
	.align		4
.L_1319:
        /*003c*/ 	.byte	0x04, 0x17
        /*003e*/ 	.short	(.L_1321 - .L_1320)
.L_1320:
        /*0040*/ 	.word	0x00000000
        /*0044*/ 	.short	0x0004
        /*0046*/ 	.short	0x00b8
        /*0048*/ 	.byte	0x00, 0xf0, 0x11, 0x00


	//----- nvinfo : EIATTR_KPARAM_INFO
	.align		4
.L_1321:
        /*004c*/ 	.byte	0x04, 0x17
        /*004e*/ 	.short	(.L_1323 - .L_1322)
.L_1322:
        /*0050*/ 	.word	0x00000000
        /*0054*/ 	.short	0x0003
        /*0056*/ 	.short	0x00b4
        /*0058*/ 	.byte	0x00, 0xf0, 0x11, 0x00


	//----- nvinfo : EIATTR_KPARAM_INFO
	.align		4
.L_1323:
        /*005c*/ 	.byte	0x04, 0x17
        /*005e*/ 	.short	(.L_1325 - .L_1324)
.L_1324:
        /*0060*/ 	.word	0x00000000
        /*0064*/ 	.short	0x0002
        /*0066*/ 	.short	0x00b0
        /*0068*/ 	.byte	0x00, 0xf0, 0x11, 0x00


	//----- nvinfo : EIATTR_KPARAM_INFO
	.align		4
.L_1325:
        /*006c*/ 	.byte	0x04, 0x17
        /*006e*/ 	.short	(.L_1327 - .L_1326)
.L_1326:
        /*0070*/ 	.word	0x00000000
        /*0074*/ 	.short	0x0001
        /*0076*/ 	.short	0x0058
        /*0078*/ 	.byte	0x00, 0xf0, 0x61, 0x01


	//----- nvinfo : EIATTR_KPARAM_INFO
	.align		4
.L_1327:
        /*007c*/ 	.byte	0x04, 0x17
        /*007e*/ 	.short	(.L_1329 - .L_1328)
.L_1328:
        /*0080*/ 	.word	0x00000000
        /*0084*/ 	.short	0x0000
        /*0086*/ 	.short	0x0000
        /*0088*/ 	.byte	0x00, 0xf0, 0x61, 0x01


	//----- nvinfo : EIATTR_MAXREG_COUNT
	.align		4
.L_1329:
        /*008c*/ 	.byte	0x03, 0x1b
        /*008e*/ 	.short	0x00ff


	//----- nvinfo : EIATTR_MERCURY_ISA_VERSION
	.align		4
        /*0090*/ 	.byte	0x03, 0x5f
        /*0092*/ 	.short	0x0000


	//----- nvinfo : EIATTR_EXIT_INSTR_OFFSETS
	.align		4
        /*0094*/ 	.byte	0x04, 0x1c
        /*0096*/ 	.short	(.L_1331 - .L_1330)


	//   ....[0]....
.L_1330:
        /*0098*/ 	.word	0x00000130


	//   ....[1]....
        /*009c*/ 	.word	0x00000da0


	//----- nvinfo : EIATTR_CTAIDZ_USED
	.align		4
.L_1331:
        /*00a0*/ 	.byte	0x01, 0x04
	.zero		2


	//----- nvinfo : EIATTR_CRS_STACK_SIZE
	.align		4
        /*00a4*/ 	.byte	0x04, 0x1e
        /*00a6*/ 	.short	(.L_1333 - .L_1332)
.L_1332:
        /*00a8*/ 	.word	0x00000000
.L_1333:


//--------------------- .nv.info._ZN2at6native54_GLOBAL__N__757059ea_21_ReplicationPadding_cu_4a93dcdf31replication_pad_backward_kernelIfEEvNS_27GenericPackedTensorAccessorIT_Lm5ENS_16DefaultPtrTraitsElEENS3_IKS4_Lm5ES5_lEEiiiii --------------------------
	.section	.nv.info._ZN2at6native54_GLOBAL__N__757059ea_21_ReplicationPadding_cu_4a93dcdf31replication_pad_backward_kernelIfEEvNS_27GenericPackedTensorAccessorIT_Lm5ENS_16DefaultPtrTraitsElEENS3_IKS4_Lm5ES5_lEEiiiii,"",@"SHT_CUDA_INFO"
	.sectionflags	@""
	.align	4


	//----- nvinfo : EIATTR_CUDA_API_VERSION
	.align		4
        /*0000*/ 	.byte	0x04, 0x37
        /*0002*/ 	.short	(.L_1335 - .L_1334)
.L_1334:
        /*0004*/ 	.word	0x00000082


	//----- nvinfo : EIATTR_SW2861232_WAR
	.align		4
.L_1335:
        /*0008*/ 	.byte	0x01, 0x35
	.zero		2


	//----- nvinfo : EIATTR_PARAM_CBANK
	.align		4
        /*000c*/ 	.byte	0x04, 0x0a
        /*000e*/ 	.short	(.L_1337 - .L_1336)
	.align		4
.L_1336:
        /*0010*/ 	.word	index@(.nv.constant0._ZN2at6native54_GLOBAL__N__757059ea_21_ReplicationPadding_cu_4a93dcdf31replication_pad_backward_kernelIfEEvNS_27GenericPackedTensorAccessorIT_Lm5ENS_16DefaultPtrTraitsElEENS3_IKS4_Lm5ES5_lEEiiiii)
        /*0014*/ 	.short	0x0160
        /*0016*/ 	.short	0x00c4


	//----- nvinfo : EIATTR_CBANK_PARAM_SIZE
	.align		4
.L_1337:
        /*0018*/ 	.byte	0x03, 0x19
        /*001a*/ 	.short	0x00c4


	//----- nvinfo : EIATTR_KPARAM_INFO
	.align		4
        /*001c*/ 	.byte	0x04, 0x17
        /*001e*/ 	.short	(.L_1339 - .L_1338)
.L_1338:
        /*0020*/ 	.word	0x00000000
        /*0024*/ 	.short	0x0006
        /*0026*/ 	.short	0x00c0
        /*0028*/ 	.byte	0x00, 0xf0, 0x11, 0x00


	//----- nvinfo : EIATTR_KPARAM_INFO
	.align		4
.L_1339:
        /*002c*/ 	.byte	0x04, 0x17
        /*002e*/ 	.short	(.L_1341 - .L_1340)
.L_1340:
        /*0030*/ 	.word	0x00000000
        /*0034*/ 	.short	0x0005
        /*0036*/ 	.short	0x00bc
        /*0038*/ 	.byte	0x00, 0xf0, 0x11, 0x00


	//----- nvinfo : EIATTR_KPARAM_INFO
	.align		4
.L_1341:
        /*003c*/ 	.byte	0x04, 0x17
        /*003e*/ 	.short	(.L_1343 - .L_1342)
.L_1342:
        /*0040*/ 	.word	0x00000000
        /*0044*/ 	.short	0x0004
        /*0046*/ 	.short	0x00b8
        /*0048*/ 	.byte	0x00, 0xf0, 0x11, 0x00


	//----- nvinfo : EIATTR_KPARAM_INFO
	.align		4
.L_1343:
        /*004c*/ 	.byte	0x04, 0x17
        /*004e*/ 	.short	(.L_1345 - .L_1344)
.L_1344:
        /*0050*/ 	.word	0x00000000
        /*0054*/ 	.short	0x0003
        /*0056*/ 	.short	0x00b4
        /*0058*/ 	.byte	0x00, 0xf0, 0x11, 0x00


	//----- nvinfo : EIATTR_KPARAM_INFO
	.align		4
.L_1345:
        /*005c*/ 	.byte	0x04, 0x17
        /*005e*/ 	.short	(.L_1347 - .L_1346)
.L_1346:
        /*0060*/ 	.word	0x00000000
        /*0064*/ 	.short	0x0002
        /*0066*/ 	.short	0x00b0
        /*0068*/ 	.byte	0x00, 0xf0, 0x11, 0x00


	//----- nvinfo : EIATTR_KPARAM_INFO
	.align		4
.L_1347:
        /*006c*/ 	.byte	0x04, 0x17
        /*006e*/ 	.short	(.L_1349 - .L_1348)
.L_1348:
        /*0070*/ 	.word	0x00000000
        /*0074*/ 	.short	0x0001
        /*0076*/ 	.short	0x0058
        /*0078*/ 	.byte	0x00, 0xf0, 0x61, 0x01


	//----- nvinfo : EIATTR_KPARAM_INFO
	.align		4
.L_1349:
        /*007c*/ 	.byte	0x04, 0x17
        /*007e*/ 	.short	(.L_1351 - .L_1350)
.L_1350:
        /*0080*/ 	.word	0x00000000
        /*0084*/ 	.short	0x0000
        /*0086*/ 	.short	0x0000
        /*0088*/ 	.byte	0x00, 0xf0, 0x61, 0x01


	//----- nvinfo : EIATTR_MAXREG_COUNT
	.align		4
.L_1351:
        /*008c*/ 	.byte	0x03, 0x1b
        /*008e*/ 	.short	0x00ff


	//----- nvinfo : EIATTR_MERCURY_ISA_VERSION
	.align		4
        /*0090*/ 	.byte	0x03, 0x5f
        /*0092*/ 	.short	0x0000


	//----- nvinfo : EIATTR_EXIT_INSTR_OFFSETS
	.align		4
        /*0094*/ 	.byte	0x04, 0x1c
        /*0096*/ 	.short	(.L_1353 - .L_1352)


	//   ....[0]....
.L_1352:
        /*0098*/ 	.word	0x00000130


	//   ....[1]....
        /*009c*/ 	.word	0x00000da0


	//----- nvinfo : EIATTR_CTAIDZ_USED
	.align		4
.L_1353:
        /*00a0*/ 	.byte	0x01, 0x04
	.zero		2


	//----- nvinfo : EIATTR_CRS_STACK_SIZE
	.align		4
        /*00a4*/ 	.byte	0x04, 0x1e
        /*00a6*/ 	.short	(.L_1355 - .L_1354)
.L_1354:
        /*00a8*/ 	.word	0x00000000
.L_1355:


//--------------------- .nv.info._ZN2at6native54_GLOBAL__N__757059ea_21_ReplicationPadding_cu_4a93dcdf31replication_pad_backward_kernelIdEEvNS_27GenericPackedTensorAccessorIT_Lm5ENS_16DefaultPtrTraitsElEENS3_IKS4_Lm5ES5_lEEiiiii --------------------------
	.section	.nv.info._ZN2at6native54_GLOBAL__N__757059ea_21_ReplicationPadding_cu_4a93dcdf31replication_pad_backward_kernelIdEEvNS_27GenericPackedTensorAccessorIT_Lm5ENS_16DefaultPtrTraitsElEENS3_IKS4_Lm5ES5_lEEiiiii,"",@"SHT_CUDA_INFO"
	.sectionflags	@""
	.align	4


	//----- nvinfo : EIATTR_CUDA_API_VERSION
	.align		4
        /*0000*/ 	.byte	0x04, 0x37
        /*0002*/ 	.short	(.L_1357 - .L_1356)
.L_1356:
        /*0004*/ 	.word	0x00000082


	//----- nvinfo : EIATTR_SW2861232_WAR
	.align		4
.L_1357:
        /*0008*/ 	.byte	0x01, 0x35
	.zero		2


	//----- nvinfo : EIATTR_PARAM_CBANK
	.align		4
        /*000c*/ 	.byte	0x04, 0x0a
        /*000e*/ 	.short	(.L_1359 - .L_1358)
	.align		4
.L_1358:
        /*0010*/ 	.word	index@(.nv.constant0._ZN2at6native54_GLOBAL__N__757059ea_21_ReplicationPadding_cu_4a93dcdf31replication_pad_backward_kernelIdEEvNS_27GenericPackedTensorAccessorIT_Lm5ENS_16DefaultPtrTraitsElEENS3_IKS4_Lm5ES5_lEEiiiii)
        /*0014*/ 	.short	0x0160
        /*0016*/ 	.short	0x00c4


	//----- nvinfo : EIATTR_CBANK_PARAM_SIZE
	.align		4
.L_1359:
        /*0018*/ 	.byte	0x03, 0x19
        /*001a*/ 	.short	0x00c4


	//----- nvinfo : EIATTR_KPARAM_INFO
	.align		4
        /*001c*/ 	.byte	0x04, 0x17
        /*001e*/ 	.short	(.L_1361 - .L_1360)
.L_1360:
        /*0020*/ 	.word	0x00000000
        /*0024*/ 	.short	0x0006
        /*0026*/ 	.short	0x00c0
        /*0028*/ 	.byte	0x00, 0xf0, 0x11, 0x00


	//----- nvinfo : EIATTR_KPARAM_INFO
	.align		4
.L_1361:
        /*002c*/ 	.byte	0x04, 0x17
        /*002e*/ 	.short	(.L_1363 - .L_1362)
.L_1362:
        /*0030*/ 	.word	0x00000000
        /*0034*/ 	.short	0x0005
        /*0036*/ 	.short	0x00bc
        /*0038*/ 	.byte	0x00, 0xf0, 0x11, 0x00


	//----- nvinfo : EIATTR_KPARAM_INFO
	.align		4
.L_1363:
        /*003c*/ 	.byte	0x04, 0x17
        /*003e*/ 	.short	(.L_1365 - .L_1364)
.L_1364:
        /*0040*/ 	.word	0x00000000
        /*0044*/ 	.short	0x0004
        /*0046*/ 	.short	0x00b8
        /*0048*/ 	.byte	0x00, 0xf0, 0x11, 0x00


	//----- nvinfo : EIATTR_KPARAM_INFO
	.align		4
.L_1365:
        /*004c*/ 	.byte	0x04, 0x17
        /*004e*/ 	.short	(.L_1367 - .L_1366)
.L_1366:
        /*0050*/ 	.word	0x00000000
        /*0054*/ 	.short	0x0003
        /*0056*/ 	.short	0x00b4
        /*0058*/ 	.byte	0x00, 0xf0, 0x11, 0x00


	//----- nvinfo : EIATTR_KPARAM_INFO
	.align		4
.L_1367:
        /*005c*/ 	.byte	0x04, 0x17
        /*005e*/ 	.short	(.L_1369 - .L_1368)
.L_1368:
        /*0060*/ 	.word	0x00000000
        /*0064*/ 	.short	0x0002
        /*0066*/ 	.short	0x00b0
        /*0068*/ 	.byte	0x00, 0xf0, 0x11, 0x00


	//----- nvinfo : EIATTR_KPARAM_INFO
	.align		4
.L_1369:
        /*006c*/ 	.byte	0x04, 0x17
        /*006e*/ 	.short	(.L_1371 - .L_1370)
.L_1370:
        /*0070*/ 	.word	0x00000000
        /*0074*/ 	.short	0x0001
        /*0076*/ 	.short	0x0058
        /*0078*/ 	.byte	0x00, 0xf0, 0x61, 0x01


	//----- nvinfo : EIATTR_KPARAM_INFO
	.align		4
.L_1371:
        /*007c*/ 	.byte	0x04, 0x17
        /*007e*/ 	.short	(.L_1373 - .L_1372)
.L_1372:
        /*0080*/ 	.word	0x00000000
        /*0084*/ 	.short	0x0000
        /*0086*/ 	.short	0x0000
        /*0088*/ 	.byte	0x00, 0xf0, 0x61, 0x01


	//----- nvinfo : EIATTR_MAXREG_COUNT
	.align		4
.L_1373:
        /*008c*/ 	.byte	0x03, 0x1b
        /*008e*/ 	.short	0x00ff


	//----- nvinfo : EIATTR_MERCURY_ISA_VERSION
	.align		4
        /*0090*/ 	.byte	0x03, 0x5f
        /*0092*/ 	.short	0x0000


	//----- nvinfo : EIATTR_EXIT_INSTR_OFFSETS
	.align		4
        /*0094*/ 	.byte	0x04, 0x1c
        /*0096*/ 	.short	(.L_1375 - .L_1374)


	//   ....[0]....
.L_1374:
        /*0098*/ 	.word	0x00000130


	//   ....[1]....
        /*009c*/ 	.word	0x00000dc0


	//----- nvinfo : EIATTR_CTAIDZ_USED
	.align		4
.L_1375:
        /*00a0*/ 	.byte	0x01, 0x04
	.zero		2


	//----- nvinfo : EIATTR_CRS_STACK_SIZE
	.align		4
        /*00a4*/ 	.byte	0x04, 0x1e
        /*00a6*/ 	.short	(.L_1377 - .L_1376)
.L_1376:
        /*00a8*/ 	.word	0x00000000
.L_1377:


//--------------------- .nv.info._ZN2at6native54_GLOBAL__N__757059ea_21_ReplicationPadding_cu_4a93dcdf31replication_pad_backward_kernelIN3c108BFloat16EEEvNS_27GenericPackedTensorAccessorIT_Lm4ENS_16DefaultPtrTraitsElEENS5_IKS6_Lm4ES7_lEEiiii --------------------------
	.section	.nv.info._ZN2at6native54_GLOBAL__N__757059ea_21_ReplicationPadding_cu_4a93dcdf31replication_pad_backward_kernelIN3c108BFloat16EEEvNS_27GenericPackedTensorAccessorIT_Lm4ENS_16DefaultPtrTraitsElEENS5_IKS6_Lm4ES7_lEEiiii,"",@"SHT_CUDA_INFO"
	.sectionflags	@""
	.align	4


	//----- nvinfo : EIATTR_CUDA_API_VERSION
	.align		4
        /*0000*/ 	.byte	0x04, 0x37
        /*0002*/ 	.short	(.L_1379 - .L_1378)
.L_1378:
        /*0004*/ 	.word	0x00000082


	//----- nvinfo : EIATTR_SW2861232_WAR
	.align		4
.L_1379:
        /*0008*/ 	.byte	0x01, 0x35
	.zero		2


	//----- nvinfo : EIATTR_PARAM_CBANK
	.align		4
        /*000c*/ 	.byte	0x04, 0x0a
        /*000e*/ 	.short	(.L_1381 - .L_1380)
	.align		4
.L_1380:
        /*0010*/ 	.word	index@(.nv.constant0._ZN2at6native54_GLOBAL__N__757059ea_21_ReplicationPadding_cu_4a93dcdf31replication_pad_backward_kernelIN3c108BFloat16EEEvNS_27GenericPackedTensorAccessorIT_Lm4ENS_16DefaultPtrTraitsElEENS5_IKS6_Lm4ES7_lEEiiii)
        /*0014*/ 	.short	0x0160
        /*0016*/ 	.short	0x00a0


	//----- nvinfo : EIATTR_CBANK_PARAM_SIZE
	.align		4
.L_1381:
        /*0018*/ 	.byte	0x03, 0x19
        /*001a*/ 	.short	0x00a0


	//----- nvinfo : EIATTR_KPARAM_INFO
	.align		4
        /*001c*/ 	.byte	0x04, 0x17
        /*001e*/ 	.short	(.L_1383 - .L_1382)
.L_1382:
        /*0020*/ 	.word	0x00000000
        /*0024*/ 	.short	0x0005
        /*0026*/ 	.short	0x009c
        /*0028*/ 	.byte	0x00, 0xf0, 0x11, 0x00


	//----- nvinfo : EIATTR_KPARAM_INFO
	.align		4
.L_1383:
        /*002c*/ 	.byte	0x04, 0x17
        /*002e*/ 	.short	(.L_1385 - .L_1384)
.L_1384:
        /*0030*/ 	.word	0x00000000
        /*0034*/ 	.short	0x0004
        /*0036*/ 	.short	0x0098
        /*0038*/ 	.byte	0x00, 0xf0, 0x11, 0x00


	//----- nvinfo : EIATTR_KPARAM_INFO
	.align		4
.L_1385:
        /*003c*/ 	.byte	0x04, 0x17
        /*003e*/ 	.short	(.L_1387 - .L_1386)
.L_1386:
        /*0040*/ 	.word	0x00000000
        /*0044*/ 	.short	0x0003
        /*0046*/ 	.short	0x0094
        /*0048*/ 	.byte	0x00, 0xf0, 0x11, 0x00


	//----- nvinfo : EIATTR_KPARAM_INFO
	.align		4
.L_1387:
        /*004c*/ 	.byte	0x04, 0x17
        /*004e*/ 	.short	(.L_1389 - .L_1388)
.L_1388:
        /*0050*/ 	.word	0x00000000
        /*0054*/ 	.short	0x0002
        /*0056*/ 	.short	0x0090
        /*0058*/ 	.byte	0x00, 0xf0, 0x11, 0x00


	//----- nvinfo : EIATTR_KPARAM_INFO
	.align		4
.L_1389:
        /*005c*/ 	.byte	0x04, 0x17
        /*005e*/ 	.short	(.L_1391 - .L_1390)
.L_1390:
        /*0060*/ 	.word	0x00000000
        /*0064*/ 	.short	0x0001
        /*0066*/ 	.short	0x0048
        /*0068*/ 	.byte	0x00, 0xf0, 0x21, 0x01


	//----- nvinfo : EIATTR_KPARAM_INFO
	.align		4
.L_1391:
        /*006c*/ 	.byte	0x04, 0x17
        /*006e*/ 	.short	(.L_1393 - .L_1392)
.L_1392:
        /*0070*/ 	.word	0x00000000
        /*0074*/ 	.short	0x0000
        /*0076*/ 	.short	0x0000
        /*0078*/ 	.byte	0x00, 0xf0, 0x21, 0x01


	//----- nvinfo : EIATTR_MAXREG_COUNT
	.align		4
.L_1393:
        /*007c*/ 	.byte	0x03, 0x1b
        /*007e*/ 	.short	0x00ff


	//----- nvinfo : EIATTR_MERCURY_ISA_VERSION
	.align		4
        /*0080*/ 	.byte	0x03, 0x5f
        /*0082*/ 	.short	0x0000


	//----- nvinfo : EIATTR_ATOM16_EMUL_INSTR_REG_MAP
	.align		4
        /*0084*/ 	.byte	0x04, 0x2e
        /*0086*/ 	.short	(.L_1395 - .L_1394)


	//   ....[0]....
.L_1394:
        /*0088*/ 	.word	0x00000860
        /*008c*/ 	.short	0x0002
        /*008e*/ 	.short	0x0000


	//   ....[1]....
        /*0090*/ 	.word	0x00000900
        /*0094*/ 	.short	0x0002
        /*0096*/ 	.short	0x0000


	//----- nvinfo : EIATTR_EXIT_INSTR_OFFSETS
	.align		4
.L_1395:
        /*0098*/ 	.byte	0x04, 0x1c
        /*009a*/ 	.short	(.L_1397 - .L_1396)


	//   ....[0]....
.L_1396:
        /*009c*/ 	.word	0x000000e0


	//   ....[1]....
        /*00a0*/ 	.word	0x000009c0


	//----- nvinfo : EIATTR_CTAIDZ_USED
	.align		4
.L_1397:
        /*00a4*/ 	.byte	0x01, 0x04
	.zero		2


	//----- nvinfo : EIATTR_CRS_STACK_SIZE
	.align		4
        /*00a8*/ 	.byte	0x04, 0x1e
        /*00aa*/ 	.short	(.L_1399 - .L_1398)
.L_1398:
        /*00ac*/ 	.word	0x00000000
.L_1399:


//--------------------- .nv.info._ZN2at6native54_GLOBAL__N__757059ea_21_ReplicationPadding_cu_4a93dcdf31replication_pad_backward_kernelIN3c104HalfEEEvNS_27GenericPackedTensorAccessorIT_Lm4ENS_16DefaultPtrTraitsElEENS5_IKS6_Lm4ES7_lEEiiii --------------------------
	.section	.nv.info._ZN2at6native54_GLOBAL__N__757059ea_21_ReplicationPadding_cu_4a93dcdf31replication_pad_backward_kernelIN3c104HalfEEEvNS_27GenericPackedTensorAccessorIT_Lm4ENS_16DefaultPtrTraitsElEENS5_IKS6_Lm4ES7_lEEiiii,"",@"SHT_CUDA_INFO"
	.sectionflags	@""
	.align	4


	//----- nvinfo : EIATTR_CUDA_API_VERSION
	.align		4
        /*0000*/ 	.byte	0x04, 0x37
        /*0002*/ 	.short	(.L_1401 - .L_1400)
.L_1400:
        /*0004*/ 	.word	0x00000082


	//----- nvinfo : EIATTR_SW2861232_WAR
	.align		4
.L_1401:
        /*0008*/ 	.byte	0x01, 0x35
	.zero		2


	//----- nvinfo : EIATTR_PARAM_CBANK
	.align		4
        /*000c*/ 	.byte	0x04, 0x0a
        /*000e*/ 	.short	(.L_1403 - .L_1402)
	.align		4
.L_1402:
        /*0010*/ 	.word	index@(.nv.constant0._ZN2at6native54_GLOBAL__N__757059ea_21_ReplicationPadding_cu_4a93dcdf31replication_pad_backward_kernelIN3c104HalfEEEvNS_27GenericPackedTensorAccessorIT_Lm4ENS_16DefaultPtrTraitsElEENS5_IKS6_Lm4ES7_lEEiiii)
        /*0014*/ 	.short	0x0160
        /*0016*/ 	.short	0x00a0


	//----- nvinfo : EIATTR_CBANK_PARAM_SIZE
	.align		4
.L_1403:
        /*0018*/ 	.byte	0x03, 0x19
        /*001a*/ 	.short	0x00a0


	//----- nvinfo : EIATTR_KPARAM_INFO
	.align		4
        /*001c*/ 	.byte	0x04, 0x17
        /*001e*/ 	.short	(.L_1405 - .L_1404)
.L_1404:
        /*0020*/ 	.word	0x00000000
        /*0024*/ 	.short	0x0005
        /*0026*/ 	.short	0x009c
        /*0028*/ 	.byte	0x00, 0xf0, 0x11, 0x00


	//----- nvinfo : EIATTR_KPARAM_INFO
	.align		4
.L_1405:
        /*002c*/ 	.byte	0x04, 0x17
        /*002e*/ 	.short	(.L_1407 - .L_1406)
.L_1406:
        /*0030*/ 	.word	0x00000000
        /*0034*/ 	.short	0x0004
        /*0036*/ 	.short	0x0098
        /*0038*/ 	.byte	0x00, 0xf0, 0x11, 0x00


	//----- nvinfo : EIATTR_KPARAM_INFO
	.align		4
.L_1407:
        /*003c*/ 	.byte	0x04, 0x17
        /*003e*/ 	.short	(.L_1409 - .L_1408)
.L_1408:
        /*0040*/ 	.word	0x00000000
        /*0044*/ 	.short	0x0003
        /*0046*/ 	.short	0x0094
        /*0048*/ 	.byte	0x00, 0xf0, 0x11, 0x00


	//----- nvinfo : EIATTR_KPARAM_INFO
	.align		4
.L_1409:
        /*004c*/ 	.byte	0x04, 0x17
        /*004e*/ 	.short	(.L_1411 - .L_1410)
.L_1410:
        /*0050*/ 	.word	0x00000000
        /*0054*/ 	.short	0x0002
        /*0056*/ 	.short	0x0090
        /*0058*/ 	.byte	0x00, 0xf0, 0x11, 0x00


	//----- nvinfo : EIATTR_KPARAM_INFO
	.align		4
.L_1411:
        /*005c*/ 	.byte	0x04, 0x17
        /*005e*/ 	.short	(.L_1413 - .L_1412)
.L_1412:
        /*0060*/ 	.word	0x00000000
        /*0064*/ 	.short	0x0001
        /*0066*/ 	.short	0x0048
        /*0068*/ 	.byte	0x00, 0xf0, 0x21, 0x01


	//----- nvinfo : EIATTR_KPARAM_INFO
	.align		4
.L_1413:
        /*006c*/ 	.byte	0x04, 0x17
        /*006e*/ 	.short	(.L_1415 - .L_1414)
.L_1414:
        /*0070*/ 	.word	0x00000000
        /*0074*/ 	.short	0x0000
        /*0076*/ 	.short	0x0000
        /*0078*/ 	.byte	0x00, 0xf0, 0x21, 0x01


	//----- nvinfo : EIATTR_MAXREG_COUNT
	.align		4
.L_1415:
        /*007c*/ 	.byte	0x03, 0x1b
        /*007e*/ 	.short	0x00ff


	//----- nvinfo : EIATTR_MERCURY_ISA_VERSION
	.align		4
        /*0080*/ 	.byte	0x03, 0x5f
        /*0082*/ 	.short	0x0000


	//----- nvinfo : EIATTR_ATOM16_EMUL_INSTR_REG_MAP
	.align		4
        /*0084*/ 	.byte	0x04, 0x2e
        /*0086*/ 	.short	(.L_1417 - .L_1416)


	//   ....[0]....
.L_1416:
        /*0088*/ 	.word	0x00000800
        /*008c*/ 	.short	0x0007
        /*008e*/ 	.short	0x0000


	//   ....[1]....
        /*0090*/ 	.word	0x00000860
        /*0094*/ 	.short	0x0007
        /*0096*/ 	.short	0x0000


	//----- nvinfo : EIATTR_EXIT_INSTR_OFFSETS
	.align		4
.L_1417:
        /*0098*/ 	.byte	0x04, 0x1c
        /*009a*/ 	.short	(.L_1419 - .L_1418)


	//   ....[0]....
.L_1418:
        /*009c*/ 	.word	0x000000e0


	//   ....[1]....
        /*00a0*/ 	.word	0x000008a0


	//----- nvinfo : EIATTR_CTAIDZ_USED
	.align		4
.L_1419:
        /*00a4*/ 	.byte	0x01, 0x04
	.zero		2


	//----- nvinfo : EIATTR_CRS_STACK_SIZE
	.align		4
        /*00a8*/ 	.byte	0x04, 0x1e
        /*00aa*/ 	.short	(.L_1421 - .L_1420)
.L_1420:
        /*00ac*/ 	.word	0x00000000
.L_1421:


//--------------------- .nv.info._ZN2at6native54_GLOBAL__N__757059ea_21_ReplicationPadding_cu_4a93dcdf31replication_pad_backward_kernelIN3c107complexIfEEEEvNS_27GenericPackedTensorAccessorIT_Lm4ENS_16DefaultPtrTraitsElEENS6_IKS7_Lm4ES8_lEEiiii --------------------------
	.section	.nv.info._ZN2at6native54_GLOBAL__N__757059ea_21_ReplicationPadding_cu_4a93dcdf31replication_pad_backward_kernelIN3c107complexIfEEEEvNS_27GenericPackedTensorAccessorIT_Lm4ENS_16DefaultPtrTraitsElEENS6_IKS7_Lm4ES8_lEEiiii,"",@"SHT_CUDA_INFO"
	.sectionflags	@""
	.align	4


	//----- nvinfo : EIATTR_CUDA_API_VERSION
	.align		4
        /*0000*/ 	.byte	0x04, 0x37
        /*0002*/ 	.short	(.L_1423 - .L_1422)
.L_1422:
        /*0004*/ 	.word	0x00000082


	//----- nvinfo : EIATTR_SW2861232_WAR
	.align		4
.L_1423:
        /*0008*/ 	.byte	0x01, 0x35
	.zero		2


	//----- nvinfo : EIATTR_PARAM_CBANK
	.align		4
        /*000c*/ 	.byte	0x04, 0x0a
        /*000e*/ 	.short	(.L_1425 - .L_1424)
	.align		4
.L_1424:
        /*0010*/ 	.word	index@(.nv.constant0._ZN2at6native54_GLOBAL__N__757059ea_21_ReplicationPadding_cu_4a93dcdf31replication_pad_backward_kernelIN3c107complexIfEEEEvNS_27GenericPackedTensorAccessorIT_Lm4ENS_16DefaultPtrTraitsElEENS6_IKS7_Lm4ES8_lEEiiii)
        /*0014*/ 	.short	0x0160
        /*0016*/ 	.short	0x00a0


	//----- nvinfo : EIATTR_CBANK_PARAM_SIZE
	.align		4
.L_1425:
        /*0018*/ 	.byte	0x03, 0x19
        /*001a*/ 	.short	0x00a0


	//----- nvinfo : EIATTR_KPARAM_INFO
	.align		4
        /*001c*/ 	.byte	0x04, 0x17
        /*001e*/ 	.short	(.L_1427 - .L_1426)
.L_1426:
        /*0020*/ 	.word	0x00000000
        /*0024*/ 	.short	0x0005
        /*0026*/ 	.short	0x009c
        /*0028*/ 	.byte	0x00, 0xf0, 0x11, 0x00


	//----- nvinfo : EIATTR_KPARAM_INFO
	.align		4
.L_1427:
        /*002c*/ 	.byte	0x04, 0x17
        /*002e*/ 	.short	(.L_1429 - .L_1428)
.L_1428:
        /*0030*/ 	.word	0x00000000
        /*0034*/ 	.short	0x0004
        /*0036*/ 	.short	0x0098
        /*0038*/ 	.byte	0x00, 0xf0, 0x11, 0x00


	//----- nvinfo : EIATTR_KPARAM_INFO
	.align		4
.L_1429:
        /*003c*/ 	.byte	0x04, 0x17
        /*003e*/ 	.short	(.L_1431 - .L_1430)
.L_1430:
        /*0040*/ 	.word	0x00000000
        /*0044*/ 	.short	0x0003
        /*0046*/ 	.short	0x0094
        /*0048*/ 	.byte	0x00, 0xf0, 0x11, 0x00


	//----- nvinfo : EIATTR_KPARAM_INFO
	.align		4
.L_1431:
        /*004c*/ 	.byte	0x04, 0x17
        /*004e*/ 	.short	(.L_1433 - .L_1432)
.L_1432:
        /*0050*/ 	.word	0x00000000
        /*0054*/ 	.short	0x0002
        /*0056*/ 	.short	0x0090
        /*0058*/ 	.byte	0x00, 0xf0, 0x11, 0x00


	//----- nvinfo : EIATTR_KPARAM_INFO
	.align		4
.L_1433:
        /*005c*/ 	.byte	0x04, 0x17
        /*005e*/ 	.short	(.L_1435 - .L_1434)
.L_1434:
        /*0060*/ 	.word	0x00000000
        /*0064*/ 	.short	0x0001
        /*0066*/ 	.short	0x0048
        /*0068*/ 	.byte	0x00, 0xf0, 0x21, 0x01


	//----- nvinfo : EIATTR_KPARAM_INFO
	.align		4
.L_1435:
        /*006c*/ 	.byte	0x04, 0x17
        /*006e*/ 	.short	(.L_1437 - .L_1436)
.L_1436:
        /*0070*/ 	.word	0x00000000
        /*0074*/ 	.short	0x0000
        /*0076*/ 	.short	0x0000
        /*0078*/ 	.byte	0x00, 0xf0, 0x21, 0x01


	//----- nvinfo : EIATTR_MAXREG_COUNT
	.align		4
.L_1437:
        /*007c*/ 	.byte	0x03, 0x1b
        /*007e*/ 	.short	0x00ff


	//----- nvinfo : EIATTR_MERCURY_ISA_VERSION
	.align		4
        /*0080*/ 	.byte	0x03, 0x5f
        /*0082*/ 	.short	0x0000


	//----- nvinfo : EIATTR_EXIT_INSTR_OFFSETS
	.align		4
        /*0084*/ 	.byte	0x04, 0x1c
        /*0086*/ 	.short	(.L_1439 - .L_1438)


	//   ....[0]....
.L_1438:
        /*0088*/ 	.word	0x000000e0


	//   ....[1]....
        /*008c*/ 	.word	0x00000800


	//----- nvinfo : EIATTR_CTAIDZ_USED
	.align		4
.L_1439:
        /*0090*/ 	.byte	0x01, 0x04
	.zero		2


	//----- nvinfo : EIATTR_CRS_STACK_SIZE
	.align		4
        /*0094*/ 	.byte	0x04, 0x1e
        /*0096*/ 	.short	(.L_1441 - .L_1440)
.L_1440:
        /*0098*/ 	.word	0x00000000
.L_1441:


//--------------------- .nv.info._ZN2at6native54_GLOBAL__N__757059ea_21_ReplicationPadding_cu_4a93dcdf31replication_pad_backward_kernelIN3c107complexIdEEEEvNS_27GenericPackedTensorAccessorIT_Lm4ENS_16DefaultPtrTraitsElEENS6_IKS7_Lm4ES8_lEEiiii --------------------------
	.section	.nv.info._ZN2at6native54_GLOBAL__N__757059ea_21_ReplicationPadding_cu_4a93dcdf31replication_pad_backward_kernelIN3c107complexIdEEEEvNS_27GenericPackedTensorAccessorIT_Lm4ENS_16DefaultPtrTraitsElEENS6_IKS7_Lm4ES8_lEEiiii,"",@"SHT_CUDA_INFO"
	.sectionflags	@""
	.align	4


	//----- nvinfo : EIATTR_CUDA_API_VERSION
	.align		4
        /*0000*/ 	.byte	0x04, 0x37
        /*0002*/ 	.short	(.L_1443 - .L_1442)
.L_1442:
        /*0004*/ 	.word	0x00000082


	//----- nvinfo : EIATTR_SW2861232_WAR
	.align		4
.L_1443:
        /*0008*/ 	.byte	0x01, 0x35
	.zero		2


	//----- nvinfo : EIATTR_PARAM_CBANK
	.align		4
        /*000c*/ 	.byte	0x04, 0x0a
        /*000e*/ 	.short	(.L_1445 - .L_1444)
	.align		4
.L_1444:
        /*0010*/ 	.word	index@(.nv.constant0._ZN2at6native54_GLOBAL__N__757059ea_21_ReplicationPadding_cu_4a93dcdf31replication_pad_backward_kernelIN3c107complexIdEEEEvNS_27GenericPackedTensorAccessorIT_Lm4ENS_16DefaultPtrTraitsElEENS6_IKS7_Lm4ES8_lEEiiii)
        /*0014*/ 	.short	0x0160
        /*0016*/ 	.short	0x00a0


	//----- nvinfo : EIATTR_CBANK_PARAM_SIZE
	.align		4
.L_1445:
        /*0018*/ 	.byte	0x03, 0x19
        /*001a*/ 	.short	0x00a0


	//----- nvinfo : EIATTR_KPARAM_INFO
	.align		4
        /*001c*/ 	.byte	0x04, 0x17
        /*001e*/ 	.short	(.L_1447 - .L_1446)
.L_1446:
        /*0020*/ 	.word	0x00000000
        /*0024*/ 	.short	0x0005
        /*0026*/ 	.short	0x009c
        /*0028*/ 	.byte	0x00, 0xf0, 0x11, 0x00


	//----- nvinfo : EIATTR_KPARAM_INFO
	.align		4
.L_1447:
        /*002c*/ 	.byte	0x04, 0x17
        /*002e*/ 	.short	(.L_1449 - .L_1448)
.L_1448:
        /*0030*/ 	.word	0x00000000
        /*0034*/ 	.short	0x0004
        /*0036*/ 	.short	0x0098
        /*0038*/ 	.byte	0x00, 0xf0, 0x11, 0x00


	//----- nvinfo : EIATTR_KPARAM_INFO
	.align		4
.L_1449:
        /*003c*/ 	.byte	0x04, 0x17
        /*003e*/ 	.short	(.L_1451 - .L_1450)
.L_1450:
        /*0040*/ 	.word	0x00000000
        /*0044*/ 	.short	0x0003
        /*0046*/ 	.short	0x0094
        /*0048*/ 	.byte	0x00, 0xf0, 0x11, 0x00


	//----- nvinfo : EIATTR_KPARAM_INFO
	.align		4
.L_1451:
        /*004c*/ 	.byte	0x04, 0x17
        /*004e*/ 	.short	(.L_1453 - .L_1452)
.L_1452:
        /*0050*/ 	.word	0x00000000
        /*0054*/ 	.short	0x0002
        /*0056*/ 	.short	0x0090
        /*0058*/ 	.byte	0x00, 0xf0, 0x11, 0x00


	//----- nvinfo : EIATTR_KPARAM_INFO
	.align		4
.L_1453:
        /*005c*/ 	.byte	0x04, 0x17
        /*005e*/ 	.short	(.L_1455 - .L_1454)
.L_1454:
        /*0060*/ 	.word	0x00000000
        /*0064*/ 	.short	0x0001
        /*0066*/ 	.short	0x0048
        /*0068*/ 	.byte	0x00, 0xf0, 0x21, 0x01


	//----- nvinfo : EIATTR_KPARAM_INFO
	.align		4
.L_1455:
        /*006c*/ 	.byte	0x04, 0x17
        /*006e*/ 	.short	(.L_1457 - .L_1456)
.L_1456:
        /*0070*/ 	.word	0x00000000
        /*0074*/ 	.short	0x0000
        /*0076*/ 	.short	0x0000
        /*0078*/ 	.byte	0x00, 0xf0, 0x21, 0x01


	//----- nvinfo : EIATTR_MAXREG_COUNT
	.align		4
.L_1457:
        /*007c*/ 	.byte	0x03, 0x1b
        /*007e*/ 	.short	0x00ff


	//----- nvinfo : EIATTR_MERCURY_ISA_VERSION
	.align		4
        /*0080*/ 	.byte	0x03, 0x5f
        /*0082*/ 	.short	0x0000


	//----- nvinfo : EIATTR_EXIT_INSTR_OFFSETS
	.align		4
        /*0084*/ 	.byte	0x04, 0x1c
        /*0086*/ 	.short	(.L_1459 - .L_1458)


	//   ....[0]....
.L_1458:
        /*0088*/ 	.word	0x000000e0


	//   ....[1]....
        /*008c*/ 	.word	0x00000800


	//----- nvinfo : EIATTR_CTAIDZ_USED
	.align		4
.L_1459:
        /*0090*/ 	.byte	0x01, 0x04
	.zero		2


	//----- nvinfo : EIATTR_CRS_STACK_SIZE
	.align		4
        /*0094*/ 	.byte	0x04, 0x1e
        /*0096*/ 	.short	(.L_1461 - .L_1460)
.L_1460:
        /*0098*/ 	.word	0x00000000
.L_1461:


//--------------------- .nv.info._ZN2at6native54_GLOBAL__N__757059ea_21_ReplicationPadding_cu_4a93dcdf31replication_pad_backward_kernelIfEEvNS_27GenericPackedTensorAccessorIT_Lm4ENS_16DefaultPtrTraitsElEENS3_IKS4_Lm4ES5_lEEiiii --------------------------
	.section	.nv.info._ZN2at6native54_GLOBAL__N__757059ea_21_ReplicationPadding_cu_4a93dcdf31replication_pad_backward_kernelIfEEvNS_27GenericPackedTensorAccessorIT_Lm4ENS_16DefaultPtrTraitsElEENS3_IKS4_Lm4ES5_lEEiiii,"",@"SHT_CUDA_INFO"
	.sectionflags	@""
	.align	4


	//----- nvinfo : EIATTR_CUDA_API_VERSION
	.align		4
        /*0000*/ 	.byte	0x04, 0x37
        /*0002*/ 	.short	(.L_1463 - .L_1462)
.L_1462:
        /*0004*/ 	.word	0x00000082


	//----- nvinfo : EIATTR_SW2861232_WAR
	.align		4
.L_1463:
        /*0008*/ 	.byte	0x01, 0x35
	.zero		2


	//----- nvinfo : EIATTR_PARAM_CBANK
	.align		4
        /*000c*/ 	.byte	0x04, 0x0a
        /*000e*/ 	.short	(.L_1465 - .L_1464)
	.align		4
.L_1464:
        /*0010*/ 	.word	index@(.nv.constant0._ZN2at6native54_GLOBAL__N__757059ea_21_ReplicationPadding_cu_4a93dcdf31replication_pad_backward_kernelIfEEvNS_27GenericPackedTensorAccessorIT_Lm4ENS_16DefaultPtrTraitsElEENS3_IKS4_Lm4ES5_lEEiiii)
        /*0014*/ 	.short	0x0160
        /*0016*/ 	.short	0x00a0


	//----- nvinfo : EIATTR_CBANK_PARAM_SIZE
	.align		4
.L_1465:
        /*0018*/ 	.byte	0x03, 0x19
        /*001a*/ 	.short	0x00a0


	//----- nvinfo : EIATTR_KPARAM_INFO
	.align		4
        /*001c*/ 	.byte	0x04, 0x17
        /*001e*/ 	.short	(.L_1467 - .L_1466)
.L_1466:
        /*0020*/ 	.word	0x00000000
        /*0024*/ 	.short	0x0005
        /*0026*/ 	.short	0x009c
        /*0028*/ 	.byte	0x00, 0xf0, 0x11, 0x00


	//----- nvinfo : EIATTR_KPARAM_INFO
	.align		4
.L_1467:
        /*002c*/ 	.byte	0x04, 0x17
        /*002e*/ 	.short	(.L_1469 - .L_1468)
.L_1468:
        /*0030*/ 	.word	0x00000000
        /*0034*/ 	.short	0x0004
        /*0036*/ 	.short	0x0098
        /*0038*/ 	.byte	0x00, 0xf0, 0x11, 0x00


	//----- nvinfo : EIATTR_KPARAM_INFO
	.align		4
.L_1469:
        /*003c*/ 	.byte	0x04, 0x17
        /*003e*/ 	.short	(.L_1471 - .L_1470)
.L_1470:
        /*0040*/ 	.word	0x00000000
        /*0044*/ 	.short	0x0003
        /*0046*/ 	.short	0x0094
        /*0048*/ 	.byte	0x00, 0xf0, 0x11, 0x00


	//----- nvinfo : EIATTR_KPARAM_INFO
	.align		4
.L_1471:
        /*004c*/ 	.byte	0x04, 0x17
        /*004e*/ 	.short	(.L_1473 - .L_1472)
.L_1472:
        /*0050*/ 	.word	0x00000000
        /*0054*/ 	.short	0x0002
        /*0056*/ 	.short	0x0090
        /*0058*/ 	.byte	0x00, 0xf0, 0x11, 0x00


	//----- nvinfo : EIATTR_KPARAM_INFO
	.align		4
.L_1473:
        /*005c*/ 	.byte	0x04, 0x17
        /*005e*/ 	.short	(.L_1475 - .L_1474)
.L_1474:
        /*0060*/ 	.word	0x00000000
        /*0064*/ 	.short	0x0001
        /*0066*/ 	.short	0x0048
        /*0068*/ 	.byte	0x00, 0xf0, 0x21, 0x01


	//----- nvinfo : EIATTR_KPARAM_INFO
	.align		4
.L_1475:
        /*006c*/ 	.byte	0x04, 0x17
        /*006e*/ 	.short	(.L_1477 - .L_1476)
.L_1476:
        /*0070*/ 	.word	0x00000000
        /*0074*/ 	.short	0x0000
        /*0076*/ 	.short	0x0000
        /*0078*/ 	.byte	0x00, 0xf0, 0x21, 0x01


	//----- nvinfo : EIATTR_MAXREG_COUNT
	.align		4
.L_1477:
        /*007c*/ 	.byte	0x03, 0x1b
        /*007e*/ 	.short	0x00ff


	//----- nvinfo : EIATTR_MERCURY_ISA_VERSION
	.align		4
        /*0080*/ 	.byte	0x03, 0x5f
        /*0082*/ 	.short	0x0000


	//----- nvinfo : EIATTR_EXIT_INSTR_OFFSETS
	.align		4
        /*0084*/ 	.byte	0x04, 0x1c
        /*0086*/ 	.short	(.L_1479 - .L_1478)


	//   ....[0]....
.L_1478:
        /*0088*/ 	.word	0x000000e0


	//   ....[1]....
        /*008c*/ 	.word	0x000007e0


	//----- nvinfo : EIATTR_CTAIDZ_USED
	.align		4
.L_1479:
        /*0090*/ 	.byte	0x01, 0x04
	.zero		2


	//----- nvinfo : EIATTR_CRS_STACK_SIZE
	.align		4
        /*0094*/ 	.byte	0x04, 0x1e
        /*0096*/ 	.short	(.L_1481 - .L_1480)
.L_1480:
        /*0098*/ 	.word	0x00000000
.L_1481:


//--------------------- .nv.info._ZN2at6native54_GLOBAL__N__757059ea_21_ReplicationPadding_cu_4a93dcdf31replication_pad_backward_kernelIdEEvNS_27GenericPackedTensorAccessorIT_Lm4ENS_16DefaultPtrTraitsElEENS3_IKS4_Lm4ES5_lEEiiii --------------------------
	.section	.nv.info._ZN2at6native54_GLOBAL__N__757059ea_21_ReplicationPadding_cu_4a93dcdf31replication_pad_backward_kernelIdEEvNS_27GenericPackedTensorAccessorIT_Lm4ENS_16DefaultPtrTraitsElEENS3_IKS4_Lm4ES5_lEEiiii,"",@"SHT_CUDA_INFO"
	.sectionflags	@""
	.align	4


	//----- nvinfo : EIATTR_CUDA_API_VERSION
	.align		4
        /*0000*/ 	.byte	0x04, 0x37
        /*0002*/ 	.short	(.L_1483 - .L_1482)
.L_1482:
        /*0004*/ 	.word	0x00000082


	//----- nvinfo : EIATTR_SW2861232_WAR
	.align		4
.L_1483:
        /*0008*/ 	.byte	0x01, 0x35
	.zero		2


	//----- nvinfo : EIATTR_PARAM_CBANK
	.align		4
        /*000c*/ 	.byte	0x04, 0x0a
        /*000e*/ 	.short	(.L_1485 - .L_1484)
	.align		4
.L_1484:
        /*0010*/ 	.word	index@(.nv.constant0._ZN2at6native54_GLOBAL__N__757059ea_21_ReplicationPadding_cu_4a93dcdf31replication_pad_backward_kernelIdEEvNS_27GenericPackedTensorAccessorIT_Lm4ENS_16DefaultPtrTraitsElEENS3_IKS4_Lm4ES5_lEEiiii)
        /*0014*/ 	.short	0x0160
        /*0016*/ 	.short	0x00a0


	//----- nvinfo : EIATTR_CBANK_PARAM_SIZE
	.align		4
.L_1485:
        /*0018*/ 	.byte	0x03, 0x19
        /*001a*/ 	.short	0x00a0


	//----- nvinfo : EIATTR_KPARAM_INFO
	.align		4
        /*001c*/ 	.byte	0x04, 0x17
        /*001e*/ 	.short	(.L_1487 - .L_1486)
.L_1486:
        /*0020*/ 	.word	0x00000000
        /*0024*/ 	.short	0x0005
        /*0026*/ 	.short	0x009c
        /*0028*/ 	.byte	0x00, 0xf0, 0x11, 0x00


	//----- nvinfo : EIATTR_KPARAM_INFO
	.align		4
.L_1487:
        /*002c*/ 	.byte	0x04, 0x17
        /*002e*/ 	.short	(.L_1489 - .L_1488)
.L_1488:
        /*0030*/ 	.word	0x00000000
        /*0034*/ 	.short	0x0004
        /*0036*/ 	.short	0x0098
        /*0038*/ 	.byte	0x00, 0xf0, 0x11, 0x00


	//----- nvinfo : EIATTR_KPARAM_INFO
	.align		4
.L_1489:
        /*003c*/ 	.byte	0x04, 0x17
        /*003e*/ 	.short	(.L_1491 - .L_1490)
.L_1490:
        /*0040*/ 	.word	0x00000000
        /*0044*/ 	.short	0x0003
        /*0046*/ 	.short	0x0094
        /*0048*/ 	.byte	0x00, 0xf0, 0x11, 0x00


	//----- nvinfo : EIATTR_KPARAM_INFO
	.align		4
.L_1491:
        /*004c*/ 	.byte	0x04, 0x17
        /*004e*/ 	.short	(.L_1493 - .L_1492)
.L_1492:
        /*0050*/ 	.word	0x00000000
        /*0054*/ 	.short	0x0002
        /*0056*/ 	.short	0x0090
        /*0058*/ 	.byte	0x00, 0xf0, 0x11, 0x00


	//----- nvinfo : EIATTR_KPARAM_INFO
	.align		4
.L_1493:
        /*005c*/ 	.byte	0x04, 0x17
        /*005e*/ 	.short	(.L_1495 - .L_1494)
.L_1494:
        /*0060*/ 	.word	0x00000000
        /*0064*/ 	.short	0x0001
        /*0066*/ 	.short	0x0048
        /*0068*/ 	.byte	0x00, 0xf0, 0x21, 0x01


	//----- nvinfo : EIATTR_KPARAM_INFO
	.align		4
.L_1495:
        /*006c*/ 	.byte	0x04, 0x17
        /*006e*/ 	.short	(.L_1497 - .L_1496)
.L_1496:
        /*0070*/ 	.word	0x00000000
        /*0074*/ 	.short	0x0000
        /*0076*/ 	.short	0x0000
        /*0078*/ 	.byte	0x00, 0xf0, 0x21, 0x01


	//----- nvinfo : EIATTR_MAXREG_COUNT
	.align		4
.L_1497:
        /*007c*/ 	.byte	0x03, 0x1b
        /*007e*/ 	.short	0x00ff


	//----- nvinfo : EIATTR_MERCURY_ISA_VERSION
	.align		4
        /*0080*/ 	.byte	0x03, 0x5f
        /*0082*/ 	.short	0x0000


	//----- nvinfo : EIATTR_EXIT_INSTR_OFFSETS
	.align		4
        /*0084*/ 	.byte	0x04, 0x1c
        /*0086*/ 	.short	(.L_1499 - .L_1498)


	//   ....[0]....
.L_1498:
        /*0088*/ 	.word	0x000000e0


	//   ....[1]....
        /*008c*/ 	.word	0x000007f0


	//----- nvinfo : EIATTR_CTAIDZ_USED
	.align		4
.L_1499:
        /*0090*/ 	.byte	0x01, 0x04
	.zero		2


	//----- nvinfo : EIATTR_CRS_STACK_SIZE
	.align		4
        /*0094*/ 	.byte	0x04, 0x1e
        /*0096*/ 	.short	(.L_1501 - .L_1500)
.L_1500:
        /*0098*/ 	.word	0x00000000
.L_1501:


//--------------------- .nv.callgraph             --------------------------
	.section	.nv.callgraph,"",@"SHT_CUDA_CALLGRAPH"
	.align	4
	.sectionentsize	8
	.align		4
        /*0000*/ 	.word	0x00000000
	.align		4
        /*0004*/ 	.word	0xffffffff
	.align		4
        /*0008*/ 	.word	0x00000000
	.align		4
        /*000c*/ 	.word	0xfffffffe
	.align		4
        /*0010*/ 	.word	0x00000000
	.align		4
        /*0014*/ 	.word	0xfffffffd
	.align		4
        /*0018*/ 	.word	0x00000000
	.align		4
        /*001c*/ 	.word	0xfffffffc


//--------------------- .nv.rel.action            --------------------------
	.section	.nv.rel.action,"",@"SHT_CUDA_RELOCINFO"
	.align	8
	.sectionentsize	8
        /*0000*/ 	.byte	0x73, 0x00, 0x00, 0x00, 0x00, 0x00, 0x00, 0x00, 0x00, 0x00, 0x00, 0x11, 0x25, 0x00, 0x05, 0x36


//--------------------- .nv.constant4             --------------------------
	.section	.nv.constant4,"a",@progbits
	.align	8
	.align		8
.nv.constant4:
        /*0000*/ 	.dword	_ZN52_INTERNAL_757059ea_21_ReplicationPadding_cu_4a93dcdf4cuda3std3__45__cpo5beginE
	.align		8
        /*0008*/ 	.dword	_ZN52_INTERNAL_757059ea_21_ReplicationPadding_cu_4a93dcdf4cuda3std3__45__cpo3endE
	.align		8
        /*0010*/ 	.dword	_ZN52_INTERNAL_757059ea_21_ReplicationPadding_cu_4a93dcdf4cuda3std3__45__cpo6cbeginE
	.align		8
        /*0018*/ 	.dword	_ZN52_INTERNAL_757059ea_21_ReplicationPadding_cu_4a93dcdf4cuda3std3__45__cpo4cendE
	.align		8
        /*0020*/ 	.dword	_ZN52_INTERNAL_757059ea_21_ReplicationPadding_cu_4a93dcdf4cuda3std3__45__cpo6rbeginE
	.align		8
        /*0028*/ 	.dword	_ZN52_INTERNAL_757059ea_21_ReplicationPadding_cu_4a93dcdf4cuda3std3__45__cpo4rendE
	.align		8
        /*0030*/ 	.dword	_ZN52_INTERNAL_757059ea_21_ReplicationPadding_cu_4a93dcdf4cuda3std3__45__cpo7crbeginE
	.align		8
        /*0038*/ 	.dword	_ZN52_INTERNAL_757059ea_21_ReplicationPadding_cu_4a93dcdf4cuda3std3__45__cpo5crendE
	.align		8
        /*0040*/ 	.dword	_ZN52_INTERNAL_757059ea_21_ReplicationPadding_cu_4a93dcdf4cuda3std3__454_GLOBAL__N__757059ea_21_ReplicationPadding_cu_4a93dcdf6ignoreE
	.align		8
        /*0048*/ 	.dword	_ZN52_INTERNAL_757059ea_21_ReplicationPadding_cu_4a93dcdf4cuda3std3__419piecewise_constructE
	.align		8
        /*0050*/ 	.dword	_ZN52_INTERNAL_757059ea_21_ReplicationPadding_cu_4a93dcdf4cuda3std3__48in_placeE
	.align		8
        /*0058*/ 	.dword	_ZN52_INTERNAL_757059ea_21_ReplicationPadding_cu_4a93dcdf4cuda3std3__420unreachable_sentinelE
	.align		8
        /*0060*/ 	.dword	_ZN52_INTERNAL_757059ea_21_ReplicationPadding_cu_4a93dcdf4cuda3std6ranges3__45__cpo4swapE
	.align		8
        /*0068*/ 	.dword	_ZN52_INTERNAL_757059ea_21_ReplicationPadding_cu_4a93dcdf4cuda3std6ranges3__45__cpo9iter_moveE
	.align		8
        /*0070*/ 	.dword	_ZN52_INTERNAL_757059ea_21_ReplicationPadding_cu_4a93dcdf4cuda3std6ranges3__45__cpo5beginE
	.align		8
        /*0078*/ 	.dword	_ZN52_INTERNAL_757059ea_21_ReplicationPadding_cu_4a93dcdf4cuda3std6ranges3__45__cpo3endE
	.align		8
        /*0080*/ 	.dword	_ZN52_INTERNAL_757059ea_21_ReplicationPadding_cu_4a93dcdf4cuda3std6ranges3__45__cpo6cbeginE
	.align		8
        /*0088*/ 	.dword	_ZN52_INTERNAL_757059ea_21_ReplicationPadding_cu_4a93dcdf4cuda3std6ranges3__45__cpo4cendE
	.align		8
        /*0090*/ 	.dword	_ZN52_INTERNAL_757059ea_21_ReplicationPadding_cu_4a93dcdf4cuda3std6ranges3__45__cpo7advanceE
	.align		8
        /*0098*/ 	.dword	_ZN52_INTERNAL_757059ea_21_ReplicationPadding_cu_4a93dcdf4cuda3std6ranges3__45__cpo9iter_swapE
	.align		8
        /*00a0*/ 	.dword	_ZN52_INTERNAL_757059ea_21_ReplicationPadding_cu_4a93dcdf4cuda3std6ranges3__45__cpo4nextE
	.align		8
        /*00a8*/ 	.dword	_ZN52_INTERNAL_757059ea_21_ReplicationPadding_cu_4a93dcdf4cuda3std6ranges3__45__cpo4prevE
	.align		8
        /*00b0*/ 	.dword	_ZN52_INTERNAL_757059ea_21_ReplicationPadding_cu_4a93dcdf4cuda3std6ranges3__45__cpo4dataE
	.align		8
        /*00b8*/ 	.dword	_ZN52_INTERNAL_757059ea_21_ReplicationPadding_cu_4a93dcdf4cuda3std6ranges3__45__cpo5cdataE
	.align		8
        /*00c0*/ 	.dword	_ZN52_INTERNAL_757059ea_21_ReplicationPadding_cu_4a93dcdf4cuda3std6ranges3__45__cpo4sizeE
	.align		8
        /*00c8*/ 	.dword	_ZN52_INTERNAL_757059ea_21_ReplicationPadding_cu_4a93dcdf4cuda3std6ranges3__45__cpo5ssizeE
	.align		8
        /*00d0*/ 	.dword	_ZN52_INTERNAL_757059ea_21_ReplicationPadding_cu_4a93dcdf4cuda3std6ranges3__45__cpo8distanceE
	.align		8
        /*00d8*/ 	.dword	_ZN52_INTERNAL_757059ea_21_ReplicationPadding_cu_4a93dcdf6thrust23THRUST_300001_SM_800_NS6system6detail10sequential3seqE


//--------------------- .nv.constant0._ZN2at6native54_GLOBAL__N__757059ea_21_ReplicationPadding_cu_4a93dcdf32replication_pad_forward_kernel3dIN3c108BFloat16EEEvNS_27GenericPackedTensorAccessorIKT_Lm5ENS_16DefaultPtrTraitsElEENS5_IS6_Lm5ES8_lEEiiiii --------------------------
	.section	.nv.constant0._ZN2at6native54_GLOBAL__N__757059ea_21_ReplicationPadding_cu_4a93dcdf32replication_pad_forward_kernel3dIN3c108BFloat16EEEvNS_27GenericPackedTensorAccessorIKT_Lm5ENS_16DefaultPtrTraitsElEENS5_IS6_Lm5ES8_lEEiiiii,"a",@progbits
	.sectionflags	@""
	.align	4
.nv.constant0._ZN2at6native54_GLOBAL__N__757059ea_21_ReplicationPadding_cu_4a93dcdf32replication_pad_forward_kernel3dIN3c108BFloat16EEEvNS_27GenericPackedTensorAccessorIKT_Lm5ENS_16DefaultPtrTraitsElEENS5_IS6_Lm5ES8_lEEiiiii:
	.zero		548


//--------------------- .nv.constant0._ZN2at6native54_GLOBAL__N__757059ea_21_ReplicationPadding_cu_4a93dcdf32replication_pad_forward_kernel3dIN3c104HalfEEEvNS_27GenericPackedTensorAccessorIKT_Lm5ENS_16DefaultPtrTraitsElEENS5_IS6_Lm5ES8_lEEiiiii --------------------------
	.section	.nv.constant0._ZN2at6native54_GLOBAL__N__757059ea_21_ReplicationPadding_cu_4a93dcdf32replication_pad_forward_kernel3dIN3c104HalfEEEvNS_27GenericPackedTensorAccessorIKT_Lm5ENS_16DefaultPtrTraitsElEENS5_IS6_Lm5ES8_lEEiiiii,"a",@progbits
	.sectionflags	@""
	.align	4
.nv.constant0._ZN2at6native54_GLOBAL__N__757059ea_21_ReplicationPadding_cu_4a93dcdf32replication_pad_forward_kernel3dIN3c104HalfEEEvNS_27GenericPackedTensorAccessorIKT_Lm5ENS_16DefaultPtrTraitsElEENS5_IS6_Lm5ES8_lEEiiiii:
	.zero		548


//--------------------- .nv.constant0._ZN2at6native54_GLOBAL__N__757059ea_21_ReplicationPadding_cu_4a93dcdf32replication_pad_forward_kernel3dIN3c107complexIfEEEEvNS_27GenericPackedTensorAccessorIKT_Lm5ENS_16DefaultPtrTraitsElEENS6_IS7_Lm5ES9_lEEiiiii --------------------------
	.section	.nv.constant0._ZN2at6native54_GLOBAL__N__757059ea_21_ReplicationPadding_cu_4a93dcdf32replication_pad_forward_kernel3dIN3c107complexIfEEEEvNS_27GenericPackedTensorAccessorIKT_Lm5ENS_16DefaultPtrTraitsElEENS6_IS7_Lm5ES9_lEEiiiii,"a",@progbits
	.sectionflags	@""
	.align	4
.nv.constant0._ZN2at6native54_GLOBAL__N__757059ea_21_ReplicationPadding_cu_4a93dcdf32replication_pad_forward_kernel3dIN3c107complexIfEEEEvNS_27GenericPackedTensorAccessorIKT_Lm5ENS_16DefaultPtrTraitsElEENS6_IS7_Lm5ES9_lEEiiiii:
	.zero		548


//--------------------- .nv.constant0._ZN2at6native54_GLOBAL__N__757059ea_21_ReplicationPadding_cu_4a93dcdf32replication_pad_forward_kernel3dIN3c107complexIdEEEEvNS_27GenericPackedTensorAccessorIKT_Lm5ENS_16DefaultPtrTraitsElEENS6_IS7_Lm5ES9_lEEiiiii --------------------------
	.section	.nv.constant0._ZN2at6native54_GLOBAL__N__757059ea_21_ReplicationPadding_cu_4a93dcdf32replication_pad_forward_kernel3dIN3c107complexIdEEEEvNS_27GenericPackedTensorAccessorIKT_Lm5ENS_16DefaultPtrTraitsElEENS6_IS7_Lm5ES9_lEEiiiii,"a",@progbits
	.sectionflags	@""
	.align	4
.nv.constant0._ZN2at6native54_GLOBAL__N__757059ea_21_ReplicationPadding_cu_4a93dcdf32replication_pad_forward_kernel3dIN3c107complexIdEEEEvNS_27GenericPackedTensorAccessorIKT_Lm5ENS_16DefaultPtrTraitsElEENS6_IS7_Lm5ES9_lEEiiiii:
	.zero		548


//--------------------- .nv.constant0._ZN2at6native54_GLOBAL__N__757059ea_21_ReplicationPadding_cu_4a93dcdf32replication_pad_forward_kernel3dIfEEvNS_27GenericPackedTensorAccessorIKT_Lm5ENS_16DefaultPtrTraitsElEENS3_IS4_Lm5ES6_lEEiiiii --------------------------
	.section	.nv.constant0._ZN2at6native54_GLOBAL__N__757059ea_21_ReplicationPadding_cu_4a93dcdf32replication_pad_forward_kernel3dIfEEvNS_27GenericPackedTensorAccessorIKT_Lm5ENS_16DefaultPtrTraitsElEENS3_IS4_Lm5ES6_lEEiiiii,"a",@progbits
	.sectionflags	@""
	.align	4
.nv.constant0._ZN2at6native54_GLOBAL__N__757059ea_21_ReplicationPadding_cu_4a93dcdf32replication_pad_forward_kernel3dIfEEvNS_27GenericPackedTensorAccessorIKT_Lm5ENS_16DefaultPtrTraitsElEENS3_IS4_Lm5ES6_lEEiiiii:
	.zero		548


//--------------------- .nv.constant0._ZN2at6native54_GLOBAL__N__757059ea_21_ReplicationPadding_cu_4a93dcdf32replication_pad_forward_kernel3dIdEEvNS_27GenericPackedTensorAccessorIKT_Lm5ENS_16DefaultPtrTraitsElEENS3_IS4_Lm5ES6_lEEiiiii --------------------------
	.section	.nv.constant0._ZN2at6native54_GLOBAL__N__757059ea_21_ReplicationPadding_cu_4a93dcdf32replication_pad_forward_kernel3dIdEEvNS_27GenericPackedTensorAccessorIKT_Lm5ENS_16DefaultPtrTraitsElEENS3_IS4_Lm5ES6_lEEiiiii,"a",@progbits
	.sectionflags	@""
	.align	4
.nv.constant0._ZN2at6native54_GLOBAL__N__757059ea_21_ReplicationPadding_cu_4a93dcdf32replication_pad_forward_kernel3dIdEEvNS_27GenericPackedTensorAccessorIKT_Lm5ENS_16DefaultPtrTraitsElEENS3_IS4_Lm5ES6_lEEiiiii:
	.zero		548


//--------------------- .nv.constant0._ZN2at6native54_GLOBAL__N__757059ea_21_ReplicationPadding_cu_4a93dcdf32replication_pad_forward_kernel3dIsEEvNS_27GenericPackedTensorAccessorIKT_Lm5ENS_16DefaultPtrTraitsElEENS3_IS4_Lm5ES6_lEEiiiii --------------------------
	.section	.nv.constant0._ZN2at6native54_GLOBAL__N__757059ea_21_ReplicationPadding_cu_4a93dcdf32replication_pad_forward_kernel3dIsEEvNS_27GenericPackedTensorAccessorIKT_Lm5ENS_16DefaultPtrTraitsElEENS3_IS4_Lm5ES6_lEEiiiii,"a",@progbits
	.sectionflags	@""
	.align	4
.nv.constant0._ZN2at6native54_GLOBAL__N__757059ea_21_ReplicationPadding_cu_4a93dcdf32replication_pad_forward_kernel3dIsEEvNS_27GenericPackedTensorAccessorIKT_Lm5ENS_16DefaultPtrTraitsElEENS3_IS4_Lm5ES6_lEEiiiii:
	.zero		548


//--------------------- .nv.constant0._ZN2at6native54_GLOBAL__N__757059ea_21_ReplicationPadding_cu_4a93dcdf32replication_pad_forward_kernel3dIlEEvNS_27GenericPackedTensorAccessorIKT_Lm5ENS_16DefaultPtrTraitsElEENS3_IS4_Lm5ES6_lEEiiiii --------------------------
	.section	.nv.constant0._ZN2at6native54_GLOBAL__N__757059ea_21_ReplicationPadding_cu_4a93dcdf32replication_pad_forward_kernel3dIlEEvNS_27GenericPackedTensorAccessorIKT_Lm5ENS_16DefaultPtrTraitsElEENS3_IS4_Lm5ES6_lEEiiiii,"a",@progbits
	.sectionflags	@""
	.align	4
.nv.constant0._ZN2at6native54_GLOBAL__N__757059ea_21_ReplicationPadding_cu_4a93dcdf32replication_pad_forward_kernel3dIlEEvNS_27GenericPackedTensorAccessorIKT_Lm5ENS_16DefaultPtrTraitsElEENS3_IS4_Lm5ES6_lEEiiiii:
	.zero		548


//--------------------- .nv.constant0._ZN2at6native54_GLOBAL__N__757059ea_21_ReplicationPadding_cu_4a93dcdf32replication_pad_forward_kernel3dIiEEvNS_27GenericPackedTensorAccessorIKT_Lm5ENS_16DefaultPtrTraitsElEENS3_IS4_Lm5ES6_lEEiiiii --------------------------
	.section	.nv.constant0._ZN2at6native54_GLOBAL__N__757059ea_21_ReplicationPadding_cu_4a93dcdf32replication_pad_forward_kernel3dIiEEvNS_27GenericPackedTensorAccessorIKT_Lm5ENS_16DefaultPtrTraitsElEENS3_IS4_Lm5ES6_lEEiiiii,"a",@progbits
	.sectionflags	@""
	.align	4
.nv.constant0._ZN2at6native54_GLOBAL__N__757059ea_21_ReplicationPadding_cu_4a93dcdf32replication_pad_forward_kernel3dIiEEvNS_27GenericPackedTensorAccessorIKT_Lm5ENS_16DefaultPtrTraitsElEENS3_IS4_Lm5ES6_lEEiiiii:
	.zero		548


//--------------------- .nv.constant0._ZN2at6native54_GLOBAL__N__757059ea_21_ReplicationPadding_cu_4a93dcdf32replication_pad_forward_kernel3dIaEEvNS_27GenericPackedTensorAccessorIKT_Lm5ENS_16DefaultPtrTraitsElEENS3_IS4_Lm5ES6_lEEiiiii --------------------------
	.section	.nv.constant0._ZN2at6native54_GLOBAL__N__757059ea_21_ReplicationPadding_cu_4a93dcdf32replication_pad_forward_kernel3dIaEEvNS_27GenericPackedTensorAccessorIKT_Lm5ENS_16DefaultPtrTraitsElEENS3_IS4_Lm5ES6_lEEiiiii,"a",@progbits
	.sectionflags	@""
	.align	4
.nv.constant0._ZN2at6native54_GLOBAL__N__757059ea_21_ReplicationPadding_cu_4a93dcdf32replication_pad_forward_kernel3dIaEEvNS_27GenericPackedTensorAccessorIKT_Lm5ENS_16DefaultPtrTraitsElEENS3_IS4_Lm5ES6_lEEiiiii:
	.zero		548


//--------------------- .nv.constant0._ZN2at6native54_GLOBAL__N__757059ea_21_ReplicationPadding_cu_4a93dcdf32replication_pad_forward_kernel3dIhEEvNS_27GenericPackedTensorAccessorIKT_Lm5ENS_16DefaultPtrTraitsElEENS3_IS4_Lm5ES6_lEEiiiii --------------------------
	.section	.nv.constant0._ZN2at6native54_GLOBAL__N__757059ea_21_ReplicationPadding_cu_4a93dcdf32replication_pad_forward_kernel3dIhEEvNS_27GenericPackedTensorAccessorIKT_Lm5ENS_16DefaultPtrTraitsElEENS3_IS4_Lm5ES6_lEEiiiii,"a",@progbits
	.sectionflags	@""
	.align	4
.nv.constant0._ZN2at6native54_GLOBAL__N__757059ea_21_ReplicationPadding_cu_4a93dcdf32replication_pad_forward_kernel3dIhEEvNS_27GenericPackedTensorAccessorIKT_Lm5ENS_16DefaultPtrTraitsElEENS3_IS4_Lm5ES6_lEEiiiii:
	.zero		548


//--------------------- .nv.constant0._ZN2at6native54_GLOBAL__N__757059ea_21_ReplicationPadding_cu_4a93dcdf32replication_pad_forward_kernel2dIN3c108BFloat16EEEvNS_27GenericPackedTensorAccessorIKT_Lm4ENS_16DefaultPtrTraitsElEENS5_IS6_Lm4ES8_lEEiiii --------------------------
	.section	.nv.constant0._ZN2at6native54_GLOBAL__N__757059ea_21_ReplicationPadding_cu_4a93dcdf32replication_pad_forward_kernel2dIN3c108BFloat16EEEvNS_27GenericPackedTensorAccessorIKT_Lm4ENS_16DefaultPtrTraitsElEENS5_IS6_Lm4ES8_lEEiiii,"a",@progbits
	.sectionflags	@""
	.align	4
.nv.constant0._ZN2at6native54_GLOBAL__N__757059ea_21_ReplicationPadding_cu_4a93dcdf32replication_pad_forward_kernel2dIN3c108BFloat16EEEvNS_27GenericPackedTensorAccessorIKT_Lm4ENS_16DefaultPtrTraitsElEENS5_IS6_Lm4ES8_lEEiiii:
	.zero		512


//--------------------- .nv.constant0._ZN2at6native54_GLOBAL__N__757059ea_21_ReplicationPadding_cu_4a93dcdf32replication_pad_forward_kernel2dIN3c104HalfEEEvNS_27GenericPackedTensorAccessorIKT_Lm4ENS_16DefaultPtrTraitsElEENS5_IS6_Lm4ES8_lEEiiii --------------------------
	.section	.nv.constant0._ZN2at6native54_GLOBAL__N__757059ea_21_ReplicationPadding_cu_4a93dcdf32replication_pad_forward_kernel2dIN3c104HalfEEEvNS_27GenericPackedTensorAccessorIKT_Lm4ENS_16DefaultPtrTraitsElEENS5_IS6_Lm4ES8_lEEiiii,"a",@progbits
	.sectionflags	@""
	.align	4
.nv.constant0._ZN2at6native54_GLOBAL__N__757059ea_21_ReplicationPadding_cu_4a93dcdf32replication_pad_forward_kernel2dIN3c104HalfEEEvNS_27GenericPackedTensorAccessorIKT_Lm4ENS_16DefaultPtrTraitsElEENS5_IS6_Lm4ES8_lEEiiii:
	.zero		512


//--------------------- .nv.constant0._ZN2at6native54_GLOBAL__N__757059ea_21_ReplicationPadding_cu_4a93dcdf32replication_pad_forward_kernel2dIN3c107complexIfEEEEvNS_27GenericPackedTensorAccessorIKT_Lm4ENS_16DefaultPtrTraitsElEENS6_IS7_Lm4ES9_lEEiiii --------------------------
	.section	.nv.constant0._ZN2at6native54_GLOBAL__N__757059ea_21_ReplicationPadding_cu_4a93dcdf32replication_pad_forward_kernel2dIN3c107complexIfEEEEvNS_27GenericPackedTensorAccessorIKT_Lm4ENS_16DefaultPtrTraitsElEENS6_IS7_Lm4ES9_lEEiiii,"a",@progbits
	.sectionflags	@""
	.align	4
.nv.constant0._ZN2at6native54_GLOBAL__N__757059ea_21_ReplicationPadding_cu_4a93dcdf32replication_pad_forward_kernel2dIN3c107complexIfEEEEvNS_27GenericPackedTensorAccessorIKT_Lm4ENS_16DefaultPtrTraitsElEENS6_IS7_Lm4ES9_lEEiiii:
	.zero		512


//--------------------- .nv.constant0._ZN2at6native54_GLOBAL__N__757059ea_21_ReplicationPadding_cu_4a93dcdf32replication_pad_forward_kernel2dIN3c107complexIdEEEEvNS_27GenericPackedTensorAccessorIKT_Lm4ENS_16DefaultPtrTraitsElEENS6_IS7_Lm4ES9_lEEiiii --------------------------
	.section	.nv.constant0._ZN2at6native54_GLOBAL__N__757059ea_21_ReplicationPadding_cu_4a93dcdf32replication_pad_forward_kernel2dIN3c107complexIdEEEEvNS_27GenericPackedTensorAccessorIKT_Lm4ENS_16DefaultPtrTraitsElEENS6_IS7_Lm4ES9_lEEiiii,"a",@progbits
	.sectionflags	@""
	.align	4
.nv.constant0._ZN2at6native54_GLOBAL__N__757059ea_21_ReplicationPadding_cu_4a93dcdf32replication_pad_forward_kernel2dIN3c107complexIdEEEEvNS_27GenericPackedTensorAccessorIKT_Lm4ENS_16DefaultPtrTraitsElEENS6_IS7_Lm4ES9_lEEiiii:
	.zero		512


//--------------------- .nv.constant0._ZN2at6native54_GLOBAL__N__757059ea_21_ReplicationPadding_cu_4a93dcdf32replication_pad_forward_kernel2dIfEEvNS_27GenericPackedTensorAccessorIKT_Lm4ENS_16DefaultPtrTraitsElEENS3_IS4_Lm4ES6_lEEiiii --------------------------
	.section	.nv.constant0._ZN2at6native54_GLOBAL__N__757059ea_21_ReplicationPadding_cu_4a93dcdf32replication_pad_forward_kernel2dIfEEvNS_27GenericPackedTensorAccessorIKT_Lm4ENS_16DefaultPtrTraitsElEENS3_IS4_Lm4ES6_lEEiiii,"a",@progbits
	.sectionflags	@""
	.align	4
.nv.constant0._ZN2at6native54_GLOBAL__N__757059ea_21_ReplicationPadding_cu_4a93dcdf32replication_pad_forward_kernel2dIfEEvNS_27GenericPackedTensorAccessorIKT_Lm4ENS_16DefaultPtrTraitsElEENS3_IS4_Lm4ES6_lEEiiii:
	.zero		512


//--------------------- .nv.constant0._ZN2at6native54_GLOBAL__N__757059ea_21_ReplicationPadding_cu_4a93dcdf32replication_pad_forward_kernel2dIdEEvNS_27GenericPackedTensorAccessorIKT_Lm4ENS_16DefaultPtrTraitsElEENS3_IS4_Lm4ES6_lEEiiii --------------------------
	.section	.nv.constant0._ZN2at6native54_GLOBAL__N__757059ea_21_ReplicationPadding_cu_4a93dcdf32replication_pad_forward_kernel2dIdEEvNS_27GenericPackedTensorAccessorIKT_Lm4ENS_16DefaultPtrTraitsElEENS3_IS4_Lm4ES6_lEEiiii,"a",@progbits
	.sectionflags	@""
	.align	4
.nv.constant0._ZN2at6native54_GLOBAL__N__757059ea_21_ReplicationPadding_cu_4a93dcdf32replication_pad_forward_kernel2dIdEEvNS_27GenericPackedTensorAccessorIKT_Lm4ENS_16DefaultPtrTraitsElEENS3_IS4_Lm4ES6_lEEiiii:
	.zero		512


//--------------------- .nv.constant0._ZN2at6native54_GLOBAL__N__757059ea_21_ReplicationPadding_cu_4a93dcdf32replication_pad_forward_kernel2dIsEEvNS_27GenericPackedTensorAccessorIKT_Lm4ENS_16DefaultPtrTraitsElEENS3_IS4_Lm4ES6_lEEiiii --------------------------
	.section	.nv.constant0._ZN2at6native54_GLOBAL__N__757059ea_21_ReplicationPadding_cu_4a93dcdf32replication_pad_forward_kernel2dIsEEvNS_27GenericPackedTensorAccessorIKT_Lm4ENS_16DefaultPtrTraitsElEENS3_IS4_Lm4ES6_lEEiiii,"a",@progbits
	.sectionflags	@""
	.align	4
.nv.constant0._ZN2at6native54_GLOBAL__N__757059ea_21_ReplicationPadding_cu_4a93dcdf32replication_pad_forward_kernel2dIsEEvNS_27GenericPackedTensorAccessorIKT_Lm4ENS_16DefaultPtrTraitsElEENS3_IS4_Lm4ES6_lEEiiii:
	.zero		512


//--------------------- .nv.constant0._ZN2at6native54_GLOBAL__N__757059ea_21_ReplicationPadding_cu_4a93dcdf32replication_pad_forward_kernel2dIlEEvNS_27GenericPackedTensorAccessorIKT_Lm4ENS_16DefaultPtrTraitsElEENS3_IS4_Lm4ES6_lEEiiii --------------------------
	.section	.nv.constant0._ZN2at6native54_GLOBAL__N__757059ea_21_ReplicationPadding_cu_4a93dcdf32replication_pad_forward_kernel2dIlEEvNS_27GenericPackedTensorAccessorIKT_Lm4ENS_16DefaultPtrTraitsElEENS3_IS4_Lm4ES6_lEEiiii,"a",@progbits
	.sectionflags	@""
	.align	4
.nv.constant0._ZN2at6native54_GLOBAL__N__757059ea_21_ReplicationPadding_cu_4a93dcdf32replication_pad_forward_kernel2dIlEEvNS_27GenericPackedTensorAccessorIKT_Lm4ENS_16DefaultPtrTraitsElEENS3_IS4_Lm4ES6_lEEiiii:
	.zero		512


//--------------------- .nv.constant0._ZN2at6native54_GLOBAL__N__757059ea_21_ReplicationPadding_cu_4a93dcdf32replication_pad_forward_kernel2dIiEEvNS_27GenericPackedTensorAccessorIKT_Lm4ENS_16DefaultPtrTraitsElEENS3_IS4_Lm4ES6_lEEiiii --------------------------
	.section	.nv.constant0._ZN2at6native54_GLOBAL__N__757059ea_21_ReplicationPadding_cu_4a93dcdf32replication_pad_forward_kernel2dIiEEvNS_27GenericPackedTensorAccessorIKT_Lm4ENS_16DefaultPtrTraitsElEENS3_IS4_Lm4ES6_lEEiiii,"a",@progbits
	.sectionflags	@""
	.align	4
.nv.constant0._ZN2at6native54_GLOBAL__N__757059ea_21_ReplicationPadding_cu_4a93dcdf32replication_pad_forward_kernel2dIiEEvNS_27GenericPackedTensorAccessorIKT_Lm4ENS_16DefaultPtrTraitsElEENS3_IS4_Lm4ES6_lEEiiii:
	.zero		512


//--------------------- .nv.constant0._ZN2at6native54_GLOBAL__N__757059ea_21_ReplicationPadding_cu_4a93dcdf32replication_pad_forward_kernel2dIaEEvNS_27GenericPackedTensorAccessorIKT_Lm4ENS_16DefaultPtrTraitsElEENS3_IS4_Lm4ES6_lEEiiii --------------------------
	.section	.nv.constant0._ZN2at6native54_GLOBAL__N__757059ea_21_ReplicationPadding_cu_4a93dcdf32replication_pad_forward_kernel2dIaEEvNS_27GenericPackedTensorAccessorIKT_Lm4ENS_16DefaultPtrTraitsElEENS3_IS4_Lm4ES6_lEEiiii,"a",@progbits
	.sectionflags	@""
	.align	4
.nv.constant0._ZN2at6native54_GLOBAL__N__757059ea_21_ReplicationPadding_cu_4a93dcdf32replication_pad_forward_kernel2dIaEEvNS_27GenericPackedTensorAccessorIKT_Lm4ENS_16DefaultPtrTraitsElEENS3_IS4_Lm4ES6_lEEiiii:
	.zero		512


//--------------------- .nv.constant0._ZN2at6native54_GLOBAL__N__757059ea_21_ReplicationPadding_cu_4a93dcdf32replication_pad_forward_kernel2dIhEEvNS_27GenericPackedTensorAccessorIKT_Lm4ENS_16DefaultPtrTraitsElEENS3_IS4_Lm4ES6_lEEiiii --------------------------
	.section	.nv.constant0._ZN2at6native54_GLOBAL__N__757059ea_21_ReplicationPadding_cu_4a93dcdf32replication_pad_forward_kernel2dIhEEvNS_27GenericPackedTensorAccessorIKT_Lm4ENS_16DefaultPtrTraitsElEENS3_IS4_Lm4ES6_lEEiiii,"a",@progbits
	.sectionflags	@""
	.align	4
.nv.constant0._ZN2at6native54_GLOBAL__N__757059ea_21_ReplicationPadding_cu_4a93dcdf32replication_pad_forward_kernel2dIhEEvNS_27GenericPackedTensorAccessorIKT_Lm4ENS_16DefaultPtrTraitsElEENS3_IS4_Lm4ES6_lEEiiii:
	.zero		512


//--------------------- .nv.constant0._ZN2at6native54_GLOBAL__N__757059ea_21_ReplicationPadding_cu_4a93dcdf31replication_pad_backward_kernelIN3c108BFloat16EEEvNS_27GenericPackedTensorAccessorIT_Lm3ENS_16DefaultPtrTraitsElEENS5_IKS6_Lm3ES7_lEEiii --------------------------
	.section	.nv.constant0._ZN2at6native54_GLOBAL__N__757059ea_21_ReplicationPadding_cu_4a93dcdf31replication_pad_backward_kernelIN3c108BFloat16EEEvNS_27GenericPackedTensorAccessorIT_Lm3ENS_16DefaultPtrTraitsElEENS5_IKS6_Lm3ES7_lEEiii,"a",@progbits
	.sectionflags	@""
	.align	4
.nv.constant0._ZN2at6native54_GLOBAL__N__757059ea_21_ReplicationPadding_cu_4a93dcdf31replication_pad_backward_kernelIN3c108BFloat16EEEvNS_27GenericPackedTensorAccessorIT_Lm3ENS_16DefaultPtrTraitsElEENS5_IKS6_Lm3ES7_lEEiii:
	.zero		476


//--------------------- .nv.constant0._ZN2at6native54_GLOBAL__N__757059ea_21_ReplicationPadding_cu_4a93dcdf31replication_pad_backward_kernelIN3c104HalfEEEvNS_27GenericPackedTensorAccessorIT_Lm3ENS_16DefaultPtrTraitsElEENS5_IKS6_Lm3ES7_lEEiii --------------------------
	.section	.nv.constant0._ZN2at6native54_GLOBAL__N__757059ea_21_ReplicationPadding_cu_4a93dcdf31replication_pad_backward_kernelIN3c104HalfEEEvNS_27GenericPackedTensorAccessorIT_Lm3ENS_16DefaultPtrTraitsElEENS5_IKS6_Lm3ES7_lEEiii,"a",@progbits
	.sectionflags	@""
	.align	4
.nv.constant0._ZN2at6native54_GLOBAL__N__757059ea_21_ReplicationPadding_cu_4a93dcdf31replication_pad_backward_kernelIN3c104HalfEEEvNS_27GenericPackedTensorAccessorIT_Lm3ENS_16DefaultPtrTraitsElEENS5_IKS6_Lm3ES7_lEEiii:
	.zero		476


//--------------------- .nv.constant0._ZN2at6native54_GLOBAL__N__757059ea_21_ReplicationPadding_cu_4a93dcdf31replication_pad_backward_kernelIN3c107complexIfEEEEvNS_27GenericPackedTensorAccessorIT_Lm3ENS_16DefaultPtrTraitsElEENS6_IKS7_Lm3ES8_lEEiii --------------------------
	.section	.nv.constant0._ZN2at6native54_GLOBAL__N__757059ea_21_ReplicationPadding_cu_4a93dcdf31replication_pad_backward_kernelIN3c107complexIfEEEEvNS_27GenericPackedTensorAccessorIT_Lm3ENS_16DefaultPtrTraitsElEENS6_IKS7_Lm3ES8_lEEiii,"a",@progbits
	.sectionflags	@""
	.align	4
.nv.constant0._ZN2at6native54_GLOBAL__N__757059ea_21_ReplicationPadding_cu_4a93dcdf31replication_pad_backward_kernelIN3c107complexIfEEEEvNS_27GenericPackedTensorAccessorIT_Lm3ENS_16DefaultPtrTraitsElEENS6_IKS7_Lm3ES8_lEEiii:
	.zero		476


//--------------------- .nv.constant0._ZN2at6native54_GLOBAL__N__757059ea_21_ReplicationPadding_cu_4a93dcdf31replication_pad_backward_kernelIN3c107complexIdEEEEvNS_27GenericPackedTensorAccessorIT_Lm3ENS_16DefaultPtrTraitsElEENS6_IKS7_Lm3ES8_lEEiii --------------------------
	.section	.nv.constant0._ZN2at6native54_GLOBAL__N__757059ea_21_ReplicationPadding_cu_4a93dcdf31replication_pad_backward_kernelIN3c107complexIdEEEEvNS_27GenericPackedTensorAccessorIT_Lm3ENS_16DefaultPtrTraitsElEENS6_IKS7_Lm3ES8_lEEiii,"a",@progbits
	.sectionflags	@""
	.align	4
.nv.constant0._ZN2at6native54_GLOBAL__N__757059ea_21_ReplicationPadding_cu_4a93dcdf31replication_pad_backward_kernelIN3c107complexIdEEEEvNS_27GenericPackedTensorAccessorIT_Lm3ENS_16DefaultPtrTraitsElEENS6_IKS7_Lm3ES8_lEEiii:
	.zero		476


//--------------------- .nv.constant0._ZN2at6native54_GLOBAL__N__757059ea_21_ReplicationPadding_cu_4a93dcdf31replication_pad_backward_kernelIfEEvNS_27GenericPackedTensorAccessorIT_Lm3ENS_16DefaultPtrTraitsElEENS3_IKS4_Lm3ES5_lEEiii --------------------------
	.section	.nv.constant0._ZN2at6native54_GLOBAL__N__757059ea_21_ReplicationPadding_cu_4a93dcdf31replication_pad_backward_kernelIfEEvNS_27GenericPackedTensorAccessorIT_Lm3ENS_16DefaultPtrTraitsElEENS3_IKS4_Lm3ES5_lEEiii,"a",@progbits
	.sectionflags	@""
	.align	4
.nv.constant0._ZN2at6native54_GLOBAL__N__757059ea_21_ReplicationPadding_cu_4a93dcdf31replication_pad_backward_kernelIfEEvNS_27GenericPackedTensorAccessorIT_Lm3ENS_16DefaultPtrTraitsElEENS3_IKS4_Lm3ES5_lEEiii:
	.zero		476


//--------------------- .nv.constant0._ZN2at6native54_GLOBAL__N__757059ea_21_ReplicationPadding_cu_4a93dcdf31replication_pad_backward_kernelIdEEvNS_27GenericPackedTensorAccessorIT_Lm3ENS_16DefaultPtrTraitsElEENS3_IKS4_Lm3ES5_lEEiii --------------------------
	.section	.nv.constant0._ZN2at6native54_GLOBAL__N__757059ea_21_ReplicationPadding_cu_4a93dcdf31replication_pad_backward_kernelIdEEvNS_27GenericPackedTensorAccessorIT_Lm3ENS_16DefaultPtrTraitsElEENS3_IKS4_Lm3ES5_lEEiii,"a",@progbits
	.sectionflags	@""
	.align	4
.nv.constant0._ZN2at6native54_GLOBAL__N__757059ea_21_ReplicationPadding_cu_4a93dcdf31replication_pad_backward_kernelIdEEvNS_27GenericPackedTensorAccessorIT_Lm3ENS_16DefaultPtrTraitsElEENS3_IKS4_Lm3ES5_lEEiii:
	.zero		476


//--------------------- .nv.constant0._ZN2at6native54_GLOBAL__N__757059ea_21_ReplicationPadding_cu_4a93dcdf32replication_pad_forward_kernel1dIN3c108BFloat16EEEvNS_27GenericPackedTensorAccessorIKT_Lm3ENS_16DefaultPtrTraitsElEENS5_IS6_Lm3ES8_lEEiii --------------------------
	.section	.nv.constant0._ZN2at6native54_GLOBAL__N__757059ea_21_ReplicationPadding_cu_4a93dcdf32replication_pad_forward_kernel1dIN3c108BFloat16EEEvNS_27GenericPackedTensorAccessorIKT_Lm3ENS_16DefaultPtrTraitsElEENS5_IS6_Lm3ES8_lEEiii,"a",@progbits
	.sectionflags	@""
	.align	4
.nv.constant0._ZN2at6native54_GLOBAL__N__757059ea_21_ReplicationPadding_cu_4a93dcdf32replication_pad_forward_kernel1dIN3c108BFloat16EEEvNS_27GenericPackedTensorAccessorIKT_Lm3ENS_16DefaultPtrTraitsElEENS5_IS6_Lm3ES8_lEEiii:
	.zero		476


//--------------------- .nv.constant0._ZN2at6native54_GLOBAL__N__757059ea_21_ReplicationPadding_cu_4a93dcdf32replication_pad_forward_kernel1dIN3c104HalfEEEvNS_27GenericPackedTensorAccessorIKT_Lm3ENS_16DefaultPtrTraitsElEENS5_IS6_Lm3ES8_lEEiii --------------------------
	.section	.nv.constant0._ZN2at6native54_GLOBAL__N__757059ea_21_ReplicationPadding_cu_4a93dcdf32replication_pad_forward_kernel1dIN3c104HalfEEEvNS_27GenericPackedTensorAccessorIKT_Lm3ENS_16DefaultPtrTraitsElEENS5_IS6_Lm3ES8_lEEiii,"a",@progbits
	.sectionflags	@""
	.align	4
.nv.constant0._ZN2at6native54_GLOBAL__N__757059ea_21_ReplicationPadding_cu_4a93dcdf32replication_pad_forward_kernel1dIN3c104HalfEEEvNS_27GenericPackedTensorAccessorIKT_Lm3ENS_16DefaultPtrTraitsElEENS5_IS6_Lm3ES8_lEEiii:
	.zero		476


//--------------------- .nv.constant0._ZN2at6native54_GLOBAL__N__757059ea_21_ReplicationPadding_cu_4a93dcdf32replication_pad_forward_kernel1dIN3c107complexIfEEEEvNS_27GenericPackedTensorAccessorIKT_Lm3ENS_16DefaultPtrTraitsElEENS6_IS7_Lm3ES9_lEEiii --------------------------
	.section	.nv.constant0._ZN2at6native54_GLOBAL__N__757059ea_21_ReplicationPadding_cu_4a93dcdf32replication_pad_forward_kernel1dIN3c107complexIfEEEEvNS_27GenericPackedTensorAccessorIKT_Lm3ENS_16DefaultPtrTraitsElEENS6_IS7_Lm3ES9_lEEiii,"a",@progbits
	.sectionflags	@""
	.align	4
.nv.constant0._ZN2at6native54_GLOBAL__N__757059ea_21_ReplicationPadding_cu_4a93dcdf32replication_pad_forward_kernel1dIN3c107complexIfEEEEvNS_27GenericPackedTensorAccessorIKT_Lm3ENS_16DefaultPtrTraitsElEENS6_IS7_Lm3ES9_lEEiii:
	.zero		476


//--------------------- .nv.constant0._ZN2at6native54_GLOBAL__N__757059ea_21_ReplicationPadding_cu_4a93dcdf32replication_pad_forward_kernel1dIN3c107complexIdEEEEvNS_27GenericPackedTensorAccessorIKT_Lm3ENS_16DefaultPtrTraitsElEENS6_IS7_Lm3ES9_lEEiii --------------------------
	.section	.nv.constant0._ZN2at6native54_GLOBAL__N__757059ea_21_ReplicationPadding_cu_4a93dcdf32replication_pad_forward_kernel1dIN3c107complexIdEEEEvNS_27GenericPackedTensorAccessorIKT_Lm3ENS_16DefaultPtrTraitsElEENS6_IS7_Lm3ES9_lEEiii,"a",@progbits
	.sectionflags	@""
	.align	4
.nv.constant0._ZN2at6native54_GLOBAL__N__757059ea_21_ReplicationPadding_cu_4a93dcdf32replication_pad_forward_kernel1dIN3c107complexIdEEEEvNS_27GenericPackedTensorAccessorIKT_Lm3ENS_16DefaultPtrTraitsElEENS6_IS7_Lm3ES9_lEEiii:
	.zero		476


//--------------------- .nv.constant0._ZN2at6native54_GLOBAL__N__757059ea_21_ReplicationPadding_cu_4a93dcdf32replication_pad_forward_kernel1dIfEEvNS_27GenericPackedTensorAccessorIKT_Lm3ENS_16DefaultPtrTraitsElEENS3_IS4_Lm3ES6_lEEiii --------------------------
	.section	.nv.constant0._ZN2at6native54_GLOBAL__N__757059ea_21_ReplicationPadding_cu_4a93dcdf32replication_pad_forward_kernel1dIfEEvNS_27GenericPackedTensorAccessorIKT_Lm3ENS_16DefaultPtrTraitsElEENS3_IS4_Lm3ES6_lEEiii,"a",@progbits
	.sectionflags	@""
	.align	4
.nv.constant0._ZN2at6native54_GLOBAL__N__757059ea_21_ReplicationPadding_cu_4a93dcdf32replication_pad_forward_kernel1dIfEEvNS_27GenericPackedTensorAccessorIKT_Lm3ENS_16DefaultPtrTraitsElEENS3_IS4_Lm3ES6_lEEiii:
	.zero		476


//--------------------- .nv.constant0._ZN2at6native54_GLOBAL__N__757059ea_21_ReplicationPadding_cu_4a93dcdf32replication_pad_forward_kernel1dIdEEvNS_27GenericPackedTensorAccessorIKT_Lm3ENS_16DefaultPtrTraitsElEENS3_IS4_Lm3ES6_lEEiii --------------------------
	.section	.nv.constant0._ZN2at6native54_GLOBAL__N__757059ea_21_ReplicationPadding_cu_4a93dcdf32replication_pad_forward_kernel1dIdEEvNS_27GenericPackedTensorAccessorIKT_Lm3ENS_16DefaultPtrTraitsElEENS3_IS4_Lm3ES6_lEEiii,"a",@progbits
	.sectionflags	@""
	.align	4
.nv.constant0._ZN2at6native54_GLOBAL__N__757059ea_21_ReplicationPadding_cu_4a93dcdf32replication_pad_forward_kernel1dIdEEvNS_27GenericPackedTensorAccessorIKT_Lm3ENS_16DefaultPtrTraitsElEENS3_IS4_Lm3ES6_lEEiii:
	.zero		476


//--------------------- .nv.constant0._ZN2at6native54_GLOBAL__N__757059ea_21_ReplicationPadding_cu_4a93dcdf32replication_pad_forward_kernel1dIsEEvNS_27GenericPackedTensorAccessorIKT_Lm3ENS_16DefaultPtrTraitsElEENS3_IS4_Lm3ES6_lEEiii --------------------------
	.section	.nv.constant0._ZN2at6native54_GLOBAL__N__757059ea_21_ReplicationPadding_cu_4a93dcdf32replication_pad_forward_kernel1dIsEEvNS_27GenericPackedTensorAccessorIKT_Lm3ENS_16DefaultPtrTraitsElEENS3_IS4_Lm3ES6_lEEiii,"a",@progbits
	.sectionflags	@""
	.align	4
.nv.constant0._ZN2at6native54_GLOBAL__N__757059ea_21_ReplicationPadding_cu_4a93dcdf32replication_pad_forward_kernel1dIsEEvNS_27GenericPackedTensorAccessorIKT_Lm3ENS_16DefaultPtrTraitsElEENS3_IS4_Lm3ES6_lEEiii:
	.zero		476


//--------------------- .nv.constant0._ZN2at6native54_GLOBAL__N__757059ea_21_ReplicationPadding_cu_4a93dcdf32replication_pad_forward_kernel1dIlEEvNS_27GenericPackedTensorAccessorIKT_Lm3ENS_16DefaultPtrTraitsElEENS3_IS4_Lm3ES6_lEEiii --------------------------
	.section	.nv.constant0._ZN2at6native54_GLOBAL__N__757059ea_21_ReplicationPadding_cu_4a93dcdf32replication_pad_forward_kernel1dIlEEvNS_27GenericPackedTensorAccessorIKT_Lm3ENS_16DefaultPtrTraitsElEENS3_IS4_Lm3ES6_lEEiii,"a",@progbits
	.sectionflags	@""
	.align	4
.nv.constant0._ZN2at6native54_GLOBAL__N__757059ea_21_ReplicationPadding_cu_4a93dcdf32replication_pad_forward_kernel1dIlEEvNS_27GenericPackedTensorAccessorIKT_Lm3ENS_16DefaultPtrTraitsElEENS3_IS4_Lm3ES6_lEEiii:
	.zero		476


//--------------------- .nv.constant0._ZN2at6native54_GLOBAL__N__757059ea_21_ReplicationPadding_cu_4a93dcdf32replication_pad_forward_kernel1dIiEEvNS_27GenericPackedTensorAccessorIKT_Lm3ENS_16DefaultPtrTraitsElEENS3_IS4_Lm3ES6_lEEiii --------------------------
	.section	.nv.constant0._ZN2at6native54_GLOBAL__N__757059ea_21_ReplicationPadding_cu_4a93dcdf32replication_pad_forward_kernel1dIiEEvNS_27GenericPackedTensorAccessorIKT_Lm3ENS_16DefaultPtrTraitsElEENS3_IS4_Lm3ES6_lEEiii,"a",@progbits
	.sectionflags	@""
	.align	4
.nv.constant0._ZN2at6native54_GLOBAL__N__757059ea_21_ReplicationPadding_cu_4a93dcdf32replication_pad_forward_kernel1dIiEEvNS_27GenericPackedTensorAccessorIKT_Lm3ENS_16DefaultPtrTraitsElEENS3_IS4_Lm3ES6_lEEiii:
	.zero		476


//--------------------- .nv.constant0._ZN2at6native54_GLOBAL__N__757059ea_21_ReplicationPadding_cu_4a93dcdf32replication_pad_forward_kernel1dIaEEvNS_27GenericPackedTensorAccessorIKT_Lm3ENS_16DefaultPtrTraitsElEENS3_IS4_Lm3ES6_lEEiii --------------------------
	.section	.nv.constant0._ZN2at6native54_GLOBAL__N__757059ea_21_ReplicationPadding_cu_4a93dcdf32replication_pad_forward_kernel1dIaEEvNS_27GenericPackedTensorAccessorIKT_Lm3ENS_16DefaultPtrTraitsElEENS3_IS4_Lm3ES6_lEEiii,"a",@progbits
	.sectionflags	@""
	.align	4
.nv.constant0._ZN2at6native54_GLOBAL__N__757059ea_21_ReplicationPadding_cu_4a93dcdf32replication_pad_forward_kernel1dIaEEvNS_27GenericPackedTensorAccessorIKT_Lm3ENS_16DefaultPtrTraitsElEENS3_IS4_Lm3ES6_lEEiii:
	.zero		476


//--------------------- .nv.constant0._ZN2at6native54_GLOBAL__N__757059ea_21_ReplicationPadding_cu_4a93dcdf32replication_pad_forward_kernel1dIhEEvNS_27GenericPackedTensorAccessorIKT_Lm3ENS_16DefaultPtrTraitsElEENS3_IS4_Lm3ES6_lEEiii --------------------------
	.section	.nv.constant0._ZN2at6native54_GLOBAL__N__757059ea_21_ReplicationPadding_cu_4a93dcdf32replication_pad_forward_kernel1dIhEEvNS_27GenericPackedTensorAccessorIKT_Lm3ENS_16DefaultPtrTraitsElEENS3_IS4_Lm3ES6_lEEiii,"a",@progbits
	.sectionflags	@""
	.align	4
.nv.constant0._ZN2at6native54_GLOBAL__N__757059ea_21_ReplicationPadding_cu_4a93dcdf32replication_pad_forward_kernel1dIhEEvNS_27GenericPackedTensorAccessorIKT_Lm3ENS_16DefaultPtrTraitsElEENS3_IS4_Lm3ES6_lEEiii:
	.zero		476


//--------------------- .nv.constant0._ZN2at6native54_GLOBAL__N__757059ea_21_ReplicationPadding_cu_4a93dcdf31replication_pad_backward_kernelIN3c108BFloat16EEEvNS_27GenericPackedTensorAccessorIT_Lm5ENS_16DefaultPtrTraitsElEENS5_IKS6_Lm5ES7_lEEiiiii --------------------------
	.section	.nv.constant0._ZN2at6native54_GLOBAL__N__757059ea_21_ReplicationPadding_cu_4a93dcdf31replication_pad_backward_kernelIN3c108BFloat16EEEvNS_27GenericPackedTensorAccessorIT_Lm5ENS_16DefaultPtrTraitsElEENS5_IKS6_Lm5ES7_lEEiiiii,"a",@progbits
	.sectionflags	@""
	.align	4
.nv.constant0._ZN2at6native54_GLOBAL__N__757059ea_21_ReplicationPadding_cu_4a93dcdf31replication_pad_backward_kernelIN3c108BFloat16EEEvNS_27GenericPackedTensorAccessorIT_Lm5ENS_16DefaultPtrTraitsElEENS5_IKS6_Lm5ES7_lEEiiiii:
	.zero		548


//--------------------- .nv.constant0._ZN2at6native54_GLOBAL__N__757059ea_21_ReplicationPadding_cu_4a93dcdf31replication_pad_backward_kernelIN3c104HalfEEEvNS_27GenericPackedTensorAccessorIT_Lm5ENS_16DefaultPtrTraitsElEENS5_IKS6_Lm5ES7_lEEiiiii --------------------------
	.section	.nv.constant0._ZN2at6native54_GLOBAL__N__757059ea_21_ReplicationPadding_cu_4a93dcdf31replication_pad_backward_kernelIN3c104HalfEEEvNS_27GenericPackedTensorAccessorIT_Lm5ENS_16DefaultPtrTraitsElEENS5_IKS6_Lm5ES7_lEEiiiii,"a",@progbits
	.sectionflags	@""
	.align	4
.nv.constant0._ZN2at6native54_GLOBAL__N__757059ea_21_ReplicationPadding_cu_4a93dcdf31replication_pad_backward_kernelIN3c104HalfEEEvNS_27GenericPackedTensorAccessorIT_Lm5ENS_16DefaultPtrTraitsElEENS5_IKS6_Lm5ES7_lEEiiiii:
	.zero		548


//--------------------- .nv.constant0._ZN2at6native54_GLOBAL__N__757059ea_21_ReplicationPadding_cu_4a93dcdf31replication_pad_backward_kernelIN3c107complexIfEEEEvNS_27GenericPackedTensorAccessorIT_Lm5ENS_16DefaultPtrTraitsElEENS6_IKS7_Lm5ES8_lEEiiiii --------------------------
	.section	.nv.constant0._ZN2at6native54_GLOBAL__N__757059ea_21_ReplicationPadding_cu_4a93dcdf31replication_pad_backward_kernelIN3c107complexIfEEEEvNS_27GenericPackedTensorAccessorIT_Lm5ENS_16DefaultPtrTraitsElEENS6_IKS7_Lm5ES8_lEEiiiii,"a",@progbits
	.sectionflags	@""
	.align	4
.nv.constant0._ZN2at6native54_GLOBAL__N__757059ea_21_ReplicationPadding_cu_4a93dcdf31replication_pad_backward_kernelIN3c107complexIfEEEEvNS_27GenericPackedTensorAccessorIT_Lm5ENS_16DefaultPtrTraitsElEENS6_IKS7_Lm5ES8_lEEiiiii:
	.zero		548


//--------------------- .nv.constant0._ZN2at6native54_GLOBAL__N__757059ea_21_ReplicationPadding_cu_4a93dcdf31replication_pad_backward_kernelIN3c107complexIdEEEEvNS_27GenericPackedTensorAccessorIT_Lm5ENS_16DefaultPtrTraitsElEENS6_IKS7_Lm5ES8_lEEiiiii --------------------------
	.section	.nv.constant0._ZN2at6native54_GLOBAL__N__757059ea_21_ReplicationPadding_cu_4a93dcdf31replication_pad_backward_kernelIN3c107complexIdEEEEvNS_27GenericPackedTensorAccessorIT_Lm5ENS_16DefaultPtrTraitsElEENS6_IKS7_Lm5ES8_lEEiiiii,"a",@progbits
	.sectionflags	@""
	.align	4
.nv.constant0._ZN2at6native54_GLOBAL__N__757059ea_21_ReplicationPadding_cu_4a93dcdf31replication_pad_backward_kernelIN3c107complexIdEEEEvNS_27GenericPackedTensorAccessorIT_Lm5ENS_16DefaultPtrTraitsElEENS6_IKS7_Lm5ES8_lEEiiiii:
	.zero		548


//--------------------- .nv.constant0._ZN2at6native54_GLOBAL__N__757059ea_21_ReplicationPadding_cu_4a93dcdf31replication_pad_backward_kernelIfEEvNS_27GenericPackedTensorAccessorIT_Lm5ENS_16DefaultPtrTraitsElEENS3_IKS4_Lm5ES5_lEEiiiii --------------------------
	.section	.nv.constant0._ZN2at6native54_GLOBAL__N__757059ea_21_ReplicationPadding_cu_4a93dcdf31replication_pad_backward_kernelIfEEvNS_27GenericPackedTensorAccessorIT_Lm5ENS_16DefaultPtrTraitsElEENS3_IKS4_Lm5ES5_lEEiiiii,"a",@progbits
	.sectionflags	@""
	.align	4
.nv.constant0._ZN2at6native54_GLOBAL__N__757059ea_21_ReplicationPadding_cu_4a93dcdf31replication_pad_backward_kernelIfEEvNS_27GenericPackedTensorAccessorIT_Lm5ENS_16DefaultPtrTraitsElEENS3_IKS4_Lm5ES5_lEEiiiii:
	.zero		548


//--------------------- .nv.constant0._ZN2at6native54_GLOBAL__N__757059ea_21_ReplicationPadding_cu_4a93dcdf31replication_pad_backward_kernelIdEEvNS_27GenericPackedTensorAccessorIT_Lm5ENS_16DefaultPtrTraitsElEENS3_IKS4_Lm5ES5_lEEiiiii --------------------------
	.section	.nv.constant0._ZN2at6native54_GLOBAL__N__757059ea_21_ReplicationPadding_cu_4a93dcdf31replication_pad_backward_kernelIdEEvNS_27GenericPackedTensorAccessorIT_Lm5ENS_16DefaultPtrTraitsElEENS3_IKS4_Lm5ES5_lEEiiiii,"a",@progbits
	.sectionflags	@""
	.align	4
.nv.constant0._ZN2at6native54_GLOBAL__N__757059ea_21_ReplicationPadding_cu_4a93dcdf31replication_pad_backward_kernelIdEEvNS_27GenericPackedTensorAccessorIT_Lm5ENS_16DefaultPtrTraitsElEENS3_IKS4_Lm5ES5_lEEiiiii:
	.zero		548


//--------------------- .nv.constant0._ZN2at6native54_GLOBAL__N__757059ea_21_ReplicationPadding_cu_4a93dcdf31replication_pad_backward_kernelIN3c108BFloat16EEEvNS_27GenericPackedTensorAccessorIT_Lm4ENS_16DefaultPtrTraitsElEENS5_IKS6_Lm4ES7_lEEiiii --------------------------
	.section	.nv.constant0._ZN2at6native54_GLOBAL__N__757059ea_21_ReplicationPadding_cu_4a93dcdf31replication_pad_backward_kernelIN3c108BFloat16EEEvNS_27GenericPackedTensorAccessorIT_Lm4ENS_16DefaultPtrTraitsElEENS5_IKS6_Lm4ES7_lEEiiii,"a",@progbits
	.sectionflags	@""
	.align	4
.nv.constant0._ZN2at6native54_GLOBAL__N__757059ea_21_ReplicationPadding_cu_4a93dcdf31replication_pad_backward_kernelIN3c108BFloat16EEEvNS_27GenericPackedTensorAccessorIT_Lm4ENS_16DefaultPtrTraitsElEENS5_IKS6_Lm4ES7_lEEiiii:
	.zero		512


//--------------------- .nv.constant0._ZN2at6native54_GLOBAL__N__757059ea_21_ReplicationPadding_cu_4a93dcdf31replication_pad_backward_kernelIN3c104HalfEEEvNS_27GenericPackedTensorAccessorIT_Lm4ENS_16DefaultPtrTraitsElEENS5_IKS6_Lm4ES7_lEEiiii --------------------------
	.section	.nv.constant0._ZN2at6native54_GLOBAL__N__757059ea_21_ReplicationPadding_cu_4a93dcdf31replication_pad_backward_kernelIN3c104HalfEEEvNS_27GenericPackedTensorAccessorIT_Lm4ENS_16DefaultPtrTraitsElEENS5_IKS6_Lm4ES7_lEEiiii,"a",@progbits
	.sectionflags	@""
	.align	4
.nv.constant0._ZN2at6native54_GLOBAL__N__757059ea_21_ReplicationPadding_cu_4a93dcdf31replication_pad_backward_kernelIN3c104HalfEEEvNS_27GenericPackedTensorAccessorIT_Lm4ENS_16DefaultPtrTraitsElEENS5_IKS6_Lm4ES7_lEEiiii:
	.zero		512


//--------------------- .nv.constant0._ZN2at6native54_GLOBAL__N__757059ea_21_ReplicationPadding_cu_4a93dcdf31replication_pad_backward_kernelIN3c107complexIfEEEEvNS_27GenericPackedTensorAccessorIT_Lm4ENS_16DefaultPtrTraitsElEENS6_IKS7_Lm4ES8_lEEiiii --------------------------
	.section	.nv.constant0._ZN2at6native54_GLOBAL__N__757059ea_21_ReplicationPadding_cu_4a93dcdf31replication_pad_backward_kernelIN3c107complexIfEEEEvNS_27GenericPackedTensorAccessorIT_Lm4ENS_16DefaultPtrTraitsElEENS6_IKS7_Lm4ES8_lEEiiii,"a",@progbits
	.sectionflags	@""
	.align	4
.nv.constant0._ZN2at6native54_GLOBAL__N__757059ea_21_ReplicationPadding_cu_4a93dcdf31replication_pad_backward_kernelIN3c107complexIfEEEEvNS_27GenericPackedTensorAccessorIT_Lm4ENS_16DefaultPtrTraitsElEENS6_IKS7_Lm4ES8_lEEiiii:
	.zero		512


//--------------------- .nv.constant0._ZN2at6native54_GLOBAL__N__757059ea_21_ReplicationPadding_cu_4a93dcdf31replication_pad_backward_kernelIN3c107complexIdEEEEvNS_27GenericPackedTensorAccessorIT_Lm4ENS_16DefaultPtrTraitsElEENS6_IKS7_Lm4ES8_lEEiiii --------------------------
	.section	.nv.constant0._ZN2at6native54_GLOBAL__N__757059ea_21_ReplicationPadding_cu_4a93dcdf31replication_pad_backward_kernelIN3c107complexIdEEEEvNS_27GenericPackedTensorAccessorIT_Lm4ENS_16DefaultPtrTraitsElEENS6_IKS7_Lm4ES8_lEEiiii,"a",@progbits
	.sectionflags	@""
	.align	4
.nv.constant0._ZN2at6native54_GLOBAL__N__757059ea_21_ReplicationPadding_cu_4a93dcdf31replication_pad_backward_kernelIN3c107complexIdEEEEvNS_27GenericPackedTensorAccessorIT_Lm4ENS_16DefaultPtrTraitsElEENS6_IKS7_Lm4ES8_lEEiiii:
	.zero		512


//--------------------- .nv.constant0._ZN2at6native54_GLOBAL__N__757059ea_21_ReplicationPadding_cu_4a93dcdf31replication_pad_backward_kernelIfEEvNS_27GenericPackedTensorAccessorIT_Lm4ENS_16DefaultPtrTraitsElEENS3_IKS4_Lm4ES5_lEEiiii --------------------------
	.section	.nv.constant0._ZN2at6native54_GLOBAL__N__757059ea_21_ReplicationPadding_cu_4a93dcdf31replication_pad_backward_kernelIfEEvNS_27GenericPackedTensorAccessorIT_Lm4ENS_16DefaultPtrTraitsElEENS3_IKS4_Lm4ES5_lEEiiii,"a",@progbits
	.sectionflags	@""
	.align	4
.nv.constant0._ZN2at6native54_GLOBAL__N__757059ea_21_ReplicationPadding_cu_4a93dcdf31replication_pad_backward_kernelIfEEvNS_27GenericPackedTensorAccessorIT_Lm4ENS_16DefaultPtrTraitsElEENS3_IKS4_Lm4ES5_lEEiiii:
	.zero		512


//--------------------- .nv.constant0._ZN2at6native54_GLOBAL__N__757059ea_21_ReplicationPadding_cu_4a93dcdf31replication_pad_backward_kernelIdEEvNS_27GenericPackedTensorAccessorIT_Lm4ENS_16DefaultPtrTraitsElEENS3_IKS4_Lm4ES5_lEEiiii --------------------------
	.section	.nv.constant0._ZN2at6native54_GLOBAL__N__757059ea_21_ReplicationPadding_cu_4a93dcdf31replication_pad_backward_kernelIdEEvNS_27GenericPackedTensorAccessorIT_Lm4ENS_16DefaultPtrTraitsElEENS3_IKS4_Lm4ES5_lEEiiii,"a",@progbits
	.sectionflags	@""
	.align	4
.nv.constant0._ZN2at6native54_GLOBAL__N__757059ea_21_ReplicationPadding_cu_4a93dcdf31replication_pad_backward_kernelIdEEvNS_27GenericPackedTensorAccessorIT_Lm4ENS_16DefaultPtrTraitsElEENS3_IKS4_Lm4ES5_lEEiiii:
	.zero		512


//--------------------- .text._ZN2at6native54_GLOBAL__N__757059ea_21_ReplicationPadding_cu_4a93dcdf32replication_pad_forward_kernel3dIN3c108BFloat16EEEvNS_27GenericPackedTensorAccessorIKT_Lm5ENS_16DefaultPtrTraitsElEENS5_IS6_Lm5ES8_lEEiiiii --------------------------
	.section	.text._ZN2at6native54_GLOBAL__N__757059ea_21_ReplicationPadding_cu_4a93dcdf32replication_pad_forward_kernel3dIN3c108BFloat16EEEvNS_27GenericPackedTensorAccessorIKT_Lm5ENS_16DefaultPtrTraitsElEENS5_IS6_Lm5ES8_lEEiiiii,"ax",@progbits
	.sectioninfo	@"SHI_REGISTERS=22"
	.align	128
.text._ZN2at6native54_GLOBAL__N__757059ea_21_ReplicationPadding_cu_4a93dcdf32replication_pad_forward_kernel3dIN3c108BFloat16EEEvNS_27GenericPackedTensorAccessorIKT_Lm5ENS_16DefaultPtrTraitsElEENS5_IS6_Lm5ES8_lEEiiiii:
        .type           _ZN2at6native54_GLOBAL__N__757059ea_21_ReplicationPadding_cu_4a93dcdf32replication_pad_forward_kernel3dIN3c108BFloat16EEEvNS_27GenericPackedTensorAccessorIKT_Lm5ENS_16DefaultPtrTraitsElEENS5_IS6_Lm5ES8_lEEiiiii,@function
        .size           _ZN2at6native54_GLOBAL__N__757059ea_21_ReplicationPadding_cu_4a93dcdf32replication_pad_forward_kernel3dIN3c108BFloat16EEEvNS_27GenericPackedTensorAccessorIKT_Lm5ENS_16DefaultPtrTraitsElEENS5_IS6_Lm5ES8_lEEiiiii,(.L_x_318 - _ZN2at6native54_GLOBAL__N__757059ea_21_ReplicationPadding_cu_4a93dcdf32replication_pad_forward_kernel3dIN3c108BFloat16EEEvNS_27GenericPackedTensorAccessorIKT_Lm5ENS_16DefaultPtrTraitsElEENS5_IS6_Lm5ES8_lEEiiiii)
        .other          _ZN2at6native54_GLOBAL__N__757059ea_21_ReplicationPadding_cu_4a93dcdf32replication_pad_forward_kernel3dIN3c108BFloat16EEEvNS_27GenericPackedTensorAccessorIKT_Lm5ENS_16DefaultPtrTraitsElEENS5_IS6_Lm5ES8_lEEiiiii,@"STO_CUDA_ENTRY STV_DEFAULT"
_ZN2at6native54_GLOBAL__N__757059ea_21_ReplicationPadding_cu_4a93dcdf32replication_pad_forward_kernel3dIN3c108BFloat16EEEvNS_27GenericPackedTensorAccessorIKT_Lm5ENS_16DefaultPtrTraitsElEENS5_IS6_Lm5ES8_lEEiiiii:
[----:B------:R-:W-:Y:S02]  /*0000*/  IMAD.MOV.U32 R1, RZ, RZ, c[0x0][0x28] ;  /* 0x00000a00ff017624 */ /* 0x000fe400078e00ff */
[----:B------:R-:W0:Y:S01]  /*0010*/  S2R R5, SR_CTAID.X ;  /* 0x0000000000057919 */ /* 0x000e220000002500 */
[----:B------:R-:W-:Y:S02]  /*0020*/  ULDC.64 UR8, c[0x0][0x1d8] ;  /* 0x0000760000087ab9 */ /* 0x000fe40000000a00 */
[----:B------:R-:W-:Y:S01]  /*0030*/  ULDC.64 UR10, c[0x0][0x1d0] ;  /* 0x00007400000a7ab9 */ /* 0x000fe20000000a00 */
[----:B------:R-:W0:Y:S01]  /*0040*/  S2R R0, SR_TID.X ;  /* 0x0000000000007919 */ /* 0x000e220000002100 */
[----:B------:R-:W-:Y:S02]  /*0050*/  UIMAD UR6, UR8, UR11, URZ ;  /* 0x0000000b080672a4 */ /* 0x000fe4000f8e023f */
[----:B------:R-:W-:Y:S02]  /*0060*/  UIMAD.WIDE.U32 UR4, UR8, UR10, URZ ;  /* 0x0000000a080472a5 */ /* 0x000fe4000f8e003f */
[----:B------:R-:W-:-:S03]  /*0070*/  UIMAD UR6, UR10, UR9, UR6 ;  /* 0x000000090a0672a4 */ /* 0x000fc6000f8e0206 */
[----:B------:R-:W-:Y:S02]  /*0080*/  ULDC.64 UR8, c[0x0][0x1e0] ;  /* 0x0000780000087ab9 */ /* 0x000fe40000000a00 */
[----:B------:R-:W-:Y:S02]  /*0090*/  UIADD3 UR5, UR5, UR6, URZ ;  /* 0x0000000605057290 */ /* 0x000fe4000fffe03f */
[----:B------:R-:W-:Y:S02]  /*00a0*/  UIMAD.WIDE.U32 UR6, UR4, UR8, URZ ;  /* 0x00000008040672a5 */ /* 0x000fe4000f8e003f */
[----:B------:R-:W-:-:S04]  /*00b0*/  UIMAD UR5, UR5, UR8, URZ ;  /* 0x00000008050572a4 */ /* 0x000fc8000f8e023f */
[----:B------:R-:W-:-:S04]  /*00c0*/  UIMAD UR4, UR4, UR9, UR5 ;  /* 0x00000009040472a4 */ /* 0x000fc8000f8e0205 */
[----:B------:R-:W-:Y:S01]  /*00d0*/  UIADD3 UR4, UR7, UR4, URZ ;  /* 0x0000000407047290 */ /* 0x000fe2000fffe03f */
[----:B0-----:R-:W-:-:S05]  /*00e0*/  IMAD R5, R5, c[0x0][0x0], R0 ;  /* 0x0000000005057a24 */ /* 0x001fca00078e0200 */
[----:B------:R-:W-:Y:S01]  /*00f0*/  IMAD.U32 R3, RZ, RZ, UR4 ;  /* 0x00000004ff037e24 */ /* 0x000fe2000f8e00ff */
[----:B------:R-:W-:Y:S02]  /*0100*/  SHF.R.S32.HI R6, RZ, 0x1f, R5 ;  /* 0x0000001fff067819 */ /* 0x000fe40000011405 */
[----:B------:R-:W-:-:S04]  /*0110*/  ISETP.LT.U32.AND P0, PT, R5, UR6, PT ;  /* 0x0000000605007c0c */ /* 0x000fc8000bf01070 */
[----:B------:R-:W-:-:S13]  /*0120*/  ISETP.GT.AND.EX P0, PT, R3, R6, PT, P0 ;  /* 0x000000060300720c */ /* 0x000fda0003f04300 */
[----:B------:R-:W-:Y:S05]  /*0130*/  @!P0 EXIT ;  /* 0x000000000000894d */ /* 0x000fea0003800000 */
[----:B------:R-:W-:Y:S01]  /*0140*/  LOP3.LUT R0, R6, c[0x0][0x1e4], RZ, 0xfc, !PT ;  /* 0x0000790006007a12 */ /* 0x000fe200078efcff */
[----:B------:R-:W-:Y:S03]  /*0150*/  BSSY B0, `(.L_x_0) ;  /* 0x000001f000007945 */ /* 0x000fe60003800000 */
[----:B------:R-:W-:-:S13]  /*0160*/  ISETP.NE.U32.AND P0, PT, R0, RZ, PT ;  /* 0x000000ff0000720c */ /* 0x000fda0003f05070 */
[----:B------:R-:W-:Y:S05]  /*0170*/  @!P0 BRA `(.L_x_1) ;  /* 0x0000007000008947 */ /* 0x000fea0003800000 */
[----:B------:R-:W-:Y:S01]  /*0180*/  IMAD.MOV.U32 R10, RZ, RZ, c[0x0][0x1e0] ;  /* 0x00007800ff0a7624 */ /* 0x000fe200078e00ff */
[----:B------:R-:W-:Y:S01]  /*0190*/  MOV R8, 0x1c0 ;  /* 0x000001c000087802 */ /* 0x000fe20000000f00 */
[----:B------:R-:W-:Y:S02]  /*01a0*/  IMAD.MOV.U32 R7, RZ, RZ, c[0x0][0x1e4] ;  /* 0x00007900ff077624 */ /* 0x000fe400078e00ff */
[----:B------:R-:W-:Y:S05]  /*01b0*/  CALL.REL.NOINC `($__internal_0_$__cuda_sm20_div_s64) ;  /* 0x00000bd000007944 */ /* 0x000fea0003c00000 */
[----:B------:R-:W-:-:S04]  /*01c0*/  IMAD.MOV R0, RZ, RZ, -R2 ;  /* 0x000000ffff007224 */ /* 0x000fc800078e0a02 */
[----:B------:R-:W-:Y:S01]  /*01d0*/  IMAD R0, R0, c[0x0][0x1e0], R5 ;  /* 0x0000780000007a24 */ /* 0x000fe200078e0205 */
[----:B------:R-:W-:Y:S05]  /*01e0*/  BRA `(.L_x_2) ;  /* 0x0000015000007947 */ /* 0x000fea0003800000 */
.L_x_1:
[----:B------:R-:W0:Y:S01]  /*01f0*/  I2F.U32.RP R0, c[0x0][0x1e0] ;  /* 0x0000780000007b06 */ /* 0x000e220000209000 */
[----:B------:R-:W-:-:S07]  /*0200*/  ISETP.NE.U32.AND P2, PT, RZ, c[0x0][0x1e0], PT ;  /* 0x00007800ff007a0c */ /* 0x000fce0003f45070 */
[----:B0-----:R-:W0:Y:S02]  /*0210*/  MUFU.RCP R0, R0 ;  /* 0x0000000000007308 */ /* 0x001e240000001000 */
[----:B0-----:R-:W-:-:S06]  /*0220*/  IADD3 R2, R0, 0xffffffe, RZ ;  /* 0x0ffffffe00027810 */ /* 0x001fcc0007ffe0ff */
[----:B------:R0:W1:Y:S02]  /*0230*/  F2I.FTZ.U32.TRUNC.NTZ R3, R2 ;  /* 0x0000000200037305 */ /* 0x000064000021f000 */
[----:B0-----:R-:W-:Y:S01]  /*0240*/  HFMA2.MMA R2, -RZ, RZ, 0, 0 ;  /* 0x00000000ff027435 */ /* 0x001fe200000001ff */
[----:B-1----:R-:W-:-:S04]  /*0250*/  IMAD.MOV R7, RZ, RZ, -R3 ;  /* 0x000000ffff077224 */ /* 0x002fc800078e0a03 */
[----:B------:R-:W-:-:S05]  /*0260*/  IMAD R7, R7, c[0x0][0x1e0], RZ ;  /* 0x0000780007077a24 */ /* 0x000fca00078e02ff */
[----:B------:R-:W-:-:S06]  /*0270*/  IMAD.HI.U32 R4, R3, R7, R2 ;  /* 0x0000000703047227 */ /* 0x000fcc00078e0002 */
[----:B------:R-:W-:-:S04]  /*0280*/  IMAD.HI.U32 R2, R4, R5, RZ ;  /* 0x0000000504027227 */ /* 0x000fc800078e00ff */
[----:B------:R-:W-:-:S04]  /*0290*/  IMAD.MOV R4, RZ, RZ, -R2 ;  /* 0x000000ffff047224 */ /* 0x000fc800078e0a02 */
[----:B------:R-:W-:-:S05]  /*02a0*/  IMAD R3, R4, c[0x0][0x1e0], R5 ;  /* 0x0000780004037a24 */ /* 0x000fca00078e0205 */
[----:B------:R-:W-:-:S13]  /*02b0*/  ISETP.GE.U32.AND P0, PT, R3, c[0x0][0x1e0], PT ;  /* 0x0000780003007a0c */ /* 0x000fda0003f06070 */
[----:B------:R-:W-:Y:S02]  /*02c0*/  @P0 IADD3 R3, R3, -c[0x0][0x1e0], RZ ;  /* 0x8000780003030a10 */ /* 0x000fe40007ffe0ff */
[----:B------:R-:W-:Y:S02]  /*02d0*/  @P0 IADD3 R2, R2, 0x1, RZ ;  /* 0x0000000102020810 */ /* 0x000fe40007ffe0ff */
[----:B------:R-:W-:Y:S01]  /*02e0*/  ISETP.GE.U32.AND P1, PT, R3, c[0x0][0x1e0], PT ;  /* 0x0000780003007a0c */ /* 0x000fe20003f26070 */
[----:B------:R-:W-:-:S12]  /*02f0*/  IMAD.MOV.U32 R3, RZ, RZ, RZ ;  /* 0x000000ffff037224 */ /* 0x000fd800078e00ff */
[----:B------:R-:W-:Y:S02]  /*0300*/  @P1 IADD3 R2, R2, 0x1, RZ ;  /* 0x0000000102021810 */ /* 0x000fe40007ffe0ff */
[----:B------:R-:W-:-:S05]  /*0310*/  @!P2 LOP3.LUT R2, RZ, c[0x0][0x1e0], RZ, 0x33, !PT ;  /* 0x00007800ff02aa12 */ /* 0x000fca00078e33ff */
[----:B------:R-:W-:-:S04]  /*0320*/  IMAD.MOV R0, RZ, RZ, -R2 ;  /* 0x000000ffff007224 */ /* 0x000fc800078e0a02 */
[----:B------:R-:W-:Y:S02]  /*0330*/  IMAD R0, R0, c[0x0][0x1e0], R5 ;  /* 0x0000780000007a24 */ /* 0x000fe400078e0205 */
.L_x_2:
[----:B------:R-:W-:Y:S05]  /*0340*/  BSYNC B0 ;  /* 0x0000000000007941 */ /* 0x000fea0003800000 */
.L_x_0:
[----:B------:R-:W-:Y:S01]  /*0350*/  LOP3.LUT R4, R3, c[0x0][0x1dc], RZ, 0xfc, !PT ;  /* 0x0000770003047a12 */ /* 0x000fe200078efcff */
[----:B------:R-:W-:Y:S03]  /*0360*/  BSSY B0, `(.L_x_3) ;  /* 0x0000018000007945 */ /* 0x000fe60003800000 */
[----:B------:R-:W-:-:S13]  /*0370*/  ISETP.NE.U32.AND P0, PT, R4, RZ, PT ;  /* 0x000000ff0400720c */ /* 0x000fda0003f05070 */
[----:B------:R-:W-:Y:S05]  /*0380*/  @!P0 BRA `(.L_x_4) ;  /* 0x0000004000008947 */ /* 0x000fea0003800000 */
[----:B------:R-:W-:Y:S01]  /*0390*/  IMAD.MOV.U32 R4, RZ, RZ, R2 ;  /* 0x000000ffff047224 */ /* 0x000fe200078e0002 */
[----:B------:R-:W-:Y:S02]  /*03a0*/  MOV R2, 0x3c0 ;  /* 0x000003c000027802 */ /* 0x000fe40000000f00 */
[----:B------:R-:W-:Y:S05]  /*03b0*/  CALL.REL.NOINC `($__internal_1_$__cuda_sm20_rem_s64) ;  /* 0x00000f0000007944 */ /* 0x000fea0003c00000 */
[----:B------:R-:W-:Y:S05]  /*03c0*/  BRA `(.L_x_5) ;  /* 0x0000011000007947 */ /* 0x000fea0003800000 */
.L_x_4:
[----:B------:R-:W0:Y:S01]  /*03d0*/  I2F.U32.RP R3, c[0x0][0x1d8] ;  /* 0x0000760000037b06 */ /* 0x000e220000209000 */
[----:B------:R-:W-:-:S07]  /*03e0*/  ISETP.NE.U32.AND P1, PT, RZ, c[0x0][0x1d8], PT ;  /* 0x00007600ff007a0c */ /* 0x000fce0003f25070 */
[----:B0-----:R-:W0:Y:S02]  /*03f0*/  MUFU.RCP R3, R3 ;  /* 0x0000000300037308 */ /* 0x001e240000001000 */
[----:B0-----:R-:W-:-:S06]  /*0400*/  IADD3 R8, R3, 0xffffffe, RZ ;  /* 0x0ffffffe03087810 */ /* 0x001fcc0007ffe0ff */
[----:B------:R0:W1:Y:S02]  /*0410*/  F2I.FTZ.U32.TRUNC.NTZ R9, R8 ;  /* 0x0000000800097305 */ /* 0x000064000021f000 */
[----:B0-----:R-:W-:Y:S01]  /*0420*/  MOV R8, RZ ;  /* 0x000000ff00087202 */ /* 0x001fe20000000f00 */
[----:B-1----:R-:W-:-:S04]  /*0430*/  IMAD.MOV R7, RZ, RZ, -R9 ;  /* 0x000000ffff077224 */ /* 0x002fc800078e0a09 */
[----:B------:R-:W-:-:S04]  /*0440*/  IMAD R7, R7, c[0x0][0x1d8], RZ ;  /* 0x0000760007077a24 */ /* 0x000fc800078e02ff */
[----:B------:R-:W-:-:S06]  /*0450*/  IMAD.HI.U32 R9, R9, R7, R8 ;  /* 0x0000000709097227 */ /* 0x000fcc00078e0008 */
[----:B------:R-:W-:-:S04]  /*0460*/  IMAD.HI.U32 R9, R9, R2, RZ ;  /* 0x0000000209097227 */ /* 0x000fc800078e00ff */
[----:B------:R-:W-:-:S04]  /*0470*/  IMAD.MOV R9, RZ, RZ, -R9 ;  /* 0x000000ffff097224 */ /* 0x000fc800078e0a09 */
[----:B------:R-:W-:-:S05]  /*0480*/  IMAD R4, R9, c[0x0][0x1d8], R2 ;  /* 0x0000760009047a24 */ /* 0x000fca00078e0202 */
[----:B------:R-:W-:-:S13]  /*0490*/  ISETP.GE.U32.AND P0, PT, R4, c[0x0][0x1d8], PT ;  /* 0x0000760004007a0c */ /* 0x000fda0003f06070 */
[----:B------:R-:W-:-:S04]  /*04a0*/  @P0 IADD3 R4, R4, -c[0x0][0x1d8], RZ ;  /* 0x8000760004040a10 */ /* 0x000fc80007ffe0ff */
[----:B------:R-:W-:-:S13]  /*04b0*/  ISETP.GE.U32.AND P0, PT, R4, c[0x0][0x1d8], PT ;  /* 0x0000760004007a0c */ /* 0x000fda0003f06070 */
[----:B------:R-:W-:Y:S02]  /*04c0*/  @P0 IADD3 R4, R4, -c[0x0][0x1d8], RZ ;  /* 0x8000760004040a10 */ /* 0x000fe40007ffe0ff */
[----:B------:R-:W-:Y:S02]  /*04d0*/  @!P1 LOP3.LUT R4, RZ, c[0x0][0x1d8], RZ, 0x33, !PT ;  /* 0x00007600ff049a12 */ /* 0x000fe400078e33ff */
.L_x_5:
[----:B------:R-:W-:Y:S05]  /*04e0*/  BSYNC B0 ;  /* 0x0000000000007941 */ /* 0x000fea0003800000 */
.L_x_3:
[----:B------:R-:W-:Y:S01]  /*04f0*/  ULDC.64 UR8, c[0x0][0x1d8] ;  /* 0x0000760000087ab9 */ /* 0x000fe20000000a00 */
[----:B------:R-:W-:Y:S01]  /*0500*/  BSSY B0, `(.L_x_6) ;  /* 0x0000022000007945 */ /* 0x000fe20003800000 */
[----:B------:R-:W-:Y:S02]  /*0510*/  ULDC.64 UR10, c[0x0][0x1e0] ;  /* 0x00007800000a7ab9 */ /* 0x000fe40000000a00 */
[----:B------:R-:W-:Y:S02]  /*0520*/  UIMAD UR6, UR10, UR9, URZ ;  /* 0x000000090a0672a4 */ /* 0x000fe4000f8e023f */
[----:B------:R-:W-:Y:S02]  /*0530*/  UIMAD.WIDE.U32 UR4, UR8, UR10, URZ ;  /* 0x0000000a080472a5 */ /* 0x000fe4000f8e003f */
[----:B------:R-:W-:-:S02]  /*0540*/  UIMAD UR6, UR8, UR11, UR6 ;  /* 0x0000000b080672a4 */ /* 0x000fc4000f8e0206 */
[----:B------:R-:W-:Y:S02]  /*0550*/  ULDC.64 UR18, c[0x0][0x118] ;  /* 0x0000460000127ab9 */ /* 0x000fe40000000a00 */
[----:B------:R-:W-:-:S06]  /*0560*/  UIADD3 UR6, UR5, UR6, URZ ;  /* 0x0000000605067290 */ /* 0x000fcc000fffe03f */
[----:B------:R-:W-:-:S04]  /*0570*/  LOP3.LUT R2, R6, UR6, RZ, 0xfc, !PT ;  /* 0x0000000606027c12 */ /* 0x000fc8000f8efcff */
[----:B------:R-:W-:-:S13]  /*0580*/  ISETP.NE.U32.AND P0, PT, R2, RZ, PT ;  /* 0x000000ff0200720c */ /* 0x000fda0003f05070 */
[----:B------:R-:W-:Y:S05]  /*0590*/  @!P0 BRA `(.L_x_7) ;  /* 0x0000006000008947 */ /* 0x000fea0003800000 */
[----:B------:R-:W-:Y:S01]  /*05a0*/  IMAD.U32 R10, RZ, RZ, UR4 ;  /* 0x00000004ff0a7e24 */ /* 0x000fe2000f8e00ff */
[----:B------:R-:W-:Y:S01]  /*05b0*/  MOV R8, 0x5f0 ;  /* 0x000005f000087802 */ /* 0x000fe20000000f00 */
[----:B------:R-:W-:Y:S02]  /*05c0*/  IMAD.U32 R11, RZ, RZ, UR5 ;  /* 0x00000005ff0b7e24 */ /* 0x000fe4000f8e00ff */
[----:B------:R-:W-:Y:S02]  /*05d0*/  IMAD.U32 R7, RZ, RZ, UR6 ;  /* 0x00000006ff077e24 */ /* 0x000fe4000f8e00ff */
[----:B------:R-:W-:Y:S05]  /*05e0*/  CALL.REL.NOINC `($__internal_0_$__cuda_sm20_div_s64) ;  /* 0x000007a000007944 */ /* 0x000fea0003c00000 */
[----:B------:R-:W-:Y:S05]  /*05f0*/  BRA `(.L_x_8) ;  /* 0x0000012000007947 */ /* 0x000fea0003800000 */
.L_x_7:
[----:B------:R-:W0:Y:S01]  /*0600*/  I2F.U32.RP R6, UR4 ;  /* 0x0000000400067d06 */ /* 0x000e220008209000 */
[----:B------:R-:W-:-:S07]  /*0610*/  ISETP.NE.U32.AND P2, PT, RZ, UR4, PT ;  /* 0x00000004ff007c0c */ /* 0x000fce000bf45070 */
[----:B0-----:R-:W0:Y:S02]  /*0620*/  MUFU.RCP R6, R6 ;  /* 0x0000000600067308 */ /* 0x001e240000001000 */
[----:B0-----:R-:W-:-:S06]  /*0630*/  IADD3 R2, R6, 0xffffffe, RZ ;  /* 0x0ffffffe06027810 */ /* 0x001fcc0007ffe0ff */
[----:B------:R0:W1:Y:S02]  /*0640*/  F2I.FTZ.U32.TRUNC.NTZ R3, R2 ;  /* 0x0000000200037305 */ /* 0x000064000021f000 */
[----:B0-----:R-:W-:Y:S01]  /*0650*/  HFMA2.MMA R2, -RZ, RZ, 0, 0 ;  /* 0x00000000ff027435 */ /* 0x001fe200000001ff */
[----:B-1----:R-:W-:-:S04]  /*0660*/  IMAD.MOV R7, RZ, RZ, -R3 ;  /* 0x000000ffff077224 */ /* 0x002fc800078e0a03 */
[----:B------:R-:W-:-:S05]  /*0670*/  IMAD R7, R7, UR4, RZ ;  /* 0x0000000407077c24 */ /* 0x000fca000f8e02ff */
[----:B------:R-:W-:-:S06]  /*0680*/  IMAD.HI.U32 R8, R3, R7, R2 ;  /* 0x0000000703087227 */ /* 0x000fcc00078e0002 */
[----:B------:R-:W-:-:S04]  /*0690*/  IMAD.HI.U32 R2, R8, R5, RZ ;  /* 0x0000000508027227 */ /* 0x000fc800078e00ff */
[----:B------:R-:W-:-:S04]  /*06a0*/  IMAD.MOV R8, RZ, RZ, -R2 ;  /* 0x000000ffff087224 */ /* 0x000fc800078e0a02 */
[----:B------:R-:W-:-:S05]  /*06b0*/  IMAD R5, R8, UR4, R5 ;  /* 0x0000000408057c24 */ /* 0x000fca000f8e0205 */
[----:B------:R-:W-:-:S13]  /*06c0*/  ISETP.GE.U32.AND P0, PT, R5, UR4, PT ;  /* 0x0000000405007c0c */ /* 0x000fda000bf06070 */
[----:B------:R-:W-:Y:S02]  /*06d0*/  @P0 IADD3 R5, R5, -UR4, RZ ;  /* 0x8000000405050c10 */ /* 0x000fe4000fffe0ff */
[----:B------:R-:W-:Y:S02]  /*06e0*/  @P0 IADD3 R2, R2, 0x1, RZ ;  /* 0x0000000102020810 */ /* 0x000fe40007ffe0ff */
[----:B------:R-:W-:-:S13]  /*06f0*/  ISETP.GE.U32.AND P1, PT, R5, UR4, PT ;  /* 0x0000000405007c0c */ /* 0x000fda000bf26070 */
[----:B------:R-:W-:Y:S02]  /*0700*/  @P1 IADD3 R2, R2, 0x1, RZ ;  /* 0x0000000102021810 */ /* 0x000fe40007ffe0ff */
[----:B------:R-:W-:Y:S02]  /*0710*/  @!P2 LOP3.LUT R2, RZ, UR4, RZ, 0x33, !PT ;  /* 0x00000004ff02ac12 */ /* 0x000fe4000f8e33ff */
.L_x_8:
[----:B------:R-:W-:Y:S05]  /*0720*/  BSYNC B0 ;  /* 0x0000000000007941 */ /* 0x000fea0003800000 */
.L_x_6:
[----:B------:R-:W0:Y:S01]  /*0730*/  S2UR UR13, SR_CTAID.Y ;  /* 0x00000000000d79c3 */ /* 0x000e220000002600 */
[----:B------:R-:W-:Y:S01]  /*0740*/  ULDC.64 UR20, c[0x0][0x218] ;  /* 0x0000860000147ab9 */ /* 0x000fe20000000a00 */
[----:B------:R-:W-:Y:S01]  /*0750*/  IMNMX R5, R0, c[0x0][0x218], !PT ;  /* 0x0000860000057a17 */ /* 0x000fe20007800200 */
[----:B------:R-:W-:Y:S01]  /*0760*/  ULDC UR8, c[0x0][0x220] ;  /* 0x0000880000087ab9 */ /* 0x000fe20000000800 */
[----:B------:R-:W-:Y:S01]  /*0770*/  IMNMX R3, RZ, c[0x0][0x218], !PT ;  /* 0x00008600ff037a17 */ /* 0x000fe20007800200 */
[----:B------:R-:W-:Y:S02]  /*0780*/  ULDC.64 UR10, c[0x0][0x198] ;  /* 0x00006600000a7ab9 */ /* 0x000fe40000000a00 */
[----:B------:R-:W-:Y:S01]  /*0790*/  ULDC.64 UR22, c[0x0][0x190] ;  /* 0x0000640000167ab9 */ /* 0x000fe20000000a00 */
[----:B------:R-:W1:Y:S01]  /*07a0*/  S2UR UR12, SR_CTAID.Z ;  /* 0x00000000000c79c3 */ /* 0x000e620000002700 */
[----:B------:R-:W-:-:S02]  /*07b0*/  ULDC UR16, c[0x0][0x188] ;  /* 0x0000620000107ab9 */ /* 0x000fc40000000800 */
[----:B0-----:R-:W-:-:S03]  /*07c0*/  UIADD3 UR13, UR13, UR21, URZ ;  /* 0x000000150d0d7290 */ /* 0x001fc6000fffe03f */
[----:B------:R-:W-:Y:S02]  /*07d0*/  ULDC UR21, c[0x0][0x178] ;  /* 0x00005e0000157ab9 */ /* 0x000fe40000000800 */
[----:B------:R-:W-:Y:S02]  /*07e0*/  USHF.R.S32.HI UR15, URZ, 0x1f, UR13 ;  /* 0x0000001f3f0f7899 */ /* 0x000fe4000801140d */
[----:B-1----:R-:W-:Y:S02]  /*07f0*/  UIADD3 UR12, UR12, UR8, URZ ;  /* 0x000000080c0c7290 */ /* 0x002fe4000fffe03f */
[----:B------:R-:W-:Y:S02]  /*0800*/  UIMAD UR7, UR15, UR10, URZ ;  /* 0x0000000a0f0772a4 */ /* 0x000fe4000f8e023f */
[----:B------:R-:W-:Y:S02]  /*0810*/  UIMAD.WIDE.U32 UR8, UR13, UR10, URZ ;  /* 0x0000000a0d0872a5 */ /* 0x000fe4000f8e003f */
[----:B------:R-:W-:-:S02]  /*0820*/  UIMAD UR7, UR13, UR11, UR7 ;  /* 0x0000000b0d0772a4 */ /* 0x000fc4000f8e0207 */
[----:B------:R-:W-:Y:S02]  /*0830*/  USHF.R.S32.HI UR14, URZ, 0x1f, UR12 ;  /* 0x0000001f3f0e7899 */ /* 0x000fe4000801140c */
[----:B------:R-:W-:Y:S02]  /*0840*/  UIADD3 UR9, UR9, UR7, URZ ;  /* 0x0000000709097290 */ /* 0x000fe4000fffe03f */
[----:B------:R-:W-:Y:S02]  /*0850*/  UIMAD UR10, UR14, UR22, URZ ;  /* 0x000000160e0a72a4 */ /* 0x000fe4000f8e023f */
[----:B------:R-:W-:Y:S02]  /*0860*/  UIADD3 UR11, -UR20, URZ, URZ ;  /* 0x0000003f140b7290 */ /* 0x000fe4000fffe13f */
[----:B------:R-:W-:Y:S02]  /*0870*/  UIADD3 UR7, UR16, UR20, URZ ;  /* 0x0000001410077290 */ /* 0x000fe4000fffe03f */
[----:B------:R-:W-:-:S02]  /*0880*/  UIMAD UR16, UR12, UR23, UR10 ;  /* 0x000000170c1072a4 */ /* 0x000fc4000f8e020a */
[----:B------:R-:W-:Y:S02]  /*0890*/  UISETP.LT.AND UP0, UPT, URZ, UR11, UPT ;  /* 0x0000000b3f00728c */ /* 0x000fe4000bf01270 */
[----:B------:R-:W-:Y:S02]  /*08a0*/  UIADD3 UR10, UR7, -0x1, URZ ;  /* 0xffffffff070a7890 */ /* 0x000fe4000fffe03f */
[----:B------:R-:W-:Y:S02]  /*08b0*/  UIMAD.WIDE.U32 UR8, UR12, UR22, UR8 ;  /* 0x000000160c0872a5 */ /* 0x000fe4000f8e0008 */
[----:B------:R-:W-:Y:S02]  /*08c0*/  ULDC UR20, c[0x0][0x180] ;  /* 0x0000600000147ab9 */ /* 0x000fe40000000800 */
[----:B------:R-:W-:Y:S01]  /*08d0*/  ULDC.64 UR22, c[0x0][0x210] ;  /* 0x0000840000167ab9 */ /* 0x000fe20000000a00 */
[----:B------:R-:W-:Y:S01]  /*08e0*/  IMNMX R6, R5, UR10, PT ;  /* 0x0000000a05067c17 */ /* 0x000fe2000b800200 */
[----:B------:R-:W-:Y:S01]  /*08f0*/  USEL UR7, URZ, UR11, !UP0 ;  /* 0x0000000b3f077287 */ /* 0x000fe2000c000000 */
[----:B------:R-:W-:Y:S01]  /*0900*/  IMAD.U32 R7, RZ, RZ, UR9 ;  /* 0x00000009ff077e24 */ /* 0x000fe2000f8e00ff */
[----:B------:R-:W-:-:S02]  /*0910*/  UIADD3 UR11, UR20, UR23, URZ ;  /* 0x00000017140b7290 */ /* 0x000fc4000fffe03f */
[----:B------:R-:W-:Y:S02]  /*0920*/  UIADD3 UR17, -UR23, URZ, URZ ;  /* 0x0000003f17117290 */ /* 0x000fe4000fffe13f */
[----:B------:R-:W-:Y:S01]  /*0930*/  UIADD3 UR11, UR11, -0x1, URZ ;  /* 0xffffffff0b0b7890 */ /* 0x000fe2000fffe03f */
[----:B------:R-:W-:Y:S01]  /*0940*/  IADD3 R5, R6, UR7, -R3 ;  /* 0x0000000706057c10 */ /* 0x000fe2000fffe803 */
[----:B------:R-:W-:Y:S01]  /*0950*/  UISETP.LT.AND UP0, UPT, URZ, UR17, UPT ;  /* 0x000000113f00728c */ /* 0x000fe2000bf01270 */
[----:B------:R-:W-:Y:S01]  /*0960*/  IMNMX R6, R4, c[0x0][0x214], !PT ;  /* 0x0000850004067a17 */ /* 0x000fe20007800200 */
[----:B------:R-:W-:Y:S01]  /*0970*/  UIADD3 UR16, UR9, UR16, URZ ;  /* 0x0000001009107290 */ /* 0x000fe2000fffe03f */
[----:B------:R-:W-:Y:S01]  /*0980*/  IMNMX R3, RZ, c[0x0][0x214], !PT ;  /* 0x00008500ff037a17 */ /* 0x000fe20007800200 */
[----:B------:R-:W-:Y:S01]  /*0990*/  USEL UR7, URZ, UR17, !UP0 ;  /* 0x000000113f077287 */ /* 0x000fe2000c000000 */
[----:B------:R-:W-:Y:S01]  /*09a0*/  IMNMX R8, R6, UR11, PT ;  /* 0x0000000b06087c17 */ /* 0x000fe2000b800200 */
[----:B------:R-:W-:Y:S01]  /*09b0*/  IMAD.U32 R6, RZ, RZ, UR8 ;  /* 0x00000008ff067e24 */ /* 0x000fe2000f8e00ff */
[----:B------:R-:W-:Y:S01]  /*09c0*/  UIADD3 UR10, UR21, UR22, URZ ;  /* 0x00000016150a7290 */ /* 0x000fe2000fffe03f */
[----:B------:R-:W-:Y:S01]  /*09d0*/  SHF.R.S32.HI R10, RZ, 0x1f, R5 ;  /* 0x0000001fff0a7819 */ /* 0x000fe20000011405 */
[----:B------:R-:W-:Y:S01]  /*09e0*/  UIADD3 UR8, -UR22, URZ, URZ ;  /* 0x0000003f16087290 */ /* 0x000fe2000fffe13f */
[----:B------:R-:W-:Y:S01]  /*09f0*/  IADD3 R9, R8, UR7, -R3 ;  /* 0x0000000708097c10 */ /* 0x000fe2000fffe803 */
[----:B------:R-:W-:Y:S01]  /*0a00*/  UIADD3 UR10, UR10, -0x1, URZ ;  /* 0xffffffff0a0a7890 */ /* 0x000fe2000fffe03f */
[----:B------:R-:W-:Y:S01]  /*0a10*/  IMAD.U32 R7, RZ, RZ, UR16 ;  /* 0x00000010ff077e24 */ /* 0x000fe2000f8e00ff */
[----:B------:R-:W-:Y:S01]  /*0a20*/  UISETP.LT.AND UP0, UPT, URZ, UR8, UPT ;  /* 0x000000083f00728c */ /* 0x000fe2000bf01270 */
[----:B------:R-:W-:Y:S01]  /*0a30*/  IMAD R12, R10, c[0x0][0x1b0], RZ ;  /* 0x00006c000a0c7a24 */ /* 0x000fe200078e02ff */
[----:B------:R-:W-:Y:S01]  /*0a40*/  IMNMX R8, R2, c[0x0][0x210], !PT ;  /* 0x0000840002087a17 */ /* 0x000fe20007800200 */
[----:B------:R-:W-:Y:S01]  /*0a50*/  IMAD.WIDE.U32 R6, R5, c[0x0][0x1b0], R6 ;  /* 0x00006c0005067a25 */ /* 0x000fe200078e0006 */
[----:B------:R-:W-:Y:S01]  /*0a60*/  USEL UR7, URZ, UR8, !UP0 ;  /* 0x000000083f077287 */ /* 0x000fe2000c000000 */
[----:B------:R-:W-:-:S02]  /*0a70*/  SHF.R.S32.HI R10, RZ, 0x1f, R9 ;  /* 0x0000001fff0a7819 */ /* 0x000fc40000011409 */
[----:B------:R-:W-:Y:S01]  /*0a80*/  IMAD R11, R5, c[0x0][0x1b4], R12 ;  /* 0x00006d00050b7a24 */ /* 0x000fe200078e020c */
[----:B------:R-:W-:Y:S02]  /*0a90*/  IMNMX R3, RZ, c[0x0][0x210], !PT ;  /* 0x00008400ff037a17 */ /* 0x000fe40007800200 */
[----:B------:R-:W-:Y:S01]  /*0aa0*/  IMNMX R8, R8, UR10, PT ;  /* 0x0000000a08087c17 */ /* 0x000fe2000b800200 */
[----:B------:R-:W-:Y:S01]  /*0ab0*/  IMAD R10, R10, c[0x0][0x1a8], RZ ;  /* 0x00006a000a0a7a24 */ /* 0x000fe200078e02ff */
[----:B------:R-:W-:Y:S01]  /*0ac0*/  ULDC.64 UR10, c[0x0][0x1f0] ;  /* 0x00007c00000a7ab9 */ /* 0x000fe20000000a00 */
[----:B------:R-:W-:Y:S01]  /*0ad0*/  IMAD.IADD R7, R7, 0x1, R11 ;  /* 0x0000000107077824 */ /* 0x000fe200078e020b */
[----:B------:R-:W-:Y:S01]  /*0ae0*/  IADD3 R3, R8, UR7, -R3 ;  /* 0x0000000708037c10 */ /* 0x000fe2000fffe803 */
[C---:B------:R-:W-:Y:S02]  /*0af0*/  IMAD R11, R9.reuse, c[0x0][0x1ac], R10 ;  /* 0x00006b00090b7a24 */ /* 0x040fe400078e020a */
[----:B------:R-:W-:Y:S01]  /*0b00*/  IMAD.WIDE.U32 R6, R9, c[0x0][0x1a8], R6 ;  /* 0x00006a0009067a25 */ /* 0x000fe200078e0006 */
[----:B------:R-:W-:-:S04]  /*0b10*/  SHF.R.S32.HI R5, RZ, 0x1f, R3 ;  /* 0x0000001fff057819 */ /* 0x000fc80000011403 */
[----:B------:R-:W-:Y:S01]  /*0b20*/  IADD3 R7, R7, R11, RZ ;  /* 0x0000000b07077210 */ /* 0x000fe20007ffe0ff */
[----:B------:R-:W-:-:S04]  /*0b30*/  IMAD R8, R5, c[0x0][0x1a0], RZ ;  /* 0x0000680005087a24 */ /* 0x000fc800078e02ff */
[C---:B------:R-:W-:Y:S02]  /*0b40*/  IMAD R5, R3.reuse, c[0x0][0x1a4], R8 ;  /* 0x0000690003057a24 */ /* 0x040fe400078e0208 */
[----:B------:R-:W-:-:S04]  /*0b50*/  IMAD.WIDE.U32 R6, R3, c[0x0][0x1a0], R6 ;  /* 0x0000680003067a25 */ /* 0x000fc800078e0006 */
[----:B------:R-:W-:Y:S01]  /*0b60*/  IMAD.IADD R3, R7, 0x1, R5 ;  /* 0x0000000107037824 */ /* 0x000fe200078e0205 */
[----:B------:R-:W-:-:S04]  /*0b70*/  LEA R8, P0, R6, c[0x0][0x160], 0x1 ;  /* 0x0000580006087a11 */ /* 0x000fc800078008ff */
[----:B------:R-:W-:-:S05]  /*0b80*/  LEA.HI.X R9, R6, c[0x0][0x164], R3, 0x1, P0 ;  /* 0x0000590006097a11 */ /* 0x000fca00000f0c03 */
[----:B------:R0:W2:Y:S01]  /*0b90*/  LDG.E.U16 R3, [R8.64] ;  /* 0x0000001208037981 */ /* 0x0000a2000c1e1500 */
[----:B------:R-:W-:Y:S01]  /*0ba0*/  UIMAD UR15, UR15, UR10, URZ ;  /* 0x0000000a0f0f72a4 */ /* 0x000fe2000f8e023f */
[----:B------:R-:W-:Y:S01]  /*0bb0*/  SHF.R.S32.HI R5, RZ, 0x1f, R0 ;  /* 0x0000001fff057819 */ /* 0x000fe20000011400 */
[----:B------:R-:W-:Y:S02]  /*0bc0*/  UIMAD.WIDE.U32 UR8, UR13, UR10, URZ ;  /* 0x0000000a0d0872a5 */ /* 0x000fe4000f8e003f */
[----:B------:R-:W-:Y:S02]  /*0bd0*/  UIMAD UR15, UR13, UR11, UR15 ;  /* 0x0000000b0d0f72a4 */ /* 0x000fe4000f8e020f */
[----:B------:R-:W-:Y:S01]  /*0be0*/  IMAD R5, R5, c[0x0][0x208], RZ ;  /* 0x0000820005057a24 */ /* 0x000fe200078e02ff */
[----:B------:R-:W-:Y:S02]  /*0bf0*/  ULDC.64 UR10, c[0x0][0x1e8] ;  /* 0x00007a00000a7ab9 */ /* 0x000fe40000000a00 */
[----:B------:R-:W-:Y:S01]  /*0c00*/  UIADD3 UR9, UR9, UR15, URZ ;  /* 0x0000000f09097290 */ /* 0x000fe2000fffe03f */
[----:B------:R-:W-:Y:S01]  /*0c10*/  IMAD R5, R0, c[0x0][0x20c], R5 ;  /* 0x0000830000057a24 */ /* 0x000fe200078e0205 */
[----:B------:R-:W-:-:S02]  /*0c20*/  UIMAD UR14, UR14, UR10, URZ ;  /* 0x0000000a0e0e72a4 */ /* 0x000fc4000f8e023f */
[----:B------:R-:W-:Y:S02]  /*0c30*/  UIMAD.WIDE.U32 UR8, UR12, UR10, UR8 ;  /* 0x0000000a0c0872a5 */ /* 0x000fe4000f8e0008 */
[----:B------:R-:W-:-:S04]  /*0c40*/  UIMAD UR7, UR12, UR11, UR14 ;  /* 0x0000000b0c0772a4 */ /* 0x000fc8000f8e020e */
[----:B------:R-:W-:Y:S01]  /*0c50*/  UIADD3 UR7, UR9, UR7, URZ ;  /* 0x0000000709077290 */ /* 0x000fe2000fffe03f */
[----:B------:R-:W-:Y:S02]  /*0c60*/  IMAD.U32 R7, RZ, RZ, UR9 ;  /* 0x00000009ff077e24 */ /* 0x000fe4000f8e00ff */
[----:B------:R-:W-:-:S03]  /*0c70*/  IMAD.U32 R6, RZ, RZ, UR8 ;  /* 0x00000008ff067e24 */ /* 0x000fc6000f8e00ff */
[----:B------:R-:W-:-:S04]  /*0c80*/  IMAD.U32 R7, RZ, RZ, UR7 ;  /* 0x00000007ff077e24 */ /* 0x000fc8000f8e00ff */
[----:B------:R-:W-:Y:S01]  /*0c90*/  IMAD.WIDE.U32 R6, R0, c[0x0][0x208], R6 ;  /* 0x0000820000067a25 */ /* 0x000fe200078e0006 */
[----:B------:R-:W-:-:S03]  /*0ca0*/  SHF.R.S32.HI R0, RZ, 0x1f, R4 ;  /* 0x0000001fff007819 */ /* 0x000fc60000011404 */
[----:B------:R-:W-:Y:S02]  /*0cb0*/  IMAD.IADD R7, R7, 0x1, R5 ;  /* 0x0000000107077824 */ /* 0x000fe400078e0205 */
[----:B------:R-:W-:Y:S01]  /*0cc0*/  IMAD R5, R0, c[0x0][0x200], RZ ;  /* 0x0000800000057a24 */ /* 0x000fe200078e02ff */
[----:B------:R-:W-:-:S03]  /*0cd0*/  SHF.R.S32.HI R0, RZ, 0x1f, R2 ;  /* 0x0000001fff007819 */ /* 0x000fc60000011402 */
[C---:B0-----:R-:W-:Y:S02]  /*0ce0*/  IMAD R9, R4.reuse, c[0x0][0x204], R5 ;  /* 0x0000810004097a24 */ /* 0x041fe400078e0205 */
[----:B------:R-:W-:-:S04]  /*0cf0*/  IMAD.WIDE.U32 R4, R4, c[0x0][0x200], R6 ;  /* 0x0000800004047a25 */ /* 0x000fc800078e0006 */
[----:B------:R-:W-:Y:S01]  /*0d00*/  IMAD R7, R0, c[0x0][0x1f8], RZ ;  /* 0x00007e0000077a24 */ /* 0x000fe200078e02ff */
[----:B------:R-:W-:-:S03]  /*0d10*/  IADD3 R5, R5, R9, RZ ;  /* 0x0000000905057210 */ /* 0x000fc60007ffe0ff */
[C---:B------:R-:W-:Y:S02]  /*0d20*/  IMAD R7, R2.reuse, c[0x0][0x1fc], R7 ;  /* 0x00007f0002077a24 */ /* 0x040fe400078e0207 */
[----:B------:R-:W-:-:S04]  /*0d30*/  IMAD.WIDE.U32 R4, R2, c[0x0][0x1f8], R4 ;  /* 0x00007e0002047a25 */ /* 0x000fc800078e0004 */
[----:B------:R-:W-:Y:S01]  /*0d40*/  IMAD.IADD R5, R5, 0x1, R7 ;  /* 0x0000000105057824 */ /* 0x000fe200078e0207 */
[----:B------:R-:W-:-:S04]  /*0d50*/  LEA R6, P0, R4, c[0x0][0x1b8], 0x1 ;  /* 0x00006e0004067a11 */ /* 0x000fc800078008ff */
[----:B------:R-:W-:-:S05]  /*0d60*/  LEA.HI.X R7, R4, c[0x0][0x1bc], R5, 0x1, P0 ;  /* 0x00006f0004077a11 */ /* 0x000fca00000f0c05 */
[----:B--2---:R-:W-:Y:S01]  /*0d70*/  STG.E.U16 [R6.64], R3 ;  /* 0x0000000306007986 */ /* 0x004fe2000c101512 */
[----:B------:R-:W-:Y:S05]  /*0d80*/  EXIT ;  /* 0x000000000000794d */ /* 0x000fea0003800000 */
        .weak           $__internal_0_$__cuda_sm20_div_s64
        .type           $__internal_0_$__cuda_sm20_div_s64,@function
        .size           $__internal_0_$__cuda_sm20_div_s64,($__internal_1_$__cuda_sm20_rem_s64 - $__internal_0_$__cuda_sm20_div_s64)
$__internal_0_$__cuda_sm20_div_s64:
[-C--:B------:R-:W-:Y:S02]  /*0d90*/  IADD3 R3, P1, RZ, -R10.reuse, RZ ;  /* 0x8000000aff037210 */ /* 0x080fe40007f3e0ff */
[----:B------:R-:W-:Y:S02]  /*0da0*/  ISETP.GE.AND P0, PT, R7, RZ, PT ;  /* 0x000000ff0700720c */ /* 0x000fe40003f06270 */
[----:B------:R-:W-:Y:S01]  /*0db0*/  ISETP.GE.AND P3, PT, R6, RZ, PT ;  /* 0x000000ff0600720c */ /* 0x000fe20003f66270 */
[----:B------:R-:W-:Y:S01]  /*0dc0*/  IMAD.X R12, RZ, RZ, ~R7, P1 ;  /* 0x000000ffff0c7224 */ /* 0x000fe200008e0e07 */
[----:B------:R-:W-:-:S04]  /*0dd0*/  SEL R2, R3, R10, !P0 ;  /* 0x0000000a03027207 */ /* 0x000fc80004000000 */
[----:B------:R-:W-:-:S04]  /*0de0*/  SEL R3, R12, R7, !P0 ;  /* 0x000000070c037207 */ /* 0x000fc80004000000 */
[----:B------:R-:W0:Y:S08]  /*0df0*/  I2F.U64.RP R9, R2 ;  /* 0x0000000200097312 */ /* 0x000e300000309000 */
[----:B0-----:R-:W0:Y:S02]  /*0e00*/  MUFU.RCP R9, R9 ;  /* 0x0000000900097308 */ /* 0x001e240000001000 */
[----:B0-----:R-:W-:-:S06]  /*0e10*/  IADD3 R12, R9, 0x1ffffffe, RZ ;  /* 0x1ffffffe090c7810 */ /* 0x001fcc0007ffe0ff */
[----:B------:R-:W0:Y:S02]  /*0e20*/  F2I.U64.TRUNC R12, R12 ;  /* 0x0000000c000c7311 */ /* 0x000e24000020d800 */
[----:B0-----:R-:W-:-:S04]  /*0e30*/  IMAD.WIDE.U32 R14, R12, R2, RZ ;  /* 0x000000020c0e7225 */ /* 0x001fc800078e00ff */
[C---:B------:R-:W-:Y:S01]  /*0e40*/  IMAD R11, R12.reuse, R3, R15 ;  /* 0x000000030c0b7224 */ /* 0x040fe200078e020f */
[----:B------:R-:W-:Y:S01]  /*0e50*/  IADD3 R17, P0, RZ, -R14, RZ ;  /* 0x8000000eff117210 */ /* 0x000fe20007f1e0ff */
[----:B------:R-:W-:Y:S02]  /*0e60*/  IMAD.MOV.U32 R15, RZ, RZ, R12 ;  /* 0x000000ffff0f7224 */ /* 0x000fe400078e000c */
[----:B------:R-:W-:Y:S02]  /*0e70*/  IMAD R11, R13, R2, R11 ;  /* 0x000000020d0b7224 */ /* 0x000fe400078e020b */
[----:B------:R-:W-:-:S04]  /*0e80*/  IMAD.HI.U32 R14, R12, R17, RZ ;  /* 0x000000110c0e7227 */ /* 0x000fc800078e00ff */
[----:B------:R-:W-:-:S04]  /*0e90*/  IMAD.X R11, RZ, RZ, ~R11, P0 ;  /* 0x000000ffff0b7224 */ /* 0x000fc800000e0e0b */
[----:B------:R-:W-:-:S04]  /*0ea0*/  IMAD.WIDE.U32 R14, P0, R12, R11, R14 ;  /* 0x0000000b0c0e7225 */ /* 0x000fc8000780000e */
[C---:B------:R-:W-:Y:S02]  /*0eb0*/  IMAD R19, R13.reuse, R11, RZ ;  /* 0x0000000b0d137224 */ /* 0x040fe400078e02ff */
[----:B------:R-:W-:-:S04]  /*0ec0*/  IMAD.HI.U32 R14, P1, R13, R17, R14 ;  /* 0x000000110d0e7227 */ /* 0x000fc8000782000e */
[----:B------:R-:W-:Y:S01]  /*0ed0*/  IMAD.HI.U32 R9, R13, R11, RZ ;  /* 0x0000000b0d097227 */ /* 0x000fe200078e00ff */
[----:B------:R-:W-:-:S03]  /*0ee0*/  IADD3 R15, P2, R19, R14, RZ ;  /* 0x0000000e130f7210 */ /* 0x000fc60007f5e0ff */
[----:B------:R-:W-:Y:S02]  /*0ef0*/  IMAD.X R9, R9, 0x1, R13, P0 ;  /* 0x0000000109097824 */ /* 0x000fe400000e060d */
[----:B------:R-:W-:-:S03]  /*0f00*/  IMAD.WIDE.U32 R12, R15, R2, RZ ;  /* 0x000000020f0c7225 */ /* 0x000fc600078e00ff */
[----:B------:R-:W-:Y:S01]  /*0f10*/  IADD3.X R11, RZ, RZ, R9, P2, P1 ;  /* 0x000000ffff0b7210 */ /* 0x000fe200017e2409 */
[----:B------:R-:W-:Y:S01]  /*0f20*/  IMAD R9, R15, R3, R13 ;  /* 0x000000030f097224 */ /* 0x000fe200078e020d */
[----:B------:R-:W-:Y:S02]  /*0f30*/  IADD3 R13, P0, RZ, -R12, RZ ;  /* 0x8000000cff0d7210 */ /* 0x000fe40007f1e0ff */
[----:B------:R-:W-:Y:S01]  /*0f40*/  IADD3 R12, P4, RZ, -R5, RZ ;  /* 0x80000005ff0c7210 */ /* 0x000fe20007f9e0ff */
[----:B------:R-:W-:Y:S02]  /*0f50*/  IMAD R9, R11, R2, R9 ;  /* 0x000000020b097224 */ /* 0x000fe400078e0209 */
[----:B------:R-:W-:-:S03]  /*0f60*/  IMAD.HI.U32 R14, R15, R13, RZ ;  /* 0x0000000d0f0e7227 */ /* 0x000fc600078e00ff */
[----:B------:R-:W-:Y:S02]  /*0f70*/  IADD3.X R16, RZ, ~R9, RZ, P0, !PT ;  /* 0x80000009ff107210 */ /* 0x000fe400007fe4ff */
[----:B------:R-:W-:-:S03]  /*0f80*/  SEL R9, R12, R5, !P3 ;  /* 0x000000050c097207 */ /* 0x000fc60005800000 */
[----:B------:R-:W-:-:S06]  /*0f90*/  IMAD.WIDE.U32 R14, P0, R15, R16, R14 ;  /* 0x000000100f0e7225 */ /* 0x000fcc000780000e */
[----:B------:R-:W-:-:S04]  /*0fa0*/  IMAD.HI.U32 R14, P1, R11, R13, R14 ;  /* 0x0000000d0b0e7227 */ /* 0x000fc8000782000e */
[CC--:B------:R-:W-:Y:S02]  /*0fb0*/  IMAD R13, R11.reuse, R16.reuse, RZ ;  /* 0x000000100b0d7224 */ /* 0x0c0fe400078e02ff */
[----:B------:R-:W-:-:S03]  /*0fc0*/  IMAD.HI.U32 R16, R11, R16, RZ ;  /* 0x000000100b107227 */ /* 0x000fc600078e00ff */
[----:B------:R-:W-:Y:S01]  /*0fd0*/  IADD3 R14, P2, R13, R14, RZ ;  /* 0x0000000e0d0e7210 */ /* 0x000fe20007f5e0ff */
[----:B------:R-:W-:Y:S02]  /*0fe0*/  IMAD.X R15, RZ, RZ, ~R6, P4 ;  /* 0x000000ffff0f7224 */ /* 0x000fe400020e0e06 */
[----:B------:R-:W-:Y:S02]  /*0ff0*/  IMAD.X R13, R16, 0x1, R11, P0 ;  /* 0x00000001100d7824 */ /* 0x000fe400000e060b */
[----:B------:R-:W-:Y:S01]  /*1000*/  IMAD.HI.U32 R12, R14, R9, RZ ;  /* 0x000000090e0c7227 */ /* 0x000fe200078e00ff */
[----:B------:R-:W-:Y:S02]  /*1010*/  SEL R11, R15, R6, !P3 ;  /* 0x000000060f0b7207 */ /* 0x000fe40005800000 */
[----:B------:R-:W-:Y:S01]  /*1020*/  IADD3.X R16, RZ, RZ, R13, P2, P1 ;  /* 0x000000ffff107210 */ /* 0x000fe200017e240d */
[----:B------:R-:W-:-:S04]  /*1030*/  IMAD.MOV.U32 R13, RZ, RZ, RZ ;  /* 0x000000ffff0d7224 */ /* 0x000fc800078e00ff */
[----:B------:R-:W-:-:S04]  /*1040*/  IMAD.WIDE.U32 R12, R14, R11, R12 ;  /* 0x0000000b0e0c7225 */ /* 0x000fc800078e000c */
[C---:B------:R-:W-:Y:S02]  /*1050*/  IMAD R15, R16.reuse, R11, RZ ;  /* 0x0000000b100f7224 */ /* 0x040fe400078e02ff */
[----:B------:R-:W-:-:S04]  /*1060*/  IMAD.HI.U32 R12, P0, R16, R9, R12 ;  /* 0x00000009100c7227 */ /* 0x000fc8000780000c */
[----:B------:R-:W-:Y:S01]  /*1070*/  IMAD.HI.U32 R14, R16, R11, RZ ;  /* 0x0000000b100e7227 */ /* 0x000fe200078e00ff */
[----:B------:R-:W-:-:S03]  /*1080*/  IADD3 R15, P1, R15, R12, RZ ;  /* 0x0000000c0f0f7210 */ /* 0x000fc60007f3e0ff */
[----:B------:R-:W-:Y:S02]  /*1090*/  IMAD.X R14, RZ, RZ, R14, P0 ;  /* 0x000000ffff0e7224 */ /* 0x000fe400000e060e */
[----:B------:R-:W-:-:S03]  /*10a0*/  IMAD.WIDE.U32 R12, R15, R2, RZ ;  /* 0x000000020f0c7225 */ /* 0x000fc600078e00ff */
[----:B------:R-:W-:Y:S01]  /*10b0*/  IADD3.X R17, RZ, R14, RZ, P1, !PT ;  /* 0x0000000eff117210 */ /* 0x000fe20000ffe4ff */
[----:B------:R-:W-:Y:S01]  /*10c0*/  IMAD R13, R15, R3, R13 ;  /* 0x000000030f0d7224 */ /* 0x000fe200078e020d */
[----:B------:R-:W-:-:S03]  /*10d0*/  IADD3 R19, P1, -R12, R9, RZ ;  /* 0x000000090c137210 */ /* 0x000fc60007f3e1ff */
[-C--:B------:R-:W-:Y:S01]  /*10e0*/  IMAD R12, R17, R2.reuse, R13 ;  /* 0x00000002110c7224 */ /* 0x080fe200078e020d */
[----:B------:R-:W-:-:S03]  /*10f0*/  ISETP.GE.U32.AND P0, PT, R19, R2, PT ;  /* 0x000000021300720c */ /* 0x000fc60003f06070 */
[----:B------:R-:W-:Y:S01]  /*1100*/  IMAD.X R13, R11, 0x1, ~R12, P1 ;  /* 0x000000010b0d7824 */ /* 0x000fe200008e0e0c */
[----:B------:R-:W-:Y:S02]  /*1110*/  IADD3 R9, P1, R19, -R2, RZ ;  /* 0x8000000213097210 */ /* 0x000fe40007f3e0ff */
[----:B------:R-:W-:Y:S02]  /*1120*/  IADD3 R12, P2, R15, 0x1, RZ ;  /* 0x000000010f0c7810 */ /* 0x000fe40007f5e0ff */
[C---:B------:R-:W-:Y:S01]  /*1130*/  ISETP.GE.U32.AND.EX P0, PT, R13.reuse, R3, PT, P0 ;  /* 0x000000030d00720c */ /* 0x040fe20003f06100 */
[----:B------:R-:W-:Y:S02]  /*1140*/  IMAD.X R11, R13, 0x1, ~R3, P1 ;  /* 0x000000010d0b7824 */ /* 0x000fe400008e0e03 */
[----:B------:R-:W-:Y:S01]  /*1150*/  IMAD.X R14, RZ, RZ, R17, P2 ;  /* 0x000000ffff0e7224 */ /* 0x000fe200010e0611 */
[----:B------:R-:W-:Y:S02]  /*1160*/  SEL R9, R9, R19, P0 ;  /* 0x0000001309097207 */ /* 0x000fe40000000000 */
[----:B------:R-:W-:-:S02]  /*1170*/  SEL R15, R12, R15, P0 ;  /* 0x0000000f0c0f7207 */ /* 0x000fc40000000000 */
[----:B------:R-:W-:Y:S02]  /*1180*/  SEL R11, R11, R13, P0 ;  /* 0x0000000d0b0b7207 */ /* 0x000fe40000000000 */
[----:B------:R-:W-:Y:S02]  /*1190*/  ISETP.GE.U32.AND P1, PT, R9, R2, PT ;  /* 0x000000020900720c */ /* 0x000fe40003f26070 */
[----:B------:R-:W-:Y:S02]  /*11a0*/  SEL R12, R14, R17, P0 ;  /* 0x000000110e0c7207 */ /* 0x000fe40000000000 */
[----:B------:R-:W-:Y:S02]  /*11b0*/  IADD3 R2, P2, R15, 0x1, RZ ;  /* 0x000000010f027810 */ /* 0x000fe40007f5e0ff */
[----:B------:R-:W-:Y:S02]  /*11c0*/  ISETP.GE.U32.AND.EX P0, PT, R11, R3, PT, P1 ;  /* 0x000000030b00720c */ /* 0x000fe40003f06110 */
[----:B------:R-:W-:Y:S01]  /*11d0*/  LOP3.LUT R11, R7, R6, RZ, 0x3c, !PT ;  /* 0x00000006070b7212 */ /* 0x000fe200078e3cff */
[----:B------:R-:W-:Y:S01]  /*11e0*/  IMAD.X R3, RZ, RZ, R12, P2 ;  /* 0x000000ffff037224 */ /* 0x000fe200010e060c */
[----:B------:R-:W-:-:S02]  /*11f0*/  SEL R2, R2, R15, P0 ;  /* 0x0000000f02027207 */ /* 0x000fc40000000000 */
[----:B------:R-:W-:Y:S02]  /*1200*/  ISETP.GE.AND P1, PT, R11, RZ, PT ;  /* 0x000000ff0b00720c */ /* 0x000fe40003f26270 */
[----:B------:R-:W-:Y:S02]  /*1210*/  SEL R3, R3, R12, P0 ;  /* 0x0000000c03037207 */ /* 0x000fe40000000000 */
[-C--:B------:R-:W-:Y:S02]  /*1220*/  IADD3 R9, P2, RZ, -R2.reuse, RZ ;  /* 0x80000002ff097210 */ /* 0x080fe40007f5e0ff */
[----:B------:R-:W-:Y:S02]  /*1230*/  ISETP.NE.U32.AND P0, PT, R10, RZ, PT ;  /* 0x000000ff0a00720c */ /* 0x000fe40003f05070 */
[----:B------:R-:W-:Y:S02]  /*1240*/  IADD3.X R10, RZ, ~R3, RZ, P2, !PT ;  /* 0x80000003ff0a7210 */ /* 0x000fe400017fe4ff */
[----:B------:R-:W-:Y:S01]  /*1250*/  SEL R2, R9, R2, !P1 ;  /* 0x0000000209027207 */ /* 0x000fe20004800000 */
[----:B------:R-:W-:Y:S01]  /*1260*/  IMAD.MOV.U32 R9, RZ, RZ, 0x0 ;  /* 0x00000000ff097424 */ /* 0x000fe200078e00ff */
[----:B------:R-:W-:-:S02]  /*1270*/  ISETP.NE.AND.EX P0, PT, R7, RZ, PT, P0 ;  /* 0x000000ff0700720c */ /* 0x000fc40003f05300 */
[----:B------:R-:W-:Y:S02]  /*1280*/  SEL R3, R10, R3, !P1 ;  /* 0x000000030a037207 */ /* 0x000fe40004800000 */
[----:B------:R-:W-:Y:S02]  /*1290*/  SEL R2, R2, 0xffffffff, P0 ;  /* 0xffffffff02027807 */ /* 0x000fe40000000000 */
[----:B------:R-:W-:Y:S01]  /*12a0*/  SEL R3, R3, 0xffffffff, P0 ;  /* 0xffffffff03037807 */ /* 0x000fe20000000000 */
[----:B------:R-:W-:Y:S06]  /*12b0*/  RET.REL.NODEC R8 `(_ZN2at6native54_GLOBAL__N__757059ea_21_ReplicationPadding_cu_4a93dcdf32replication_pad_forward_kernel3dIN3c108BFloat16EEEvNS_27GenericPackedTensorAccessorIKT_Lm5ENS_16DefaultPtrTraitsElEENS5_IS6_Lm5ES8_lEEiiiii) ;  /* 0xffffed4008007950 */ /* 0x000fec0003c3ffff */
        .weak           $__internal_1_$__cuda_sm20_rem_s64
        .type           $__internal_1_$__cuda_sm20_rem_s64,@function
        .size           $__internal_1_$__cuda_sm20_rem_s64,(.L_x_318 - $__internal_1_$__cuda_sm20_rem_s64)
$__internal_1_$__cuda_sm20_rem_s64:
[----:B------:R-:W-:Y:S02]  /*12c0*/  ULDC.64 UR6, c[0x0][0x1d8] ;  /* 0x0000760000067ab9 */ /* 0x000fe40000000a00 */
[----:B------:R-:W-:Y:S02]  /*12d0*/  UIADD3 UR4, UP1, URZ, -UR6, URZ ;  /* 0x800000063f047290 */ /* 0x000fe4000ff3e03f */
[----:B------:R-:W-:Y:S02]  /*12e0*/  UISETP.LE.AND UP0, UPT, URZ, UR7, UPT ;  /* 0x000000073f00728c */ /* 0x000fe4000bf03270 */
[----:B------:R-:W-:-:S02]  /*12f0*/  UIADD3.X UR5, URZ, ~UR7, URZ, UP1, !UPT ;  /* 0x800000073f057290 */ /* 0x000fc40008ffe43f */
[----:B------:R-:W-:Y:S02]  /*1300*/  USEL UR4, UR4, UR6, !UP0 ;  /* 0x0000000604047287 */ /* 0x000fe4000c000000 */
[----:B------:R-:W-:-:S09]  /*1310*/  USEL UR5, UR5, UR7, !UP0 ;  /* 0x0000000705057287 */ /* 0x000fd2000c000000 */
[----:B------:R-:W0:Y:S08]  /*1320*/  I2F.U64.RP R7, UR4 ;  /* 0x0000000400077d12 */ /* 0x000e300008309000 */
[----:B0-----:R-:W0:Y:S02]  /*1330*/  MUFU.RCP R7, R7 ;  /* 0x0000000700077308 */ /* 0x001e240000001000 */
[----:B0-----:R-:W-:-:S06]  /*1340*/  IADD3 R8, R7, 0x1ffffffe, RZ ;  /* 0x1ffffffe07087810 */ /* 0x001fcc0007ffe0ff */
[----:B------:R-:W0:Y:S02]  /*1350*/  F2I.U64.TRUNC R8, R8 ;  /* 0x0000000800087311 */ /* 0x000e24000020d800 */
[----:B0-----:R-:W-:-:S04]  /*1360*/  IMAD.WIDE.U32 R10, R8, UR4, RZ ;  /* 0x00000004080a7c25 */ /* 0x001fc8000f8e00ff */
[----:B------:R-:W-:Y:S01]  /*1370*/  IMAD R11, R8, UR5, R11 ;  /* 0x00000005080b7c24 */ /* 0x000fe2000f8e020b */
[----:B------:R-:W-:-:S03]  /*1380*/  IADD3 R13, P0, RZ, -R10, RZ ;  /* 0x8000000aff0d7210 */ /* 0x000fc60007f1e0ff */
[----:B------:R-:W-:Y:S02]  /*1390*/  IMAD R11, R9, UR4, R11 ;  /* 0x00000004090b7c24 */ /* 0x000fe4000f8e020b */
[----:B------:R-:W-:-:S04]  /*13a0*/  IMAD.HI.U32 R10, R8, R13, RZ ;  /* 0x0000000d080a7227 */ /* 0x000fc800078e00ff */
[----:B------:R-:W-:Y:S02]  /*13b0*/  IMAD.X R15, RZ, RZ, ~R11, P0 ;  /* 0x000000ffff0f7224 */ /* 0x000fe400000e0e0b */
[----:B------:R-:W-:Y:S02]  /*13c0*/  IMAD.MOV.U32 R11, RZ, RZ, R8 ;  /* 0x000000ffff0b7224 */ /* 0x000fe400078e0008 */
[-C--:B------:R-:W-:Y:S02]  /*13d0*/  IMAD R17, R9, R15.reuse, RZ ;  /* 0x0000000f09117224 */ /* 0x080fe400078e02ff */
[----:B------:R-:W-:-:S04]  /*13e0*/  IMAD.WIDE.U32 R10, P0, R8, R15, R10 ;  /* 0x0000000f080a7225 */ /* 0x000fc8000780000a */
[----:B------:R-:W-:-:S04]  /*13f0*/  IMAD.HI.U32 R7, R9, R15, RZ ;  /* 0x0000000f09077227 */ /* 0x000fc800078e00ff */
[----:B------:R-:W-:-:S04]  /*1400*/  IMAD.HI.U32 R10, P1, R9, R13, R10 ;  /* 0x0000000d090a7227 */ /* 0x000fc8000782000a */
[----:B------:R-:W-:Y:S01]  /*1410*/  IMAD.X R7, R7, 0x1, R9, P0 ;  /* 0x0000000107077824 */ /* 0x000fe200000e0609 */
[----:B------:R-:W-:-:S04]  /*1420*/  IADD3 R11, P2, R17, R10, RZ ;  /* 0x0000000a110b7210 */ /* 0x000fc80007f5e0ff */
[----:B------:R-:W-:Y:S01]  /*1430*/  IADD3.X R7, RZ, RZ, R7, P2, P1 ;  /* 0x000000ffff077210 */ /* 0x000fe200017e2407 */
[----:B------:R-:W-:Y:S01]  /*1440*/  IMAD.WIDE.U32 R8, R11, UR4, RZ ;  /* 0x000000040b087c25 */ /* 0x000fe2000f8e00ff */
[----:B------:R-:W-:-:S03]  /*1450*/  ISETP.GE.AND P1, PT, R3, RZ, PT ;  /* 0x000000ff0300720c */ /* 0x000fc60003f26270 */
[----:B------:R-:W-:Y:S01]  /*1460*/  IMAD R10, R11, UR5, R9 ;  /* 0x000000050b0a7c24 */ /* 0x000fe2000f8e0209 */
[----:B------:R-:W-:Y:S02]  /*1470*/  IADD3 R13, P0, RZ, -R8, RZ ;  /* 0x80000008ff0d7210 */ /* 0x000fe40007f1e0ff */
[----:B------:R-:W-:Y:S01]  /*1480*/  IADD3 R9, P4, RZ, -R4, RZ ;  /* 0x80000004ff097210 */ /* 0x000fe20007f9e0ff */
[----:B------:R-:W-:Y:S02]  /*1490*/  IMAD R8, R7, UR4, R10 ;  /* 0x0000000407087c24 */ /* 0x000fe4000f8e020a */
[----:B------:R-:W-:-:S03]  /*14a0*/  IMAD.HI.U32 R10, R11, R13, RZ ;  /* 0x0000000d0b0a7227 */ /* 0x000fc600078e00ff */
[----:B------:R-:W-:-:S05]  /*14b0*/  IADD3.X R8, RZ, ~R8, RZ, P0, !PT ;  /* 0x80000008ff087210 */ /* 0x000fca00007fe4ff */
[----:B------:R-:W-:-:S04]  /*14c0*/  IMAD.WIDE.U32 R10, P0, R11, R8, R10 ;  /* 0x000000080b0a7225 */ /* 0x000fc8000780000a */
[C---:B------:R-:W-:Y:S02]  /*14d0*/  IMAD R12, R7.reuse, R8, RZ ;  /* 0x00000008070c7224 */ /* 0x040fe400078e02ff */
[----:B------:R-:W-:Y:S01]  /*14e0*/  IMAD.HI.U32 R11, P2, R7, R13, R10 ;  /* 0x0000000d070b7227 */ /* 0x000fe2000784000a */
[----:B------:R-:W-:-:S03]  /*14f0*/  SEL R10, R9, R4, !P1 ;  /* 0x00000004090a7207 */ /* 0x000fc60004800000 */
[----:B------:R-:W-:Y:S01]  /*1500*/  IMAD.HI.U32 R8, R7, R8, RZ ;  /* 0x0000000807087227 */ /* 0x000fe200078e00ff */
[----:B------:R-:W-:-:S03]  /*1510*/  IADD3 R11, P3, R12, R11, RZ ;  /* 0x0000000b0c0b7210 */ /* 0x000fc60007f7e0ff */
        /* <DEDUP_REMOVED lines=12> */
[----:B------:R-:W-:-:S03]  /*15e0*/  IMAD.WIDE.U32 R8, R7, UR4, RZ ;  /* 0x0000000407087c25 */ /* 0x000fc6000f8e00ff */
[----:B------:R-:W-:Y:S01]  /*15f0*/  IADD3.X R3, RZ, R3, RZ, P2, !PT ;  /* 0x00000003ff037210 */ /* 0x000fe200017fe4ff */
[----:B------:R-:W-:Y:S01]  /*1600*/  IMAD R4, R7, UR5, R9 ;  /* 0x0000000507047c24 */ /* 0x000fe2000f8e0209 */
[----:B------:R-:W-:-:S03]  /*1610*/  IADD3 R8, P2, -R8, R10, RZ ;  /* 0x0000000a08087210 */ /* 0x000fc60007f5e1ff */
[----:B------:R-:W-:Y:S01]  /*1620*/  IMAD R3, R3, UR4, R4 ;  /* 0x0000000403037c24 */ /* 0x000fe2000f8e0204 */
[----:B------:R-:W-:-:S03]  /*1630*/  ISETP.GE.U32.AND P0, PT, R8, UR4, PT ;  /* 0x0000000408007c0c */ /* 0x000fc6000bf06070 */
[----:B------:R-:W-:Y:S01]  /*1640*/  IMAD.X R4, R12, 0x1, ~R3, P2 ;  /* 0x000000010c047824 */ /* 0x000fe200010e0e03 */
[----:B------:R-:W-:-:S04]  /*1650*/  IADD3 R3, P2, R8, -UR4, RZ ;  /* 0x8000000408037c10 */ /* 0x000fc8000ff5e0ff */
[C---:B------:R-:W-:Y:S02]  /*1660*/  ISETP.GE.U32.AND.EX P0, PT, R4.reuse, UR5, PT, P0 ;  /* 0x0000000504007c0c */ /* 0x040fe4000bf06100 */
[----:B------:R-:W-:Y:S02]  /*1670*/  IADD3.X R7, R4, ~UR5, RZ, P2, !PT ;  /* 0x8000000504077c10 */ /* 0x000fe400097fe4ff */
[----:B------:R-:W-:Y:S02]  /*1680*/  SEL R3, R3, R8, P0 ;  /* 0x0000000803037207 */ /* 0x000fe40000000000 */
[----:B------:R-:W-:Y:S02]  /*1690*/  SEL R7, R7, R4, P0 ;  /* 0x0000000407077207 */ /* 0x000fe40000000000 */
[C---:B------:R-:W-:Y:S02]  /*16a0*/  ISETP.GE.U32.AND P0, PT, R3.reuse, UR4, PT ;  /* 0x0000000403007c0c */ /* 0x040fe4000bf06070 */
[----:B------:R-:W-:-:S02]  /*16b0*/  IADD3 R4, R3, -UR4, RZ ;  /* 0x8000000403047c10 */ /* 0x000fc4000fffe0ff */
[----:B------:R-:W-:-:S04]  /*16c0*/  ISETP.GE.U32.AND.EX P0, PT, R7, UR5, PT, P0 ;  /* 0x0000000507007c0c */ /* 0x000fc8000bf06100 */
[----:B------:R-:W-:Y:S02]  /*16d0*/  SEL R4, R4, R3, P0 ;  /* 0x0000000304047207 */ /* 0x000fe40000000000 */
[----:B------:R-:W-:-:S03]  /*16e0*/  ISETP.NE.U32.AND P0, PT, RZ, c[0x0][0x1d8], PT ;  /* 0x00007600ff007a0c */ /* 0x000fc60003f05070 */
[----:B------:R-:W-:Y:S01]  /*16f0*/  IMAD.MOV R3, RZ, RZ, -R4 ;  /* 0x000000ffff037224 */ /* 0x000fe200078e0a04 */
[----:B------:R-:W-:-:S04]  /*1700*/  ISETP.NE.AND.EX P0, PT, RZ, c[0x0][0x1dc], PT, P0 ;  /* 0x00007700ff007a0c */ /* 0x000fc80003f05300 */
[----:B------:R-:W-:Y:S01]  /*1710*/  SEL R4, R3, R4, !P1 ;  /* 0x0000000403047207 */ /* 0x000fe20004800000 */
[----:B------:R-:W-:-:S03]  /*1720*/  IMAD.MOV.U32 R3, RZ, RZ, 0x0 ;  /* 0x00000000ff037424 */ /* 0x000fc600078e00ff */
[----:B------:R-:W-:Y:S01]  /*1730*/  SEL R4, R4, 0xffffffff, P0 ;  /* 0xffffffff04047807 */ /* 0x000fe20000000000 */
[----:B------:R-:W-:Y:S06]  /*1740*/  RET.REL.NODEC R2 `(_ZN2at6native54_GLOBAL__N__757059ea_21_ReplicationPadding_cu_4a93dcdf32replication_pad_forward_kernel3dIN3c108BFloat16EEEvNS_27GenericPackedTensorAccessorIKT_Lm5ENS_16DefaultPtrTraitsElEENS5_IS6_Lm5ES8_lEEiiiii) ;  /* 0xffffe8b002007950 */ /* 0x000fec0003c3ffff */
.L_x_9:
[----:B------:R-:W-:-:S00]  /*1750*/  BRA `(.L_x_9) ;  /* 0xfffffff000007947 */ /* 0x000fc0000383ffff */
[----:B------:R-:W-:-:S00]  /*1760*/  NOP ;  /* 0x0000000000007918 */ /* 0x000fc00000000000 */
        /* <DEDUP_REMOVED lines=9> */
.L_x_318:


//--------------------- .text._ZN2at6native54_GLOBAL__N__757059ea_21_ReplicationPadding_cu_4a93dcdf32replication_pad_forward_kernel3dIN3c104HalfEEEvNS_27GenericPackedTensorAccessorIKT_Lm5ENS_16DefaultPtrTraitsElEENS5_IS6_Lm5ES8_lEEiiiii --------------------------
	.section	.text._ZN2at6native54_GLOBAL__N__757059ea_21_ReplicationPadding_cu_4a93dcdf32replication_pad_forward_kernel3dIN3c104HalfEEEvNS_27GenericPackedTensorAccessorIKT_Lm5ENS_16DefaultPtrTraitsElEENS5_IS6_Lm5ES8_lEEiiiii,"ax",@progbits
	.sectioninfo	@"SHI_REGISTERS=22"
	.align	128
.text._ZN2at6native54_GLOBAL__N__757059ea_21_ReplicationPadding_cu_4a93dcdf32replication_pad_forward_kernel3dIN3c104HalfEEEvNS_27GenericPackedTensorAccessorIKT_Lm5ENS_16DefaultPtrTraitsElEENS5_IS6_Lm5ES8_lEEiiiii:
        .type           _ZN2at6native54_GLOBAL__N__757059ea_21_ReplicationPadding_cu_4a93dcdf32replication_pad_forward_kernel3dIN3c104HalfEEEvNS_27GenericPackedTensorAccessorIKT_Lm5ENS_16DefaultPtrTraitsElEENS5_IS6_Lm5ES8_lEEiiiii,@function
        .size           _ZN2at6native54_GLOBAL__N__757059ea_21_ReplicationPadding_cu_4a93dcdf32replication_pad_forward_kernel3dIN3c104HalfEEEvNS_27GenericPackedTensorAccessorIKT_Lm5ENS_16DefaultPtrTraitsElEENS5_IS6_Lm5ES8_lEEiiiii,(.L_x_321 - _ZN2at6native54_GLOBAL__N__757059ea_21_ReplicationPadding_cu_4a93dcdf32replication_pad_forward_kernel3dIN3c104HalfEEEvNS_27GenericPackedTensorAccessorIKT_Lm5ENS_16DefaultPtrTraitsElEENS5_IS6_Lm5ES8_lEEiiiii)
        .other          _ZN2at6native54_GLOBAL__N__757059ea_21_ReplicationPadding_cu_4a93dcdf32replication_pad_forward_kernel3dIN3c104HalfEEEvNS_27GenericPackedTensorAccessorIKT_Lm5ENS_16DefaultPtrTraitsElEENS5_IS6_Lm5ES8_lEEiiiii,@"STO_CUDA_ENTRY STV_DEFAULT"
_ZN2at6native54_GLOBAL__N__757059ea_21_ReplicationPadding_cu_4a93dcdf32replication_pad_forward_kernel3dIN3c104HalfEEEvNS_27GenericPackedTensorAccessorIKT_Lm5ENS_16DefaultPtrTraitsElEENS5_IS6_Lm5ES8_lEEiiiii:
        /* <DEDUP_REMOVED lines=27> */
[----:B------:R-:W-:Y:S05]  /*01b0*/  CALL.REL.NOINC `($__internal_2_$__cuda_sm20_div_s64) ;  /* 0x00000bd000007944 */ /* 0x000fea0003c00000 */
[----:B------:R-:W-:-:S04]  /*01c0*/  IMAD.MOV R0, RZ, RZ, -R2 ;  /* 0x000000ffff007224 */ /* 0x000fc800078e0a02 */
[----:B------:R-:W-:Y:S01]  /*01d0*/  IMAD R0, R0, c[0x0][0x1e0], R5 ;  /* 0x0000780000007a24 */ /* 0x000fe200078e0205 */
[----:B------:R-:W-:Y:S05]  /*01e0*/  BRA `(.L_x_12) ;  /* 0x0000015000007947 */ /* 0x000fea0003800000 */
.L_x_11:
        /* <DEDUP_REMOVED lines=21> */
.L_x_12:
[----:B------:R-:W-:Y:S05]  /*0340*/  BSYNC B0 ;  /* 0x0000000000007941 */ /* 0x000fea0003800000 */
.L_x_10:
[----:B------:R-:W-:Y:S01]  /*0350*/  LOP3.LUT R4, R3, c[0x0][0x1dc], RZ, 0xfc, !PT ;  /* 0x0000770003047a12 */ /* 0x000fe200078efcff */
[----:B------:R-:W-:Y:S03]  /*0360*/  BSSY B0, `(.L_x_13) ;  /* 0x0000018000007945 */ /* 0x000fe60003800000 */
[----:B------:R-:W-:-:S13]  /*0370*/  ISETP.NE.U32.AND P0, PT, R4, RZ, PT ;  /* 0x000000ff0400720c */ /* 0x000fda0003f05070 */
[----:B------:R-:W-:Y:S05]  /*0380*/  @!P0 BRA `(.L_x_14) ;  /* 0x0000004000008947 */ /* 0x000fea0003800000 */
[----:B------:R-:W-:Y:S01]  /*0390*/  IMAD.MOV.U32 R4, RZ, RZ, R2 ;  /* 0x000000ffff047224 */ /* 0x000fe200078e0002 */
[----:B------:R-:W-:Y:S02]  /*03a0*/  MOV R2, 0x3c0 ;  /* 0x000003c000027802 */ /* 0x000fe40000000f00 */
[----:B------:R-:W-:Y:S05]  /*03b0*/  CALL.REL.NOINC `($__internal_3_$__cuda_sm20_rem_s64) ;  /* 0x00000f0000007944 */ /* 0x000fea0003c00000 */
[----:B------:R-:W-:Y:S05]  /*03c0*/  BRA `(.L_x_15) ;  /* 0x0000011000007947 */ /* 0x000fea0003800000 */
.L_x_14:
        /* <DEDUP_REMOVED lines=17> */
.L_x_15:
[----:B------:R-:W-:Y:S05]  /*04e0*/  BSYNC B0 ;  /* 0x0000000000007941 */ /* 0x000fea0003800000 */
.L_x_13:
        /* <DEDUP_REMOVED lines=15> */
[----:B------:R-:W-:Y:S05]  /*05e0*/  CALL.REL.NOINC `($__internal_2_$__cuda_sm20_div_s64) ;  /* 0x000007a000007944 */ /* 0x000fea0003c00000 */
[----:B------:R-:W-:Y:S05]  /*05f0*/  BRA `(.L_x_18) ;  /* 0x0000012000007947 */ /* 0x000fea0003800000 */
.L_x_17:
        /* <DEDUP_REMOVED lines=18> */
.L_x_18:
[----:B------:R-:W-:Y:S05]  /*0720*/  BSYNC B0 ;  /* 0x0000000000007941 */ /* 0x000fea0003800000 */
.L_x_16:
        /* <DEDUP_REMOVED lines=102> */
        .weak           $__internal_2_$__cuda_sm20_div_s64
        .type           $__internal_2_$__cuda_sm20_div_s64,@function
        .size           $__internal_2_$__cuda_sm20_div_s64,($__internal_3_$__cuda_sm20_rem_s64 - $__internal_2_$__cuda_sm20_div_s64)
$__internal_2_$__cuda_sm20_div_s64:
        /* <DEDUP_REMOVED lines=82> */
[----:B------:R-:W-:Y:S06]  /*12b0*/  RET.REL.NODEC R8 `(_ZN2at6native54_GLOBAL__N__757059ea_21_ReplicationPadding_cu_4a93dcdf32replication_pad_forward_kernel3dIN3c104HalfEEEvNS_27GenericPackedTensorAccessorIKT_Lm5ENS_16DefaultPtrTraitsElEENS5_IS6_Lm5ES8_lEEiiiii) ;  /* 0xffffed4008007950 */ /* 0x000fec0003c3ffff */
        .weak           $__internal_3_$__cuda_sm20_rem_s64
        .type           $__internal_3_$__cuda_sm20_rem_s64,@function
        .size           $__internal_3_$__cuda_sm20_rem_s64,(.L_x_321 - $__internal_3_$__cuda_sm20_rem_s64)
$__internal_3_$__cuda_sm20_rem_s64:
        /* <DEDUP_REMOVED lines=72> */
[----:B------:R-:W-:Y:S06]  /*1740*/  RET.REL.NODEC R2 `(_ZN2at6native54_GLOBAL__N__757059ea_21_ReplicationPadding_cu_4a93dcdf32replication_pad_forward_kernel3dIN3c104HalfEEEvNS_27GenericPackedTensorAccessorIKT_Lm5ENS_16DefaultPtrTraitsElEENS5_IS6_Lm5ES8_lEEiiiii) ;  /* 0xffffe8b002007950 */ /* 0x000fec0003c3ffff */
.L_x_19:
        /* <DEDUP_REMOVED lines=11> */
.L_x_321:


//--------------------- .text._ZN2at6native54_GLOBAL__N__757059ea_21_ReplicationPadding_cu_4a93dcdf32replication_pad_forward_kernel3dIN3c107complexIfEEEEvNS_27GenericPackedTensorAccessorIKT_Lm5ENS_16DefaultPtrTraitsElEENS6_IS7_Lm5ES9_lEEiiiii --------------------------
	.section	.text._ZN2at6native54_GLOBAL__N__757059ea_21_ReplicationPadding_cu_4a93dcdf32replication_pad_forward_kernel3dIN3c107complexIfEEEEvNS_27GenericPackedTensorAccessorIKT_Lm5ENS_16DefaultPtrTraitsElEENS6_IS7_Lm5ES9_lEEiiiii,"ax",@progbits
	.sectioninfo	@"SHI_REGISTERS=22"
	.align	128
.text._ZN2at6native54_GLOBAL__N__757059ea_21_ReplicationPadding_cu_4a93dcdf32replication_pad_forward_kernel3dIN3c107complexIfEEEEvNS_27GenericPackedTensorAccessorIKT_Lm5ENS_16DefaultPtrTraitsElEENS6_IS7_Lm5ES9_lEEiiiii:
        .type           _ZN2at6native54_GLOBAL__N__757059ea_21_ReplicationPadding_cu_4a93dcdf32replication_pad_forward_kernel3dIN3c107complexIfEEEEvNS_27GenericPackedTensorAccessorIKT_Lm5ENS_16DefaultPtrTraitsElEENS6_IS7_Lm5ES9_lEEiiiii,@function
        .size           _ZN2at6native54_GLOBAL__N__757059ea_21_ReplicationPadding_cu_4a93dcdf32replication_pad_forward_kernel3dIN3c107complexIfEEEEvNS_27GenericPackedTensorAccessorIKT_Lm5ENS_16DefaultPtrTraitsElEENS6_IS7_Lm5ES9_lEEiiiii,(.L_x_324 - _ZN2at6native54_GLOBAL__N__757059ea_21_ReplicationPadding_cu_4a93dcdf32replication_pad_forward_kernel3dIN3c107complexIfEEEEvNS_27GenericPackedTensorAccessorIKT_Lm5ENS_16DefaultPtrTraitsElEENS6_IS7_Lm5ES9_lEEiiiii)
        .other          _ZN2at6native54_GLOBAL__N__757059ea_21_ReplicationPadding_cu_4a93dcdf32replication_pad_forward_kernel3dIN3c107complexIfEEEEvNS_27GenericPackedTensorAccessorIKT_Lm5ENS_16DefaultPtrTraitsElEENS6_IS7_Lm5ES9_lEEiiiii,@"STO_CUDA_ENTRY STV_DEFAULT"
_ZN2at6native54_GLOBAL__N__757059ea_21_ReplicationPadding_cu_4a93dcdf32replication_pad_forward_kernel3dIN3c107complexIfEEEEvNS_27GenericPackedTensorAccessorIKT_Lm5ENS_16DefaultPtrTraitsElEENS6_IS7_Lm5ES9_lEEiiiii:
        /* <DEDUP_REMOVED lines=27> */
[----:B------:R-:W-:Y:S05]  /*01b0*/  CALL.REL.NOINC `($__internal_4_$__cuda_sm20_div_s64) ;  /* 0x00000bd000007944 */ /* 0x000fea0003c00000 */
[----:B------:R-:W-:-:S04]  /*01c0*/  IMAD.MOV R0, RZ, RZ, -R2 ;  /* 0x000000ffff007224 */ /* 0x000fc800078e0a02 */
[----:B------:R-:W-:Y:S01]  /*01d0*/  IMAD R0, R0, c[0x0][0x1e0], R5 ;  /* 0x0000780000007a24 */ /* 0x000fe200078e0205 */
[----:B------:R-:W-:Y:S05]  /*01e0*/  BRA `(.L_x_22) ;  /* 0x0000015000007947 */ /* 0x000fea0003800000 */
.L_x_21:
        /* <DEDUP_REMOVED lines=21> */
.L_x_22:
[----:B------:R-:W-:Y:S05]  /*0340*/  BSYNC B0 ;  /* 0x0000000000007941 */ /* 0x000fea0003800000 */
.L_x_20:
[----:B------:R-:W-:Y:S01]  /*0350*/  LOP3.LUT R4, R3, c[0x0][0x1dc], RZ, 0xfc, !PT ;  /* 0x0000770003047a12 */ /* 0x000fe200078efcff */
[----:B------:R-:W-:Y:S03]  /*0360*/  BSSY B0, `(.L_x_23) ;  /* 0x0000018000007945 */ /* 0x000fe60003800000 */
[----:B------:R-:W-:-:S13]  /*0370*/  ISETP.NE.U32.AND P0, PT, R4, RZ, PT ;  /* 0x000000ff0400720c */ /* 0x000fda0003f05070 */
[----:B------:R-:W-:Y:S05]  /*0380*/  @!P0 BRA `(.L_x_24) ;  /* 0x0000004000008947 */ /* 0x000fea0003800000 */
[----:B------:R-:W-:Y:S01]  /*0390*/  IMAD.MOV.U32 R4, RZ, RZ, R2 ;  /* 0x000000ffff047224 */ /* 0x000fe200078e0002 */
[----:B------:R-:W-:Y:S02]  /*03a0*/  MOV R2, 0x3c0 ;  /* 0x000003c000027802 */ /* 0x000fe40000000f00 */
[----:B------:R-:W-:Y:S05]  /*03b0*/  CALL.REL.NOINC `($__internal_5_$__cuda_sm20_rem_s64) ;  /* 0x00000f0000007944 */ /* 0x000fea0003c00000 */
[----:B------:R-:W-:Y:S05]  /*03c0*/  BRA `(.L_x_25) ;  /* 0x0000011000007947 */ /* 0x000fea0003800000 */
.L_x_24:
        /* <DEDUP_REMOVED lines=17> */
.L_x_25:
[----:B------:R-:W-:Y:S05]  /*04e0*/  BSYNC B0 ;  /* 0x0000000000007941 */ /* 0x000fea0003800000 */
.L_x_23:
        /* <DEDUP_REMOVED lines=15> */
[----:B------:R-:W-:Y:S05]  /*05e0*/  CALL.REL.NOINC `($__internal_4_$__cuda_sm20_div_s64) ;  /* 0x000007a000007944 */ /* 0x000fea0003c00000 */
[----:B------:R-:W-:Y:S05]  /*05f0*/  BRA `(.L_x_28) ;  /* 0x0000012000007947 */ /* 0x000fea0003800000 */
.L_x_27:
        /* <DEDUP_REMOVED lines=18> */
.L_x_28:
[----:B------:R-:W-:Y:S05]  /*0720*/  BSYNC B0 ;  /* 0x0000000000007941 */ /* 0x000fea0003800000 */
.L_x_26:
        /* <DEDUP_REMOVED lines=70> */
[----:B------:R0:W2:Y:S01]  /*0b90*/  LDG.E.64 R6, [R8.64] ;  /* 0x0000001208067981 */ /* 0x0000a2000c1e1b00 */
        /* <DEDUP_REMOVED lines=12> */
[----:B0-----:R-:W-:Y:S02]  /*0c60*/  IMAD.U32 R9, RZ, RZ, UR9 ;  /* 0x00000009ff097e24 */ /* 0x001fe4000f8e00ff */
[----:B------:R-:W-:-:S03]  /*0c70*/  IMAD.U32 R8, RZ, RZ, UR8 ;  /* 0x00000008ff087e24 */ /* 0x000fc6000f8e00ff */
[----:B------:R-:W-:-:S04]  /*0c80*/  IMAD.U32 R9, RZ, RZ, UR7 ;  /* 0x00000007ff097e24 */ /* 0x000fc8000f8e00ff */
[----:B------:R-:W-:Y:S01]  /*0c90*/  IMAD.WIDE.U32 R8, R0, c[0x0][0x208], R8 ;  /* 0x0000820000087a25 */ /* 0x000fe200078e0008 */
[----:B------:R-:W-:-:S03]  /*0ca0*/  SHF.R.S32.HI R0, RZ, 0x1f, R4 ;  /* 0x0000001fff007819 */ /* 0x000fc60000011404 */
[----:B------:R-:W-:Y:S02]  /*0cb0*/  IMAD.IADD R9, R9, 0x1, R3 ;  /* 0x0000000109097824 */ /* 0x000fe400078e0203 */
[----:B------:R-:W-:Y:S01]  /*0cc0*/  IMAD R3, R0, c[0x0][0x200], RZ ;  /* 0x0000800000037a24 */ /* 0x000fe200078e02ff */
[----:B------:R-:W-:-:S03]  /*0cd0*/  SHF.R.S32.HI R0, RZ, 0x1f, R2 ;  /* 0x0000001fff007819 */ /* 0x000fc60000011402 */
[C---:B------:R-:W-:Y:S02]  /*0ce0*/  IMAD R3, R4.reuse, c[0x0][0x204], R3 ;  /* 0x0000810004037a24 */ /* 0x040fe400078e0203 */
        /* <DEDUP_REMOVED lines=8> */
[----:B--2---:R-:W-:Y:S01]  /*0d70*/  STG.E.64 [R4.64], R6 ;  /* 0x0000000604007986 */ /* 0x004fe2000c101b12 */
[----:B------:R-:W-:Y:S05]  /*0d80*/  EXIT ;  /* 0x000000000000794d */ /* 0x000fea0003800000 */
        .weak           $__internal_4_$__cuda_sm20_div_s64
        .type           $__internal_4_$__cuda_sm20_div_s64,@function
        .size           $__internal_4_$__cuda_sm20_div_s64,($__internal_5_$__cuda_sm20_rem_s64 - $__internal_4_$__cuda_sm20_div_s64)
$__internal_4_$__cuda_sm20_div_s64:
        /* <DEDUP_REMOVED lines=82> */
[----:B------:R-:W-:Y:S06]  /*12b0*/  RET.REL.NODEC R8 `(_ZN2at6native54_GLOBAL__N__757059ea_21_ReplicationPadding_cu_4a93dcdf32replication_pad_forward_kernel3dIN3c107complexIfEEEEvNS_27GenericPackedTensorAccessorIKT_Lm5ENS_16DefaultPtrTraitsElEENS6_IS7_Lm5ES9_lEEiiiii) ;  /* 0xffffed4008007950 */ /* 0x000fec0003c3ffff */
        .weak           $__internal_5_$__cuda_sm20_rem_s64
        .type           $__internal_5_$__cuda_sm20_rem_s64,@function
        .size           $__internal_5_$__cuda_sm20_rem_s64,(.L_x_324 - $__internal_5_$__cuda_sm20_rem_s64)
$__internal_5_$__cuda_sm20_rem_s64:
        /* <DEDUP_REMOVED lines=72> */
[----:B------:R-:W-:Y:S06]  /*1740*/  RET.REL.NODEC R2 `(_ZN2at6native54_GLOBAL__N__757059ea_21_ReplicationPadding_cu_4a93dcdf32replication_pad_forward_kernel3dIN3c107complexIfEEEEvNS_27GenericPackedTensorAccessorIKT_Lm5ENS_16DefaultPtrTraitsElEENS6_IS7_Lm5ES9_lEEiiiii) ;  /* 0xffffe8b002007950 */ /* 0x000fec0003c3ffff */
.L_x_29:
        /* <DEDUP_REMOVED lines=11> */
.L_x_324:


//--------------------- .text._ZN2at6native54_GLOBAL__N__757059ea_21_ReplicationPadding_cu_4a93dcdf32replication_pad_forward_kernel3dIN3c107complexIdEEEEvNS_27GenericPackedTensorAccessorIKT_Lm5ENS_16DefaultPtrTraitsElEENS6_IS7_Lm5ES9_lEEiiiii --------------------------
	.section	.text._ZN2at6native54_GLOBAL__N__757059ea_21_ReplicationPadding_cu_4a93dcdf32replication_pad_forward_kernel3dIN3c107complexIdEEEEvNS_27GenericPackedTensorAccessorIKT_Lm5ENS_16DefaultPtrTraitsElEENS6_IS7_Lm5ES9_lEEiiiii,"ax",@progbits
	.sectioninfo	@"SHI_REGISTERS=22"
	.align	128
.text._ZN2at6native54_GLOBAL__N__757059ea_21_ReplicationPadding_cu_4a93dcdf32replication_pad_forward_kernel3dIN3c107complexIdEEEEvNS_27GenericPackedTensorAccessorIKT_Lm5ENS_16DefaultPtrTraitsElEENS6_IS7_Lm5ES9_lEEiiiii:
        .type           _ZN2at6native54_GLOBAL__N__757059ea_21_ReplicationPadding_cu_4a93dcdf32replication_pad_forward_kernel3dIN3c107complexIdEEEEvNS_27GenericPackedTensorAccessorIKT_Lm5ENS_16DefaultPtrTraitsElEENS6_IS7_Lm5ES9_lEEiiiii,@function
        .size           _ZN2at6native54_GLOBAL__N__757059ea_21_ReplicationPadding_cu_4a93dcdf32replication_pad_forward_kernel3dIN3c107complexIdEEEEvNS_27GenericPackedTensorAccessorIKT_Lm5ENS_16DefaultPtrTraitsElEENS6_IS7_Lm5ES9_lEEiiiii,(.L_x_327 - _ZN2at6native54_GLOBAL__N__757059ea_21_ReplicationPadding_cu_4a93dcdf32replication_pad_forward_kernel3dIN3c107complexIdEEEEvNS_27GenericPackedTensorAccessorIKT_Lm5ENS_16DefaultPtrTraitsElEENS6_IS7_Lm5ES9_lEEiiiii)
        .other          _ZN2at6native54_GLOBAL__N__757059ea_21_ReplicationPadding_cu_4a93dcdf32replication_pad_forward_kernel3dIN3c107complexIdEEEEvNS_27GenericPackedTensorAccessorIKT_Lm5ENS_16DefaultPtrTraitsElEENS6_IS7_Lm5ES9_lEEiiiii,@"STO_CUDA_ENTRY STV_DEFAULT"
_ZN2at6native54_GLOBAL__N__757059ea_21_ReplicationPadding_cu_4a93dcdf32replication_pad_forward_kernel3dIN3c107complexIdEEEEvNS_27GenericPackedTensorAccessorIKT_Lm5ENS_16DefaultPtrTraitsElEENS6_IS7_Lm5ES9_lEEiiiii:
        /* <DEDUP_REMOVED lines=27> */
[----:B------:R-:W-:Y:S05]  /*01b0*/  CALL.REL.NOINC `($__internal_6_$__cuda_sm20_div_s64) ;  /* 0x00000bd000007944 */ /* 0x000fea0003c00000 */
[----:B------:R-:W-:-:S04]  /*01c0*/  IMAD.MOV R0, RZ, RZ, -R2 ;  /* 0x000000ffff007224 */ /* 0x000fc800078e0a02 */
[----:B------:R-:W-:Y:S01]  /*01d0*/  IMAD R0, R0, c[0x0][0x1e0], R5 ;  /* 0x0000780000007a24 */ /* 0x000fe200078e0205 */
[----:B------:R-:W-:Y:S05]  /*01e0*/  BRA `(.L_x_32) ;  /* 0x0000015000007947 */ /* 0x000fea0003800000 */
.L_x_31:
        /* <DEDUP_REMOVED lines=21> */
.L_x_32:
[----:B------:R-:W-:Y:S05]  /*0340*/  BSYNC B0 ;  /* 0x0000000000007941 */ /* 0x000fea0003800000 */
.L_x_30:
[----:B------:R-:W-:Y:S01]  /*0350*/  LOP3.LUT R4, R3, c[0x0][0x1dc], RZ, 0xfc, !PT ;  /* 0x0000770003047a12 */ /* 0x000fe200078efcff */
[----:B------:R-:W-:Y:S03]  /*0360*/  BSSY B0, `(.L_x_33) ;  /* 0x0000018000007945 */ /* 0x000fe60003800000 */
[----:B------:R-:W-:-:S13]  /*0370*/  ISETP.NE.U32.AND P0, PT, R4, RZ, PT ;  /* 0x000000ff0400720c */ /* 0x000fda0003f05070 */
[----:B------:R-:W-:Y:S05]  /*0380*/  @!P0 BRA `(.L_x_34) ;  /* 0x0000004000008947 */ /* 0x000fea0003800000 */
[----:B------:R-:W-:Y:S01]  /*0390*/  IMAD.MOV.U32 R4, RZ, RZ, R2 ;  /* 0x000000ffff047224 */ /* 0x000fe200078e0002 */
[----:B------:R-:W-:Y:S02]  /*03a0*/  MOV R2, 0x3c0 ;  /* 0x000003c000027802 */ /* 0x000fe40000000f00 */
[----:B------:R-:W-:Y:S05]  /*03b0*/  CALL.REL.NOINC `($__internal_7_$__cuda_sm20_rem_s64) ;  /* 0x00000f0000007944 */ /* 0x000fea0003c00000 */
[----:B------:R-:W-:Y:S05]  /*03c0*/  BRA `(.L_x_35) ;  /* 0x0000011000007947 */ /* 0x000fea0003800000 */
.L_x_34:
        /* <DEDUP_REMOVED lines=17> */
.L_x_35:
[----:B------:R-:W-:Y:S05]  /*04e0*/  BSYNC B0 ;  /* 0x0000000000007941 */ /* 0x000fea0003800000 */
.L_x_33:
        /* <DEDUP_REMOVED lines=15> */
[----:B------:R-:W-:Y:S05]  /*05e0*/  CALL.REL.NOINC `($__internal_6_$__cuda_sm20_div_s64) ;  /* 0x000007a000007944 */ /* 0x000fea0003c00000 */
[----:B------:R-:W-:Y:S05]  /*05f0*/  BRA `(.L_x_38) ;  /* 0x0000012000007947 */ /* 0x000fea0003800000 */
.L_x_37:
        /* <DEDUP_REMOVED lines=18> */
.L_x_38:
[----:B------:R-:W-:Y:S05]  /*0720*/  BSYNC B0 ;  /* 0x0000000000007941 */ /* 0x000fea0003800000 */
.L_x_36:
        /* <DEDUP_REMOVED lines=69> */
[----:B------:R-:W-:-:S06]  /*0b80*/  LEA.HI.X R9, R6, c[0x0][0x164], R3, 0x4, P0 ;  /* 0x0000590006097a11 */ /* 0x000fcc00000f2403 */
[----:B------:R-:W2:Y:S01]  /*0b90*/  LDG.E.128 R8, [R8.64] ;  /* 0x0000001208087981 */ /* 0x000ea2000c1e1d00 */
        /* <DEDUP_REMOVED lines=29> */
[----:B--2---:R-:W-:Y:S01]  /*0d70*/  STG.E.128 [R4.64], R8 ;  /* 0x0000000804007986 */ /* 0x004fe2000c101d12 */
[----:B------:R-:W-:Y:S05]  /*0d80*/  EXIT ;  /* 0x000000000000794d */ /* 0x000fea0003800000 */
        .weak           $__internal_6_$__cuda_sm20_div_s64
        .type           $__internal_6_$__cuda_sm20_div_s64,@function
        .size           $__internal_6_$__cuda_sm20_div_s64,($__internal_7_$__cuda_sm20_rem_s64 - $__internal_6_$__cuda_sm20_div_s64)
$__internal_6_$__cuda_sm20_div_s64:
        /* <DEDUP_REMOVED lines=82> */
[----:B------:R-:W-:Y:S06]  /*12b0*/  RET.REL.NODEC R8 `(_ZN2at6native54_GLOBAL__N__757059ea_21_ReplicationPadding_cu_4a93dcdf32replication_pad_forward_kernel3dIN3c107complexIdEEEEvNS_27GenericPackedTensorAccessorIKT_Lm5ENS_16DefaultPtrTraitsElEENS6_IS7_Lm5ES9_lEEiiiii) ;  /* 0xffffed4008007950 */ /* 0x000fec0003c3ffff */
        .weak           $__internal_7_$__cuda_sm20_rem_s64
        .type           $__internal_7_$__cuda_sm20_rem_s64,@function
        .size           $__internal_7_$__cuda_sm20_rem_s64,(.L_x_327 - $__internal_7_$__cuda_sm20_rem_s64)
$__internal_7_$__cuda_sm20_rem_s64:
        /* <DEDUP_REMOVED lines=72> */
[----:B------:R-:W-:Y:S06]  /*1740*/  RET.REL.NODEC R2 `(_ZN2at6native54_GLOBAL__N__757059ea_21_ReplicationPadding_cu_4a93dcdf32replication_pad_forward_kernel3dIN3c107complexIdEEEEvNS_27GenericPackedTensorAccessorIKT_Lm5ENS_16DefaultPtrTraitsElEENS6_IS7_Lm5ES9_lEEiiiii) ;  /* 0xffffe8b002007950 */ /* 0x000fec0003c3ffff */
.L_x_39:
        /* <DEDUP_REMOVED lines=11> */
.L_x_327:


//--------------------- .text._ZN2at6native54_GLOBAL__N__757059ea_21_ReplicationPadding_cu_4a93dcdf32replication_pad_forward_kernel3dIfEEvNS_27GenericPackedTensorAccessorIKT_Lm5ENS_16DefaultPtrTraitsElEENS3_IS4_Lm5ES6_lEEiiiii --------------------------
	.section	.text._ZN2at6native54_GLOBAL__N__757059ea_21_ReplicationPadding_cu_4a93dcdf32replication_pad_forward_kernel3dIfEEvNS_27GenericPackedTensorAccessorIKT_Lm5ENS_16DefaultPtrTraitsElEENS3_IS4_Lm5ES6_lEEiiiii,"ax",@progbits
	.sectioninfo	@"SHI_REGISTERS=22"
	.align	128
.text._ZN2at6native54_GLOBAL__N__757059ea_21_ReplicationPadding_cu_4a93dcdf32replication_pad_forward_kernel3dIfEEvNS_27GenericPackedTensorAccessorIKT_Lm5ENS_16DefaultPtrTraitsElEENS3_IS4_Lm5ES6_lEEiiiii:
        .type           _ZN2at6native54_GLOBAL__N__757059ea_21_ReplicationPadding_cu_4a93dcdf32replication_pad_forward_kernel3dIfEEvNS_27GenericPackedTensorAccessorIKT_Lm5ENS_16DefaultPtrTraitsElEENS3_IS4_Lm5ES6_lEEiiiii,@function
        .size           _ZN2at6native54_GLOBAL__N__757059ea_21_ReplicationPadding_cu_4a93dcdf32replication_pad_forward_kernel3dIfEEvNS_27GenericPackedTensorAccessorIKT_Lm5ENS_16DefaultPtrTraitsElEENS3_IS4_Lm5ES6_lEEiiiii,(.L_x_330 - _ZN2at6native54_GLOBAL__N__757059ea_21_ReplicationPadding_cu_4a93dcdf32replication_pad_forward_kernel3dIfEEvNS_27GenericPackedTensorAccessorIKT_Lm5ENS_16DefaultPtrTraitsElEENS3_IS4_Lm5ES6_lEEiiiii)
        .other          _ZN2at6native54_GLOBAL__N__757059ea_21_ReplicationPadding_cu_4a93dcdf32replication_pad_forward_kernel3dIfEEvNS_27GenericPackedTensorAccessorIKT_Lm5ENS_16DefaultPtrTraitsElEENS3_IS4_Lm5ES6_lEEiiiii,@"STO_CUDA_ENTRY STV_DEFAULT"
_ZN2at6native54_GLOBAL__N__757059ea_21_ReplicationPadding_cu_4a93dcdf32replication_pad_forward_kernel3dIfEEvNS_27GenericPackedTensorAccessorIKT_Lm5ENS_16DefaultPtrTraitsElEENS3_IS4_Lm5ES6_lEEiiiii:
        /* <DEDUP_REMOVED lines=27> */
[----:B------:R-:W-:Y:S05]  /*01b0*/  CALL.REL.NOINC `($__internal_8_$__cuda_sm20_div_s64) ;  /* 0x00000bd000007944 */ /* 0x000fea0003c00000 */
[----:B------:R-:W-:-:S04]  /*01c0*/  IMAD.MOV R0, RZ, RZ, -R2 ;  /* 0x000000ffff007224 */ /* 0x000fc800078e0a02 */
[----:B------:R-:W-:Y:S01]  /*01d0*/  IMAD R0, R0, c[0x0][0x1e0], R5 ;  /* 0x0000780000007a24 */ /* 0x000fe200078e0205 */
[----:B------:R-:W-:Y:S05]  /*01e0*/  BRA `(.L_x_42) ;  /* 0x0000015000007947 */ /* 0x000fea0003800000 */
.L_x_41:
        /* <DEDUP_REMOVED lines=21> */
.L_x_42:
[----:B------:R-:W-:Y:S05]  /*0340*/  BSYNC B0 ;  /* 0x0000000000007941 */ /* 0x000fea0003800000 */
.L_x_40:
[----:B------:R-:W-:Y:S01]  /*0350*/  LOP3.LUT R4, R3, c[0x0][0x1dc], RZ, 0xfc, !PT ;  /* 0x0000770003047a12 */ /* 0x000fe200078efcff */
[----:B------:R-:W-:Y:S03]  /*0360*/  BSSY B0, `(.L_x_43) ;  /* 0x0000018000007945 */ /* 0x000fe60003800000 */
[----:B------:R-:W-:-:S13]  /*0370*/  ISETP.NE.U32.AND P0, PT, R4, RZ, PT ;  /* 0x000000ff0400720c */ /* 0x000fda0003f05070 */
[----:B------:R-:W-:Y:S05]  /*0380*/  @!P0 BRA `(.L_x_44) ;  /* 0x0000004000008947 */ /* 0x000fea0003800000 */
[----:B------:R-:W-:Y:S01]  /*0390*/  IMAD.MOV.U32 R4, RZ, RZ, R2 ;  /* 0x000000ffff047224 */ /* 0x000fe200078e0002 */
[----:B------:R-:W-:Y:S02]  /*03a0*/  MOV R2, 0x3c0 ;  /* 0x000003c000027802 */ /* 0x000fe40000000f00 */
[----:B------:R-:W-:Y:S05]  /*03b0*/  CALL.REL.NOINC `($__internal_9_$__cuda_sm20_rem_s64) ;  /* 0x00000f0000007944 */ /* 0x000fea0003c00000 */
[----:B------:R-:W-:Y:S05]  /*03c0*/  BRA `(.L_x_45) ;  /* 0x0000011000007947 */ /* 0x000fea0003800000 */
.L_x_44:
        /* <DEDUP_REMOVED lines=17> */
.L_x_45:
[----:B------:R-:W-:Y:S05]  /*04e0*/  BSYNC B0 ;  /* 0x0000000000007941 */ /* 0x000fea0003800000 */
.L_x_43:
        /* <DEDUP_REMOVED lines=15> */
[----:B------:R-:W-:Y:S05]  /*05e0*/  CALL.REL.NOINC `($__internal_8_$__cuda_sm20_div_s64) ;  /* 0x000007a000007944 */ /* 0x000fea0003c00000 */
[----:B------:R-:W-:Y:S05]  /*05f0*/  BRA `(.L_x_48) ;  /* 0x0000012000007947 */ /* 0x000fea0003800000 */
.L_x_47:
        /* <DEDUP_REMOVED lines=18> */
.L_x_48:
[----:B------:R-:W-:Y:S05]  /*0720*/  BSYNC B0 ;  /* 0x0000000000007941 */ /* 0x000fea0003800000 */
.L_x_46:
        /* <DEDUP_REMOVED lines=70> */
[----:B------:R0:W2:Y:S01]  /*0b90*/  LDG.E R3, [R8.64] ;  /* 0x0000001208037981 */ /* 0x0000a2000c1e1900 */
        /* <DEDUP_REMOVED lines=29> */
[----:B--2---:R-:W-:Y:S01]  /*0d70*/  STG.E [R6.64], R3 ;  /* 0x0000000306007986 */ /* 0x004fe2000c101912 */
[----:B------:R-:W-:Y:S05]  /*0d80*/  EXIT ;  /* 0x000000000000794d */ /* 0x000fea0003800000 */
        .weak           $__internal_8_$__cuda_sm20_div_s64
        .type           $__internal_8_$__cuda_sm20_div_s64,@function
        .size           $__internal_8_$__cuda_sm20_div_s64,($__internal_9_$__cuda_sm20_rem_s64 - $__internal_8_$__cuda_sm20_div_s64)
$__internal_8_$__cuda_sm20_div_s64:
        /* <DEDUP_REMOVED lines=82> */
[----:B------:R-:W-:Y:S06]  /*12b0*/  RET.REL.NODEC R8 `(_ZN2at6native54_GLOBAL__N__757059ea_21_ReplicationPadding_cu_4a93dcdf32replication_pad_forward_kernel3dIfEEvNS_27GenericPackedTensorAccessorIKT_Lm5ENS_16DefaultPtrTraitsElEENS3_IS4_Lm5ES6_lEEiiiii) ;  /* 0xffffed4008007950 */ /* 0x000fec0003c3ffff */
        .weak           $__internal_9_$__cuda_sm20_rem_s64
        .type           $__internal_9_$__cuda_sm20_rem_s64,@function
        .size           $__internal_9_$__cuda_sm20_rem_s64,(.L_x_330 - $__internal_9_$__cuda_sm20_rem_s64)
$__internal_9_$__cuda_sm20_rem_s64:
        /* <DEDUP_REMOVED lines=72> */
[----:B------:R-:W-:Y:S06]  /*1740*/  RET.REL.NODEC R2 `(_ZN2at6native54_GLOBAL__N__757059ea_21_ReplicationPadding_cu_4a93dcdf32replication_pad_forward_kernel3dIfEEvNS_27GenericPackedTensorAccessorIKT_Lm5ENS_16DefaultPtrTraitsElEENS3_IS4_Lm5ES6_lEEiiiii) ;  /* 0xffffe8b002007950 */ /* 0x000fec0003c3ffff */
.L_x_49:
        /* <DEDUP_REMOVED lines=11> */
.L_x_330:


//--------------------- .text._ZN2at6native54_GLOBAL__N__757059ea_21_ReplicationPadding_cu_4a93dcdf32replication_pad_forward_kernel3dIdEEvNS_27GenericPackedTensorAccessorIKT_Lm5ENS_16DefaultPtrTraitsElEENS3_IS4_Lm5ES6_lEEiiiii --------------------------
	.section	.text._ZN2at6native54_GLOBAL__N__757059ea_21_ReplicationPadding_cu_4a93dcdf32replication_pad_forward_kernel3dIdEEvNS_27GenericPackedTensorAccessorIKT_Lm5ENS_16DefaultPtrTraitsElEENS3_IS4_Lm5ES6_lEEiiiii,"ax",@progbits
	.sectioninfo	@"SHI_REGISTERS=22"
	.align	128
.text._ZN2at6native54_GLOBAL__N__757059ea_21_ReplicationPadding_cu_4a93dcdf32replication_pad_forward_kernel3dIdEEvNS_27GenericPackedTensorAccessorIKT_Lm5ENS_16DefaultPtrTraitsElEENS3_IS4_Lm5ES6_lEEiiiii:
        .type           _ZN2at6native54_GLOBAL__N__757059ea_21_ReplicationPadding_cu_4a93dcdf32replication_pad_forward_kernel3dIdEEvNS_27GenericPackedTensorAccessorIKT_Lm5ENS_16DefaultPtrTraitsElEENS3_IS4_Lm5ES6_lEEiiiii,@function
        .size           _ZN2at6native54_GLOBAL__N__757059ea_21_ReplicationPadding_cu_4a93dcdf32replication_pad_forward_kernel3dIdEEvNS_27GenericPackedTensorAccessorIKT_Lm5ENS_16DefaultPtrTraitsElEENS3_IS4_Lm5ES6_lEEiiiii,(.L_x_333 - _ZN2at6native54_GLOBAL__N__757059ea_21_ReplicationPadding_cu_4a93dcdf32replication_pad_forward_kernel3dIdEEvNS_27GenericPackedTensorAccessorIKT_Lm5ENS_16DefaultPtrTraitsElEENS3_IS4_Lm5ES6_lEEiiiii)
        .other          _ZN2at6native54_GLOBAL__N__757059ea_21_ReplicationPadding_cu_4a93dcdf32replication_pad_forward_kernel3dIdEEvNS_27GenericPackedTensorAccessorIKT_Lm5ENS_16DefaultPtrTraitsElEENS3_IS4_Lm5ES6_lEEiiiii,@"STO_CUDA_ENTRY STV_DEFAULT"
_ZN2at6native54_GLOBAL__N__757059ea_21_ReplicationPadding_cu_4a93dcdf32replication_pad_forward_kernel3dIdEEvNS_27GenericPackedTensorAccessorIKT_Lm5ENS_16DefaultPtrTraitsElEENS3_IS4_Lm5ES6_lEEiiiii:
        /* <DEDUP_REMOVED lines=27> */
[----:B------:R-:W-:Y:S05]  /*01b0*/  CALL.REL.NOINC `($__internal_10_$__cuda_sm20_div_s64) ;  /* 0x00000bd000007944 */ /* 0x000fea0003c00000 */
[----:B------:R-:W-:-:S04]  /*01c0*/  IMAD.MOV R0, RZ, RZ, -R2 ;  /* 0x000000ffff007224 */ /* 0x000fc800078e0a02 */
[----:B------:R-:W-:Y:S01]  /*01d0*/  IMAD R0, R0, c[0x0][0x1e0], R5 ;  /* 0x0000780000007a24 */ /* 0x000fe200078e0205 */
[----:B------:R-:W-:Y:S05]  /*01e0*/  BRA `(.L_x_52) ;  /* 0x0000015000007947 */ /* 0x000fea0003800000 */
.L_x_51:
        /* <DEDUP_REMOVED lines=21> */
.L_x_52:
[----:B------:R-:W-:Y:S05]  /*0340*/  BSYNC B0 ;  /* 0x0000000000007941 */ /* 0x000fea0003800000 */
.L_x_50:
[----:B------:R-:W-:Y:S01]  /*0350*/  LOP3.LUT R4, R3, c[0x0][0x1dc], RZ, 0xfc, !PT ;  /* 0x0000770003047a12 */ /* 0x000fe200078efcff */
[----:B------:R-:W-:Y:S03]  /*0360*/  BSSY B0, `(.L_x_53) ;  /* 0x0000018000007945 */ /* 0x000fe60003800000 */
[----:B------:R-:W-:-:S13]  /*0370*/  ISETP.NE.U32.AND P0, PT, R4, RZ, PT ;  /* 0x000000ff0400720c */ /* 0x000fda0003f05070 */
[----:B------:R-:W-:Y:S05]  /*0380*/  @!P0 BRA `(.L_x_54) ;  /* 0x0000004000008947 */ /* 0x000fea0003800000 */
[----:B------:R-:W-:Y:S01]  /*0390*/  IMAD.MOV.U32 R4, RZ, RZ, R2 ;  /* 0x000000ffff047224 */ /* 0x000fe200078e0002 */
[----:B------:R-:W-:Y:S02]  /*03a0*/  MOV R2, 0x3c0 ;  /* 0x000003c000027802 */ /* 0x000fe40000000f00 */
[----:B------:R-:W-:Y:S05]  /*03b0*/  CALL.REL.NOINC `($__internal_11_$__cuda_sm20_rem_s64) ;  /* 0x00000f0000007944 */ /* 0x000fea0003c00000 */
[----:B------:R-:W-:Y:S05]  /*03c0*/  BRA `(.L_x_55) ;  /* 0x0000011000007947 */ /* 0x000fea0003800000 */
.L_x_54:
        /* <DEDUP_REMOVED lines=17> */
.L_x_55:
[----:B------:R-:W-:Y:S05]  /*04e0*/  BSYNC B0 ;  /* 0x0000000000007941 */ /* 0x000fea0003800000 */
.L_x_53:
        /* <DEDUP_REMOVED lines=15> */
[----:B------:R-:W-:Y:S05]  /*05e0*/  CALL.REL.NOINC `($__internal_10_$__cuda_sm20_div_s64) ;  /* 0x000007a000007944 */ /* 0x000fea0003c00000 */
[----:B------:R-:W-:Y:S05]  /*05f0*/  BRA `(.L_x_58) ;  /* 0x0000012000007947 */ /* 0x000fea0003800000 */
.L_x_57:
        /* <DEDUP_REMOVED lines=18> */
.L_x_58:
[----:B------:R-:W-:Y:S05]  /*0720*/  BSYNC B0 ;  /* 0x0000000000007941 */ /* 0x000fea0003800000 */
.L_x_56:
        /* <DEDUP_REMOVED lines=102> */
        .weak           $__internal_10_$__cuda_sm20_div_s64
        .type           $__internal_10_$__cuda_sm20_div_s64,@function
        .size           $__internal_10_$__cuda_sm20_div_s64,($__internal_11_$__cuda_sm20_rem_s64 - $__internal_10_$__cuda_sm20_div_s64)
$__internal_10_$__cuda_sm20_div_s64:
        /* <DEDUP_REMOVED lines=82> */
[----:B------:R-:W-:Y:S06]  /*12b0*/  RET.REL.NODEC R8 `(_ZN2at6native54_GLOBAL__N__757059ea_21_ReplicationPadding_cu_4a93dcdf32replication_pad_forward_kernel3dIdEEvNS_27GenericPackedTensorAccessorIKT_Lm5ENS_16DefaultPtrTraitsElEENS3_IS4_Lm5ES6_lEEiiiii) ;  /* 0xffffed4008007950 */ /* 0x000fec0003c3ffff */
        .weak           $__internal_11_$__cuda_sm20_rem_s64
        .type           $__internal_11_$__cuda_sm20_rem_s64,@function
        .size           $__internal_11_$__cuda_sm20_rem_s64,(.L_x_333 - $__internal_11_$__cuda_sm20_rem_s64)
$__internal_11_$__cuda_sm20_rem_s64:
        /* <DEDUP_REMOVED lines=72> */
[----:B------:R-:W-:Y:S06]  /*1740*/  RET.REL.NODEC R2 `(_ZN2at6native54_GLOBAL__N__757059ea_21_ReplicationPadding_cu_4a93dcdf32replication_pad_forward_kernel3dIdEEvNS_27GenericPackedTensorAccessorIKT_Lm5ENS_16DefaultPtrTraitsElEENS3_IS4_Lm5ES6_lEEiiiii) ;  /* 0xffffe8b002007950 */ /* 0x000fec0003c3ffff */
.L_x_59:
        /* <DEDUP_REMOVED lines=11> */
.L_x_333:


//--------------------- .text._ZN2at6native54_GLOBAL__N__757059ea_21_ReplicationPadding_cu_4a93dcdf32replication_pad_forward_kernel3dIsEEvNS_27GenericPackedTensorAccessorIKT_Lm5ENS_16DefaultPtrTraitsElEENS3_IS4_Lm5ES6_lEEiiiii --------------------------
	.section	.text._ZN2at6native54_GLOBAL__N__757059ea_21_ReplicationPadding_cu_4a93dcdf32replication_pad_forward_kernel3dIsEEvNS_27GenericPackedTensorAccessorIKT_Lm5ENS_16DefaultPtrTraitsElEENS3_IS4_Lm5ES6_lEEiiiii,"ax",@progbits
	.sectioninfo	@"SHI_REGISTERS=22"
	.align	128
.text._ZN2at6native54_GLOBAL__N__757059ea_21_ReplicationPadding_cu_4a93dcdf32replication_pad_forward_kernel3dIsEEvNS_27GenericPackedTensorAccessorIKT_Lm5ENS_16DefaultPtrTraitsElEENS3_IS4_Lm5ES6_lEEiiiii:
        .type           _ZN2at6native54_GLOBAL__N__757059ea_21_ReplicationPadding_cu_4a93dcdf32replication_pad_forward_kernel3dIsEEvNS_27GenericPackedTensorAccessorIKT_Lm5ENS_16DefaultPtrTraitsElEENS3_IS4_Lm5ES6_lEEiiiii,@function
        .size           _ZN2at6native54_GLOBAL__N__757059ea_21_ReplicationPadding_cu_4a93dcdf32replication_pad_forward_kernel3dIsEEvNS_27GenericPackedTensorAccessorIKT_Lm5ENS_16DefaultPtrTraitsElEENS3_IS4_Lm5ES6_lEEiiiii,(.L_x_336 - _ZN2at6native54_GLOBAL__N__757059ea_21_ReplicationPadding_cu_4a93dcdf32replication_pad_forward_kernel3dIsEEvNS_27GenericPackedTensorAccessorIKT_Lm5ENS_16DefaultPtrTraitsElEENS3_IS4_Lm5ES6_lEEiiiii)
        .other          _ZN2at6native54_GLOBAL__N__757059ea_21_ReplicationPadding_cu_4a93dcdf32replication_pad_forward_kernel3dIsEEvNS_27GenericPackedTensorAccessorIKT_Lm5ENS_16DefaultPtrTraitsElEENS3_IS4_Lm5ES6_lEEiiiii,@"STO_CUDA_ENTRY STV_DEFAULT"
_ZN2at6native54_GLOBAL__N__757059ea_21_ReplicationPadding_cu_4a93dcdf32replication_pad_forward_kernel3dIsEEvNS_27GenericPackedTensorAccessorIKT_Lm5ENS_16DefaultPtrTraitsElEENS3_IS4_Lm5ES6_lEEiiiii:
        /* <DEDUP_REMOVED lines=27> */
[----:B------:R-:W-:Y:S05]  /*01b0*/  CALL.REL.NOINC `($__internal_12_$__cuda_sm20_div_s64) ;  /* 0x00000bd000007944 */ /* 0x000fea0003c00000 */
[----:B------:R-:W-:-:S04]  /*01c0*/  IMAD.MOV R0, RZ, RZ, -R2 ;  /* 0x000000ffff007224 */ /* 0x000fc800078e0a02 */
[----:B------:R-:W-:Y:S01]  /*01d0*/  IMAD R0, R0, c[0x0][0x1e0], R5 ;  /* 0x0000780000007a24 */ /* 0x000fe200078e0205 */
[----:B------:R-:W-:Y:S05]  /*01e0*/  BRA `(.L_x_62) ;  /* 0x0000015000007947 */ /* 0x000fea0003800000 */
.L_x_61:
        /* <DEDUP_REMOVED lines=21> */
.L_x_62:
[----:B------:R-:W-:Y:S05]  /*0340*/  BSYNC B0 ;  /* 0x0000000000007941 */ /* 0x000fea0003800000 */
.L_x_60:
[----:B------:R-:W-:Y:S01]  /*0350*/  LOP3.LUT R4, R3, c[0x0][0x1dc], RZ, 0xfc, !PT ;  /* 0x0000770003047a12 */ /* 0x000fe200078efcff */
[----:B------:R-:W-:Y:S03]  /*0360*/  BSSY B0, `(.L_x_63) ;  /* 0x0000018000007945 */ /* 0x000fe60003800000 */
[----:B------:R-:W-:-:S13]  /*0370*/  ISETP.NE.U32.AND P0, PT, R4, RZ, PT ;  /* 0x000000ff0400720c */ /* 0x000fda0003f05070 */
[----:B------:R-:W-:Y:S05]  /*0380*/  @!P0 BRA `(.L_x_64) ;  /* 0x0000004000008947 */ /* 0x000fea0003800000 */
[----:B------:R-:W-:Y:S01]  /*0390*/  IMAD.MOV.U32 R4, RZ, RZ, R2 ;  /* 0x000000ffff047224 */ /* 0x000fe200078e0002 */
[----:B------:R-:W-:Y:S02]  /*03a0*/  MOV R2, 0x3c0 ;  /* 0x000003c000027802 */ /* 0x000fe40000000f00 */
[----:B------:R-:W-:Y:S05]  /*03b0*/  CALL.REL.NOINC `($__internal_13_$__cuda_sm20_rem_s64) ;  /* 0x00000f0000007944 */ /* 0x000fea0003c00000 */
[----:B------:R-:W-:Y:S05]  /*03c0*/  BRA `(.L_x_65) ;  /* 0x0000011000007947 */ /* 0x000fea0003800000 */
.L_x_64:
        /* <DEDUP_REMOVED lines=17> */
.L_x_65:
[----:B------:R-:W-:Y:S05]  /*04e0*/  BSYNC B0 ;  /* 0x0000000000007941 */ /* 0x000fea0003800000 */
.L_x_63:
        /* <DEDUP_REMOVED lines=15> */
[----:B------:R-:W-:Y:S05]  /*05e0*/  CALL.REL.NOINC `($__internal_12_$__cuda_sm20_div_s64) ;  /* 0x000007a000007944 */ /* 0x000fea0003c00000 */
[----:B------:R-:W-:Y:S05]  /*05f0*/  BRA `(.L_x_68) ;  /* 0x0000012000007947 */ /* 0x000fea0003800000 */
.L_x_67:
        /* <DEDUP_REMOVED lines=18> */
.L_x_68:
[----:B------:R-:W-:Y:S05]  /*0720*/  BSYNC B0 ;  /* 0x0000000000007941 */ /* 0x000fea0003800000 */
.L_x_66:
        /* <DEDUP_REMOVED lines=102> */
        .weak           $__internal_12_$__cuda_sm20_div_s64
        .type           $__internal_12_$__cuda_sm20_div_s64,@function
        .size           $__internal_12_$__cuda_sm20_div_s64,($__internal_13_$__cuda_sm20_rem_s64 - $__internal_12_$__cuda_sm20_div_s64)
$__internal_12_$__cuda_sm20_div_s64:
        /* <DEDUP_REMOVED lines=82> */
[----:B------:R-:W-:Y:S06]  /*12b0*/  RET.REL.NODEC R8 `(_ZN2at6native54_GLOBAL__N__757059ea_21_ReplicationPadding_cu_4a93dcdf32replication_pad_forward_kernel3dIsEEvNS_27GenericPackedTensorAccessorIKT_Lm5ENS_16DefaultPtrTraitsElEENS3_IS4_Lm5ES6_lEEiiiii) ;  /* 0xffffed4008007950 */ /* 0x000fec0003c3ffff */
        .weak           $__internal_13_$__cuda_sm20_rem_s64
        .type           $__internal_13_$__cuda_sm20_rem_s64,@function
        .size           $__internal_13_$__cuda_sm20_rem_s64,(.L_x_336 - $__internal_13_$__cuda_sm20_rem_s64)
$__internal_13_$__cuda_sm20_rem_s64:
        /* <DEDUP_REMOVED lines=72> */
[----:B------:R-:W-:Y:S06]  /*1740*/  RET.REL.NODEC R2 `(_ZN2at6native54_GLOBAL__N__757059ea_21_ReplicationPadding_cu_4a93dcdf32replication_pad_forward_kernel3dIsEEvNS_27GenericPackedTensorAccessorIKT_Lm5ENS_16DefaultPtrTraitsElEENS3_IS4_Lm5ES6_lEEiiiii) ;  /* 0xffffe8b002007950 */ /* 0x000fec0003c3ffff */
.L_x_69:
        /* <DEDUP_REMOVED lines=11> */
.L_x_336:


//--------------------- .text._ZN2at6native54_GLOBAL__N__757059ea_21_ReplicationPadding_cu_4a93dcdf32replication_pad_forward_kernel3dIlEEvNS_27GenericPackedTensorAccessorIKT_Lm5ENS_16DefaultPtrTraitsElEENS3_IS4_Lm5ES6_lEEiiiii --------------------------
	.section	.text._ZN2at6native54_GLOBAL__N__757059ea_21_ReplicationPadding_cu_4a93dcdf32replication_pad_forward_kernel3dIlEEvNS_27GenericPackedTensorAccessorIKT_Lm5ENS_16DefaultPtrTraitsElEENS3_IS4_Lm5ES6_lEEiiiii,"ax",@progbits
	.sectioninfo	@"SHI_REGISTERS=22"
	.align	128
.text._ZN2at6native54_GLOBAL__N__757059ea_21_ReplicationPadding_cu_4a93dcdf32replication_pad_forward_kernel3dIlEEvNS_27GenericPackedTensorAccessorIKT_Lm5ENS_16DefaultPtrTraitsElEENS3_IS4_Lm5ES6_lEEiiiii:
        .type           _ZN2at6native54_GLOBAL__N__757059ea_21_ReplicationPadding_cu_4a93dcdf32replication_pad_forward_kernel3dIlEEvNS_27GenericPackedTensorAccessorIKT_Lm5ENS_16DefaultPtrTraitsElEENS3_IS4_Lm5ES6_lEEiiiii,@function
        .size           _ZN2at6native54_GLOBAL__N__757059ea_21_ReplicationPadding_cu_4a93dcdf32replication_pad_forward_kernel3dIlEEvNS_27GenericPackedTensorAccessorIKT_Lm5ENS_16DefaultPtrTraitsElEENS3_IS4_Lm5ES6_lEEiiiii,(.L_x_339 - _ZN2at6native54_GLOBAL__N__757059ea_21_ReplicationPadding_cu_4a93dcdf32replication_pad_forward_kernel3dIlEEvNS_27GenericPackedTensorAccessorIKT_Lm5ENS_16DefaultPtrTraitsElEENS3_IS4_Lm5ES6_lEEiiiii)
        .other          _ZN2at6native54_GLOBAL__N__757059ea_21_ReplicationPadding_cu_4a93dcdf32replication_pad_forward_kernel3dIlEEvNS_27GenericPackedTensorAccessorIKT_Lm5ENS_16DefaultPtrTraitsElEENS3_IS4_Lm5ES6_lEEiiiii,@"STO_CUDA_ENTRY STV_DEFAULT"
_ZN2at6native54_GLOBAL__N__757059ea_21_ReplicationPadding_cu_4a93dcdf32replication_pad_forward_kernel3dIlEEvNS_27GenericPackedTensorAccessorIKT_Lm5ENS_16DefaultPtrTraitsElEENS3_IS4_Lm5ES6_lEEiiiii:
        /* <DEDUP_REMOVED lines=27> */
[----:B------:R-:W-:Y:S05]  /*01b0*/  CALL.REL.NOINC `($__internal_14_$__cuda_sm20_div_s64) ;  /* 0x00000bd000007944 */ /* 0x000fea0003c00000 */
[----:B------:R-:W-:-:S04]  /*01c0*/  IMAD.MOV R0, RZ, RZ, -R2 ;  /* 0x000000ffff007224 */ /* 0x000fc800078e0a02 */
[----:B------:R-:W-:Y:S01]  /*01d0*/  IMAD R0, R0, c[0x0][0x1e0], R5 ;  /* 0x0000780000007a24 */ /* 0x000fe200078e0205 */
[----:B------:R-:W-:Y:S05]  /*01e0*/  BRA `(.L_x_72) ;  /* 0x0000015000007947 */ /* 0x000fea0003800000 */
.L_x_71:
        /* <DEDUP_REMOVED lines=21> */
.L_x_72:
[----:B------:R-:W-:Y:S05]  /*0340*/  BSYNC B0 ;  /* 0x0000000000007941 */ /* 0x000fea0003800000 */
.L_x_70:
[----:B------:R-:W-:Y:S01]  /*0350*/  LOP3.LUT R4, R3, c[0x0][0x1dc], RZ, 0xfc, !PT ;  /* 0x0000770003047a12 */ /* 0x000fe200078efcff */
[----:B------:R-:W-:Y:S03]  /*0360*/  BSSY B0, `(.L_x_73) ;  /* 0x0000018000007945 */ /* 0x000fe60003800000 */
[----:B------:R-:W-:-:S13]  /*0370*/  ISETP.NE.U32.AND P0, PT, R4, RZ, PT ;  /* 0x000000ff0400720c */ /* 0x000fda0003f05070 */
[----:B------:R-:W-:Y:S05]  /*0380*/  @!P0 BRA `(.L_x_74) ;  /* 0x0000004000008947 */ /* 0x000fea0003800000 */
[----:B------:R-:W-:Y:S01]  /*0390*/  IMAD.MOV.U32 R4, RZ, RZ, R2 ;  /* 0x000000ffff047224 */ /* 0x000fe200078e0002 */
[----:B------:R-:W-:Y:S02]  /*03a0*/  MOV R2, 0x3c0 ;  /* 0x000003c000027802 */ /* 0x000fe40000000f00 */
[----:B------:R-:W-:Y:S05]  /*03b0*/  CALL.REL.NOINC `($__internal_15_$__cuda_sm20_rem_s64) ;  /* 0x00000f0000007944 */ /* 0x000fea0003c00000 */
[----:B------:R-:W-:Y:S05]  /*03c0*/  BRA `(.L_x_75) ;  /* 0x0000011000007947 */ /* 0x000fea0003800000 */
.L_x_74:
        /* <DEDUP_REMOVED lines=17> */
.L_x_75:
[----:B------:R-:W-:Y:S05]  /*04e0*/  BSYNC B0 ;  /* 0x0000000000007941 */ /* 0x000fea0003800000 */
.L_x_73:
        /* <DEDUP_REMOVED lines=15> */
[----:B------:R-:W-:Y:S05]  /*05e0*/  CALL.REL.NOINC `($__internal_14_$__cuda_sm20_div_s64) ;  /* 0x000007a000007944 */ /* 0x000fea0003c00000 */
[----:B------:R-:W-:Y:S05]  /*05f0*/  BRA `(.L_x_78) ;  /* 0x0000012000007947 */ /* 0x000fea0003800000 */
.L_x_77:
        /* <DEDUP_REMOVED lines=18> */
.L_x_78:
[----:B------:R-:W-:Y:S05]  /*0720*/  BSYNC B0 ;  /* 0x0000000000007941 */ /* 0x000fea0003800000 */
.L_x_76:
        /* <DEDUP_REMOVED lines=102> */
        .weak           $__internal_14_$__cuda_sm20_div_s64
        .type           $__internal_14_$__cuda_sm20_div_s64,@function
        .size           $__internal_14_$__cuda_sm20_div_s64,($__internal_15_$__cuda_sm20_rem_s64 - $__internal_14_$__cuda_sm20_div_s64)
$__internal_14_$__cuda_sm20_div_s64:
        /* <DEDUP_REMOVED lines=82> */
[----:B------:R-:W-:Y:S06]  /*12b0*/  RET.REL.NODEC R8 `(_ZN2at6native54_GLOBAL__N__757059ea_21_ReplicationPadding_cu_4a93dcdf32replication_pad_forward_kernel3dIlEEvNS_27GenericPackedTensorAccessorIKT_Lm5ENS_16DefaultPtrTraitsElEENS3_IS4_Lm5ES6_lEEiiiii) ;  /* 0xffffed4008007950 */ /* 0x000fec0003c3ffff */
        .weak           $__internal_15_$__cuda_sm20_rem_s64
        .type           $__internal_15_$__cuda_sm20_rem_s64,@function
        .size           $__internal_15_$__cuda_sm20_rem_s64,(.L_x_339 - $__internal_15_$__cuda_sm20_rem_s64)
$__internal_15_$__cuda_sm20_rem_s64:
        /* <DEDUP_REMOVED lines=72> */
[----:B------:R-:W-:Y:S06]  /*1740*/  RET.REL.NODEC R2 `(_ZN2at6native54_GLOBAL__N__757059ea_21_ReplicationPadding_cu_4a93dcdf32replication_pad_forward_kernel3dIlEEvNS_27GenericPackedTensorAccessorIKT_Lm5ENS_16DefaultPtrTraitsElEENS3_IS4_Lm5ES6_lEEiiiii) ;  /* 0xffffe8b002007950 */ /* 0x000fec0003c3ffff */
.L_x_79:
        /* <DEDUP_REMOVED lines=11> */
.L_x_339:


//--------------------- .text._ZN2at6native54_GLOBAL__N__757059ea_21_ReplicationPadding_cu_4a93dcdf32replication_pad_forward_kernel3dIiEEvNS_27GenericPackedTensorAccessorIKT_Lm5ENS_16DefaultPtrTraitsElEENS3_IS4_Lm5ES6_lEEiiiii --------------------------
	.section	.text._ZN2at6native54_GLOBAL__N__757059ea_21_ReplicationPadding_cu_4a93dcdf32replication_pad_forward_kernel3dIiEEvNS_27GenericPackedTensorAccessorIKT_Lm5ENS_16DefaultPtrTraitsElEENS3_IS4_Lm5ES6_lEEiiiii,"ax",@progbits
	.sectioninfo	@"SHI_REGISTERS=22"
	.align	128
.text._ZN2at6native54_GLOBAL__N__757059ea_21_ReplicationPadding_cu_4a93dcdf32replication_pad_forward_kernel3dIiEEvNS_27GenericPackedTensorAccessorIKT_Lm5ENS_16DefaultPtrTraitsElEENS3_IS4_Lm5ES6_lEEiiiii:
        .type           _ZN2at6native54_GLOBAL__N__757059ea_21_ReplicationPadding_cu_4a93dcdf32replication_pad_forward_kernel3dIiEEvNS_27GenericPackedTensorAccessorIKT_Lm5ENS_16DefaultPtrTraitsElEENS3_IS4_Lm5ES6_lEEiiiii,@function
        .size           _ZN2at6native54_GLOBAL__N__757059ea_21_ReplicationPadding_cu_4a93dcdf32replication_pad_forward_kernel3dIiEEvNS_27GenericPackedTensorAccessorIKT_Lm5ENS_16DefaultPtrTraitsElEENS3_IS4_Lm5ES6_lEEiiiii,(.L_x_342 - _ZN2at6native54_GLOBAL__N__757059ea_21_ReplicationPadding_cu_4a93dcdf32replication_pad_forward_kernel3dIiEEvNS_27GenericPackedTensorAccessorIKT_Lm5ENS_16DefaultPtrTraitsElEENS3_IS4_Lm5ES6_lEEiiiii)
        .other          _ZN2at6native54_GLOBAL__N__757059ea_21_ReplicationPadding_cu_4a93dcdf32replication_pad_forward_kernel3dIiEEvNS_27GenericPackedTensorAccessorIKT_Lm5ENS_16DefaultPtrTraitsElEENS3_IS4_Lm5ES6_lEEiiiii,@"STO_CUDA_ENTRY STV_DEFAULT"
_ZN2at6native54_GLOBAL__N__757059ea_21_ReplicationPadding_cu_4a93dcdf32replication_pad_forward_kernel3dIiEEvNS_27GenericPackedTensorAccessorIKT_Lm5ENS_16DefaultPtrTraitsElEENS3_IS4_Lm5ES6_lEEiiiii:
        /* <DEDUP_REMOVED lines=27> */
[----:B------:R-:W-:Y:S05]  /*01b0*/  CALL.REL.NOINC `($__internal_16_$__cuda_sm20_div_s64) ;  /* 0x00000bd000007944 */ /* 0x000fea0003c00000 */
[----:B------:R-:W-:-:S04]  /*01c0*/  IMAD.MOV R0, RZ, RZ, -R2 ;  /* 0x000000ffff007224 */ /* 0x000fc800078e0a02 */
[----:B------:R-:W-:Y:S01]  /*01d0*/  IMAD R0, R0, c[0x0][0x1e0], R5 ;  /* 0x0000780000007a24 */ /* 0x000fe200078e0205 */
[----:B------:R-:W-:Y:S05]  /*01e0*/  BRA `(.L_x_82) ;  /* 0x0000015000007947 */ /* 0x000fea0003800000 */
.L_x_81:
        /* <DEDUP_REMOVED lines=21> */
.L_x_82:
[----:B------:R-:W-:Y:S05]  /*0340*/  BSYNC B0 ;  /* 0x0000000000007941 */ /* 0x000fea0003800000 */
.L_x_80:
[----:B------:R-:W-:Y:S01]  /*0350*/  LOP3.LUT R4, R3, c[0x0][0x1dc], RZ, 0xfc, !PT ;  /* 0x0000770003047a12 */ /* 0x000fe200078efcff */
[----:B------:R-:W-:Y:S03]  /*0360*/  BSSY B0, `(.L_x_83) ;  /* 0x0000018000007945 */ /* 0x000fe60003800000 */
[----:B------:R-:W-:-:S13]  /*0370*/  ISETP.NE.U32.AND P0, PT, R4, RZ, PT ;  /* 0x000000ff0400720c */ /* 0x000fda0003f05070 */
[----:B------:R-:W-:Y:S05]  /*0380*/  @!P0 BRA `(.L_x_84) ;  /* 0x0000004000008947 */ /* 0x000fea0003800000 */
[----:B------:R-:W-:Y:S01]  /*0390*/  IMAD.MOV.U32 R4, RZ, RZ, R2 ;  /* 0x000000ffff047224 */ /* 0x000fe200078e0002 */
[----:B------:R-:W-:Y:S02]  /*03a0*/  MOV R2, 0x3c0 ;  /* 0x000003c000027802 */ /* 0x000fe40000000f00 */
[----:B------:R-:W-:Y:S05]  /*03b0*/  CALL.REL.NOINC `($__internal_17_$__cuda_sm20_rem_s64) ;  /* 0x00000f0000007944 */ /* 0x000fea0003c00000 */
[----:B------:R-:W-:Y:S05]  /*03c0*/  BRA `(.L_x_85) ;  /* 0x0000011000007947 */ /* 0x000fea0003800000 */
.L_x_84:
        /* <DEDUP_REMOVED lines=17> */
.L_x_85:
[----:B------:R-:W-:Y:S05]  /*04e0*/  BSYNC B0 ;  /* 0x0000000000007941 */ /* 0x000fea0003800000 */
.L_x_83:
        /* <DEDUP_REMOVED lines=15> */
[----:B------:R-:W-:Y:S05]  /*05e0*/  CALL.REL.NOINC `($__internal_16_$__cuda_sm20_div_s64) ;  /* 0x000007a000007944 */ /* 0x000fea0003c00000 */
[----:B------:R-:W-:Y:S05]  /*05f0*/  BRA `(.L_x_88) ;  /* 0x0000012000007947 */ /* 0x000fea0003800000 */
.L_x_87:
        /* <DEDUP_REMOVED lines=18> */
.L_x_88:
[----:B------:R-:W-:Y:S05]  /*0720*/  BSYNC B0 ;  /* 0x0000000000007941 */ /* 0x000fea0003800000 */
.L_x_86:
        /* <DEDUP_REMOVED lines=102> */
        .weak           $__internal_16_$__cuda_sm20_div_s64
        .type           $__internal_16_$__cuda_sm20_div_s64,@function
        .size           $__internal_16_$__cuda_sm20_div_s64,($__internal_17_$__cuda_sm20_rem_s64 - $__internal_16_$__cuda_sm20_div_s64)
$__internal_16_$__cuda_sm20_div_s64:
        /* <DEDUP_REMOVED lines=82> */
[----:B------:R-:W-:Y:S06]  /*12b0*/  RET.REL.NODEC R8 `(_ZN2at6native54_GLOBAL__N__757059ea_21_ReplicationPadding_cu_4a93dcdf32replication_pad_forward_kernel3dIiEEvNS_27GenericPackedTensorAccessorIKT_Lm5ENS_16DefaultPtrTraitsElEENS3_IS4_Lm5ES6_lEEiiiii) ;  /* 0xffffed4008007950 */ /* 0x000fec0003c3ffff */
        .weak           $__internal_17_$__cuda_sm20_rem_s64
        .type           $__internal_17_$__cuda_sm20_rem_s64,@function
        .size           $__internal_17_$__cuda_sm20_rem_s64,(.L_x_342 - $__internal_17_$__cuda_sm20_rem_s64)
$__internal_17_$__cuda_sm20_rem_s64:
        /* <DEDUP_REMOVED lines=72> */
[----:B------:R-:W-:Y:S06]  /*1740*/  RET.REL.NODEC R2 `(_ZN2at6native54_GLOBAL__N__757059ea_21_ReplicationPadding_cu_4a93dcdf32replication_pad_forward_kernel3dIiEEvNS_27GenericPackedTensorAccessorIKT_Lm5ENS_16DefaultPtrTraitsElEENS3_IS4_Lm5ES6_lEEiiiii) ;  /* 0xffffe8b002007950 */ /* 0x000fec0003c3ffff */
.L_x_89:
        /* <DEDUP_REMOVED lines=11> */
.L_x_342:


//--------------------- .text._ZN2at6native54_GLOBAL__N__757059ea_21_ReplicationPadding_cu_4a93dcdf32replication_pad_forward_kernel3dIaEEvNS_27GenericPackedTensorAccessorIKT_Lm5ENS_16DefaultPtrTraitsElEENS3_IS4_Lm5ES6_lEEiiiii --------------------------
	.section	.text._ZN2at6native54_GLOBAL__N__757059ea_21_ReplicationPadding_cu_4a93dcdf32replication_pad_forward_kernel3dIaEEvNS_27GenericPackedTensorAccessorIKT_Lm5ENS_16DefaultPtrTraitsElEENS3_IS4_Lm5ES6_lEEiiiii,"ax",@progbits
	.sectioninfo	@"SHI_REGISTERS=22"
	.align	128
.text._ZN2at6native54_GLOBAL__N__757059ea_21_ReplicationPadding_cu_4a93dcdf32replication_pad_forward_kernel3dIaEEvNS_27GenericPackedTensorAccessorIKT_Lm5ENS_16DefaultPtrTraitsElEENS3_IS4_Lm5ES6_lEEiiiii:
        .type           _ZN2at6native54_GLOBAL__N__757059ea_21_ReplicationPadding_cu_4a93dcdf32replication_pad_forward_kernel3dIaEEvNS_27GenericPackedTensorAccessorIKT_Lm5ENS_16DefaultPtrTraitsElEENS3_IS4_Lm5ES6_lEEiiiii,@function
        .size           _ZN2at6native54_GLOBAL__N__757059ea_21_ReplicationPadding_cu_4a93dcdf32replication_pad_forward_kernel3dIaEEvNS_27GenericPackedTensorAccessorIKT_Lm5ENS_16DefaultPtrTraitsElEENS3_IS4_Lm5ES6_lEEiiiii,(.L_x_345 - _ZN2at6native54_GLOBAL__N__757059ea_21_ReplicationPadding_cu_4a93dcdf32replication_pad_forward_kernel3dIaEEvNS_27GenericPackedTensorAccessorIKT_Lm5ENS_16DefaultPtrTraitsElEENS3_IS4_Lm5ES6_lEEiiiii)
        .other          _ZN2at6native54_GLOBAL__N__757059ea_21_ReplicationPadding_cu_4a93dcdf32replication_pad_forward_kernel3dIaEEvNS_27GenericPackedTensorAccessorIKT_Lm5ENS_16DefaultPtrTraitsElEENS3_IS4_Lm5ES6_lEEiiiii,@"STO_CUDA_ENTRY STV_DEFAULT"
_ZN2at6native54_GLOBAL__N__757059ea_21_ReplicationPadding_cu_4a93dcdf32replication_pad_forward_kernel3dIaEEvNS_27GenericPackedTensorAccessorIKT_Lm5ENS_16DefaultPtrTraitsElEENS3_IS4_Lm5ES6_lEEiiiii:
        /* <DEDUP_REMOVED lines=27> */
[----:B------:R-:W-:Y:S05]  /*01b0*/  CALL.REL.NOINC `($__internal_18_$__cuda_sm20_div_s64) ;  /* 0x00000bc000007944 */ /* 0x000fea0003c00000 */
[----:B------:R-:W-:-:S04]  /*01c0*/  IMAD.MOV R7, RZ, RZ, -R2 ;  /* 0x000000ffff077224 */ /* 0x000fc800078e0a02 */
[----:B------:R-:W-:Y:S01]  /*01d0*/  IMAD R0, R7, c[0x0][0x1e0], R4 ;  /* 0x0000780007007a24 */ /* 0x000fe200078e0204 */
[----:B------:R-:W-:Y:S05]  /*01e0*/  BRA `(.L_x_92) ;  /* 0x0000015000007947 */ /* 0x000fea0003800000 */
.L_x_91:
[----:B------:R-:W0:Y:S01]  /*01f0*/  I2F.U32.RP R0, c[0x0][0x1e0] ;  /* 0x0000780000007b06 */ /* 0x000e220000209000 */
[----:B------:R-:W-:-:S07]  /*0200*/  ISETP.NE.U32.AND P2, PT, RZ, c[0x0][0x1e0], PT ;  /* 0x00007800ff007a0c */ /* 0x000fce0003f45070 */
[----:B0-----:R-:W0:Y:S02]  /*0210*/  MUFU.RCP R0, R0 ;  /* 0x0000000000007308 */ /* 0x001e240000001000 */
[----:B0-----:R-:W-:-:S06]  /*0220*/  IADD3 R2, R0, 0xffffffe, RZ ;  /* 0x0ffffffe00027810 */ /* 0x001fcc0007ffe0ff */
[----:B------:R0:W1:Y:S02]  /*0230*/  F2I.FTZ.U32.TRUNC.NTZ R3, R2 ;  /* 0x0000000200037305 */ /* 0x000064000021f000 */
[----:B0-----:R-:W-:Y:S01]  /*0240*/  IMAD.MOV.U32 R2, RZ, RZ, RZ ;  /* 0x000000ffff027224 */ /* 0x001fe200078e00ff */
[----:B-1----:R-:W-:-:S05]  /*0250*/  IADD3 R7, RZ, -R3, RZ ;  /* 0x80000003ff077210 */ /* 0x002fca0007ffe0ff */
[----:B------:R-:W-:-:S04]  /*0260*/  IMAD R7, R7, c[0x0][0x1e0], RZ ;  /* 0x0000780007077a24 */ /* 0x000fc800078e02ff */
[----:B------:R-:W-:-:S06]  /*0270*/  IMAD.HI.U32 R3, R3, R7, R2 ;  /* 0x0000000703037227 */ /* 0x000fcc00078e0002 */
[----:B------:R-:W-:-:S04]  /*0280*/  IMAD.HI.U32 R2, R3, R4, RZ ;  /* 0x0000000403027227 */ /* 0x000fc800078e00ff */
[----:B------:R-:W-:-:S04]  /*0290*/  IMAD.MOV R3, RZ, RZ, -R2 ;  /* 0x000000ffff037224 */ /* 0x000fc800078e0a02 */
[----:B------:R-:W-:-:S05]  /*02a0*/  IMAD R3, R3, c[0x0][0x1e0], R4 ;  /* 0x0000780003037a24 */ /* 0x000fca00078e0204 */
[----:B------:R-:W-:-:S13]  /*02b0*/  ISETP.GE.U32.AND P0, PT, R3, c[0x0][0x1e0], PT ;  /* 0x0000780003007a0c */ /* 0x000fda0003f06070 */
[----:B------:R-:W-:Y:S02]  /*02c0*/  @P0 IADD3 R3, R3, -c[0x0][0x1e0], RZ ;  /* 0x8000780003030a10 */ /* 0x000fe40007ffe0ff */
[----:B------:R-:W-:Y:S02]  /*02d0*/  @P0 IADD3 R2, R2, 0x1, RZ ;  /* 0x0000000102020810 */ /* 0x000fe40007ffe0ff */
[----:B------:R-:W-:-:S13]  /*02e0*/  ISETP.GE.U32.AND P1, PT, R3, c[0x0][0x1e0], PT ;  /* 0x0000780003007a0c */ /* 0x000fda0003f26070 */
[----:B------:R-:W-:Y:S02]  /*02f0*/  @P1 IADD3 R2, R2, 0x1, RZ ;  /* 0x0000000102021810 */ /* 0x000fe40007ffe0ff */
[----:B------:R-:W-:-:S05]  /*0300*/  @!P2 LOP3.LUT R2, RZ, c[0x0][0x1e0], RZ, 0x33, !PT ;  /* 0x00007800ff02aa12 */ /* 0x000fca00078e33ff */
[----:B------:R-:W-:-:S04]  /*0310*/  IMAD.MOV R3, RZ, RZ, -R2 ;  /* 0x000000ffff037224 */ /* 0x000fc800078e0a02 */
[----:B------:R-:W-:Y:S02]  /*0320*/  IMAD R0, R3, c[0x0][0x1e0], R4 ;  /* 0x0000780003007a24 */ /* 0x000fe400078e0204 */
[----:B------:R-:W-:Y:S02]  /*0330*/  IMAD.MOV.U32 R3, RZ, RZ, RZ ;  /* 0x000000ffff037224 */ /* 0x000fe400078e00ff */
.L_x_92:
[----:B------:R-:W-:Y:S05]  /*0340*/  BSYNC B0 ;  /* 0x0000000000007941 */ /* 0x000fea0003800000 */
.L_x_90:
[----:B------:R-:W-:Y:S01]  /*0350*/  LOP3.LUT R6, R3, c[0x0][0x1dc], RZ, 0xfc, !PT ;  /* 0x0000770003067a12 */ /* 0x000fe200078efcff */
[----:B------:R-:W-:Y:S03]  /*0360*/  BSSY B0, `(.L_x_93) ;  /* 0x0000019000007945 */ /* 0x000fe60003800000 */
[----:B------:R-:W-:-:S13]  /*0370*/  ISETP.NE.U32.AND P0, PT, R6, RZ, PT ;  /* 0x000000ff0600720c */ /* 0x000fda0003f05070 */
[----:B------:R-:W-:Y:S05]  /*0380*/  @!P0 BRA `(.L_x_94) ;  /* 0x0000004000008947 */ /* 0x000fea0003800000 */
[----:B------:R-:W-:Y:S01]  /*0390*/  IMAD.MOV.U32 R6, RZ, RZ, R2 ;  /* 0x000000ffff067224 */ /* 0x000fe200078e0002 */
[----:B------:R-:W-:Y:S02]  /*03a0*/  MOV R2, 0x3c0 ;  /* 0x000003c000027802 */ /* 0x000fe40000000f00 */
[----:B------:R-:W-:Y:S05]  /*03b0*/  CALL.REL.NOINC `($__internal_19_$__cuda_sm20_rem_s64) ;  /* 0x00000ef000007944 */ /* 0x000fea0003c00000 */
[----:B------:R-:W-:Y:S05]  /*03c0*/  BRA `(.L_x_95) ;  /* 0x0000012000007947 */ /* 0x000fea0003800000 */
.L_x_94:
        /* <DEDUP_REMOVED lines=16> */
[----:B------:R-:W-:-:S05]  /*04d0*/  @!P1 LOP3.LUT R2, RZ, c[0x0][0x1d8], RZ, 0x33, !PT ;  /* 0x00007600ff029a12 */ /* 0x000fca00078e33ff */
[----:B------:R-:W-:Y:S02]  /*04e0*/  IMAD.MOV.U32 R6, RZ, RZ, R2 ;  /* 0x000000ffff067224 */ /* 0x000fe400078e0002 */
.L_x_95:
[----:B------:R-:W-:Y:S05]  /*04f0*/  BSYNC B0 ;  /* 0x0000000000007941 */ /* 0x000fea0003800000 */
.L_x_93:
[----:B------:R-:W-:Y:S01]  /*0500*/  ULDC.64 UR8, c[0x0][0x1d8] ;  /* 0x0000760000087ab9 */ /* 0x000fe20000000a00 */
[----:B------:R-:W-:Y:S01]  /*0510*/  BSSY B0, `(.L_x_96) ;  /* 0x0000022000007945 */ /* 0x000fe20003800000 */
[----:B------:R-:W-:Y:S02]  /*0520*/  ULDC.64 UR10, c[0x0][0x1e0] ;  /* 0x00007800000a7ab9 */ /* 0x000fe40000000a00 */
[----:B------:R-:W-:Y:S02]  /*0530*/  UIMAD UR6, UR10, UR9, URZ ;  /* 0x000000090a0672a4 */ /* 0x000fe4000f8e023f */
[----:B------:R-:W-:Y:S02]  /*0540*/  UIMAD.WIDE.U32 UR4, UR8, UR10, URZ ;  /* 0x0000000a080472a5 */ /* 0x000fe4000f8e003f */
[----:B------:R-:W-:Y:S02]  /*0550*/  UIMAD UR6, UR8, UR11, UR6 ;  /* 0x0000000b080672a4 */ /* 0x000fe4000f8e0206 */
[----:B------:R-:W-:-:S02]  /*0560*/  ULDC.64 UR16, c[0x0][0x118] ;  /* 0x0000460000107ab9 */ /* 0x000fc40000000a00 */
[----:B------:R-:W-:-:S06]  /*0570*/  UIADD3 UR6, UR5, UR6, URZ ;  /* 0x0000000605067290 */ /* 0x000fcc000fffe03f */
[----:B------:R-:W-:-:S04]  /*0580*/  LOP3.LUT R2, R5, UR6, RZ, 0xfc, !PT ;  /* 0x0000000605027c12 */ /* 0x000fc8000f8efcff */
[----:B------:R-:W-:-:S13]  /*0590*/  ISETP.NE.U32.AND P0, PT, R2, RZ, PT ;  /* 0x000000ff0200720c */ /* 0x000fda0003f05070 */
[----:B------:R-:W-:Y:S05]  /*05a0*/  @!P0 BRA `(.L_x_97) ;  /* 0x0000006000008947 */ /* 0x000fea0003800000 */
[----:B------:R-:W-:Y:S01]  /*05b0*/  IMAD.U32 R10, RZ, RZ, UR4 ;  /* 0x00000004ff0a7e24 */ /* 0x000fe2000f8e00ff */
[----:B------:R-:W-:Y:S01]  /*05c0*/  MOV R7, UR6 ;  /* 0x0000000600077c02 */ /* 0x000fe20008000f00 */
[----:B------:R-:W-:Y:S01]  /*05d0*/  IMAD.U32 R11, RZ, RZ, UR5 ;  /* 0x00000005ff0b7e24 */ /* 0x000fe2000f8e00ff */
[----:B------:R-:W-:Y:S02]  /*05e0*/  MOV R8, 0x600 ;  /* 0x0000060000087802 */ /* 0x000fe40000000f00 */
[----:B------:R-:W-:Y:S05]  /*05f0*/  CALL.REL.NOINC `($__internal_18_$__cuda_sm20_div_s64) ;  /* 0x0000078000007944 */ /* 0x000fea0003c00000 */
[----:B------:R-:W-:Y:S05]  /*0600*/  BRA `(.L_x_98) ;  /* 0x0000012000007947 */ /* 0x000fea0003800000 */
.L_x_97:
[----:B------:R-:W0:Y:S01]  /*0610*/  I2F.U32.RP R5, UR4 ;  /* 0x0000000400057d06 */ /* 0x000e220008209000 */
[----:B------:R-:W-:-:S07]  /*0620*/  ISETP.NE.U32.AND P2, PT, RZ, UR4, PT ;  /* 0x00000004ff007c0c */ /* 0x000fce000bf45070 */
[----:B0-----:R-:W0:Y:S02]  /*0630*/  MUFU.RCP R5, R5 ;  /* 0x0000000500057308 */ /* 0x001e240000001000 */
[----:B0-----:R-:W-:-:S06]  /*0640*/  IADD3 R2, R5, 0xffffffe, RZ ;  /* 0x0ffffffe05027810 */ /* 0x001fcc0007ffe0ff */
[----:B------:R0:W1:Y:S02]  /*0650*/  F2I.FTZ.U32.TRUNC.NTZ R3, R2 ;  /* 0x0000000200037305 */ /* 0x000064000021f000 */
[----:B0-----:R-:W-:Y:S02]  /*0660*/  IMAD.MOV.U32 R2, RZ, RZ, RZ ;  /* 0x000000ffff027224 */ /* 0x001fe400078e00ff */
[----:B-1----:R-:W-:-:S04]  /*0670*/  IMAD.MOV R7, RZ, RZ, -R3 ;  /* 0x000000ffff077224 */ /* 0x002fc800078e0a03 */
[----:B------:R-:W-:-:S04]  /*0680*/  IMAD R7, R7, UR4, RZ ;  /* 0x0000000407077c24 */ /* 0x000fc8000f8e02ff */
        /* <DEDUP_REMOVED lines=10> */
.L_x_98:
[----:B------:R-:W-:Y:S05]  /*0730*/  BSYNC B0 ;  /* 0x0000000000007941 */ /* 0x000fea0003800000 */
.L_x_96:
        /* <DEDUP_REMOVED lines=9> */
[----:B0-----:R-:W-:-:S04]  /*07d0*/  UIADD3 UR13, UR13, UR21, URZ ;  /* 0x000000150d0d7290 */ /* 0x001fc8000fffe03f */
[----:B------:R-:W-:-:S04]  /*07e0*/  USHF.R.S32.HI UR15, URZ, 0x1f, UR13 ;  /* 0x0000001f3f0f7899 */ /* 0x000fc8000801140d */
[----:B------:R-:W-:Y:S02]  /*07f0*/  UIMAD UR7, UR15, UR10, URZ ;  /* 0x0000000a0f0772a4 */ /* 0x000fe4000f8e023f */
[----:B-1----:R-:W-:Y:S02]  /*0800*/  UIADD3 UR12, UR12, UR8, URZ ;  /* 0x000000080c0c7290 */ /* 0x002fe4000fffe03f */
[----:B------:R-:W-:Y:S02]  /*0810*/  UIMAD.WIDE.U32 UR8, UR13, UR10, URZ ;  /* 0x0000000a0d0872a5 */ /* 0x000fe4000f8e003f */
[----:B------:R-:W-:Y:S02]  /*0820*/  UIMAD UR7, UR13, UR11, UR7 ;  /* 0x0000000b0d0772a4 */ /* 0x000fe4000f8e0207 */
[----:B------:R-:W-:Y:S02]  /*0830*/  USHF.R.S32.HI UR14, URZ, 0x1f, UR12 ;  /* 0x0000001f3f0e7899 */ /* 0x000fe4000801140c */
[----:B------:R-:W-:-:S02]  /*0840*/  UIADD3 UR9, UR9, UR7, URZ ;  /* 0x0000000709097290 */ /* 0x000fc4000fffe03f */
[----:B------:R-:W-:Y:S02]  /*0850*/  UIMAD UR10, UR14, UR22, URZ ;  /* 0x000000160e0a72a4 */ /* 0x000fe4000f8e023f */
[----:B------:R-:W-:Y:S02]  /*0860*/  UIADD3 UR11, -UR20, URZ, URZ ;  /* 0x0000003f140b7290 */ /* 0x000fe4000fffe13f */
[----:B------:R-:W-:Y:S02]  /*0870*/  UIADD3 UR7, UR18, UR20, URZ ;  /* 0x0000001412077290 */ /* 0x000fe4000fffe03f */
[----:B------:R-:W-:Y:S02]  /*0880*/  UIMAD UR18, UR12, UR23, UR10 ;  /* 0x000000170c1272a4 */ /* 0x000fe4000f8e020a */
[----:B------:R-:W-:Y:S02]  /*0890*/  UISETP.LT.AND UP0, UPT, URZ, UR11, UPT ;  /* 0x0000000b3f00728c */ /* 0x000fe4000bf01270 */
[----:B------:R-:W-:-:S02]  /*08a0*/  UIADD3 UR10, UR7, -0x1, URZ ;  /* 0xffffffff070a7890 */ /* 0x000fc4000fffe03f */
[----:B------:R-:W-:Y:S02]  /*08b0*/  UIMAD.WIDE.U32 UR8, UR12, UR22, UR8 ;  /* 0x000000160c0872a5 */ /* 0x000fe4000f8e0008 */
[----:B------:R-:W-:Y:S02]  /*08c0*/  ULDC UR20, c[0x0][0x180] ;  /* 0x0000600000147ab9 */ /* 0x000fe40000000800 */
[----:B------:R-:W-:Y:S01]  /*08d0*/  ULDC.64 UR22, c[0x0][0x210] ;  /* 0x0000840000167ab9 */ /* 0x000fe20000000a00 */
[----:B------:R-:W-:Y:S01]  /*08e0*/  IMNMX R4, R4, UR10, PT ;  /* 0x0000000a04047c17 */ /* 0x000fe2000b800200 */
[----:B------:R-:W-:Y:S01]  /*08f0*/  USEL UR7, URZ, UR11, !UP0 ;  /* 0x0000000b3f077287 */ /* 0x000fe2000c000000 */
[----:B------:R-:W-:Y:S01]  /*0900*/  IMAD.U32 R5, RZ, RZ, UR9 ;  /* 0x00000009ff057e24 */ /* 0x000fe2000f8e00ff */
[----:B------:R-:W-:Y:S02]  /*0910*/  UIADD3 UR19, -UR23, URZ, URZ ;  /* 0x0000003f17137290 */ /* 0x000fe4000fffe13f */
[----:B------:R-:W-:-:S02]  /*0920*/  UIADD3 UR11, UR20, UR23, URZ ;  /* 0x00000017140b7290 */ /* 0x000fc4000fffe03f */
[----:B------:R-:W-:Y:S01]  /*0930*/  UISETP.LT.AND UP0, UPT, URZ, UR19, UPT ;  /* 0x000000133f00728c */ /* 0x000fe2000bf01270 */
[----:B------:R-:W-:Y:S01]  /*0940*/  IADD3 R7, R4, UR7, -R3 ;  /* 0x0000000704077c10 */ /* 0x000fe2000fffe803 */
[----:B------:R-:W-:Y:S01]  /*0950*/  UIADD3 UR11, UR11, -0x1, URZ ;  /* 0xffffffff0b0b7890 */ /* 0x000fe2000fffe03f */
[----:B------:R-:W-:Y:S01]  /*0960*/  IMNMX R4, R6, c[0x0][0x214], !PT ;  /* 0x0000850006047a17 */ /* 0x000fe20007800200 */
[----:B------:R-:W-:Y:S01]  /*0970*/  USEL UR7, URZ, UR19, !UP0 ;  /* 0x000000133f077287 */ /* 0x000fe2000c000000 */
[----:B------:R-:W-:Y:S01]  /*0980*/  IMNMX R3, RZ, c[0x0][0x214], !PT ;  /* 0x00008500ff037a17 */ /* 0x000fe20007800200 */
[----:B------:R-:W-:Y:S01]  /*0990*/  UIADD3 UR10, UR9, UR18, URZ ;  /* 0x00000012090a7290 */ /* 0x000fe2000fffe03f */
[----:B------:R-:W-:Y:S01]  /*09a0*/  SHF.R.S32.HI R10, RZ, 0x1f, R7 ;  /* 0x0000001fff0a7819 */ /* 0x000fe20000011407 */
[----:B------:R-:W-:Y:S01]  /*09b0*/  UIADD3 UR9, -UR22, URZ, URZ ;  /* 0x0000003f16097290 */ /* 0x000fe2000fffe13f */
[----:B------:R-:W-:Y:S01]  /*09c0*/  IMNMX R8, R4, UR11, PT ;  /* 0x0000000b04087c17 */ /* 0x000fe2000b800200 */
[----:B------:R-:W-:Y:S01]  /*09d0*/  ULDC UR18, c[0x0][0x178] ;  /* 0x00005e0000127ab9 */ /* 0x000fe20000000800 */
[----:B------:R-:W-:Y:S01]  /*09e0*/  IMAD.U32 R4, RZ, RZ, UR8 ;  /* 0x00000008ff047e24 */ /* 0x000fe2000f8e00ff */
[----:B------:R-:W-:Y:S01]  /*09f0*/  MOV R5, UR10 ;  /* 0x0000000a00057c02 */ /* 0x000fe20008000f00 */
[----:B------:R-:W-:Y:S01]  /*0a00*/  IMAD R12, R10, c[0x0][0x1b0], RZ ;  /* 0x00006c000a0c7a24 */ /* 0x000fe200078e02ff */
[----:B------:R-:W-:Y:S01]  /*0a10*/  IADD3 R9, R8, UR7, -R3 ;  /* 0x0000000708097c10 */ /* 0x000fe2000fffe803 */
[----:B------:R-:W-:Y:S01]  /*0a20*/  UIADD3 UR7, UR18, UR22, URZ ;  /* 0x0000001612077290 */ /* 0x000fe2000fffe03f */
[----:B------:R-:W-:Y:S01]  /*0a30*/  IMNMX R8, R2, c[0x0][0x210], !PT ;  /* 0x0000840002087a17 */ /* 0x000fe20007800200 */
[----:B------:R-:W-:Y:S01]  /*0a40*/  UISETP.LT.AND UP0, UPT, URZ, UR9, UPT ;  /* 0x000000093f00728c */ /* 0x000fe2000bf01270 */
[----:B------:R-:W-:Y:S01]  /*0a50*/  SHF.R.S32.HI R10, RZ, 0x1f, R9 ;  /* 0x0000001fff0a7819 */ /* 0x000fe20000011409 */
[----:B------:R-:W-:Y:S01]  /*0a60*/  UIADD3 UR8, UR7, -0x1, URZ ;  /* 0xffffffff07087890 */ /* 0x000fe2000fffe03f */
[C---:B------:R-:W-:Y:S01]  /*0a70*/  IMAD R11, R7.reuse, c[0x0][0x1b4], R12 ;  /* 0x00006d00070b7a24 */ /* 0x040fe200078e020c */
[----:B------:R-:W-:Y:S01]  /*0a80*/  USEL UR7, URZ, UR9, !UP0 ;  /* 0x000000093f077287 */ /* 0x000fe2000c000000 */
[----:B------:R-:W-:Y:S01]  /*0a90*/  IMAD.WIDE.U32 R4, R7, c[0x0][0x1b0], R4 ;  /* 0x00006c0007047a25 */ /* 0x000fe200078e0004 */
[----:B------:R-:W-:Y:S01]  /*0aa0*/  IMNMX R3, RZ, c[0x0][0x210], !PT ;  /* 0x00008400ff037a17 */ /* 0x000fe20007800200 */
[----:B------:R-:W-:Y:S01]  /*0ab0*/  ULDC.64 UR10, c[0x0][0x1f0] ;  /* 0x00007c00000a7ab9 */ /* 0x000fe20000000a00 */
[----:B------:R-:W-:Y:S01]  /*0ac0*/  IMNMX R8, R8, UR8, PT ;  /* 0x0000000808087c17 */ /* 0x000fe2000b800200 */
[----:B------:R-:W-:-:S02]  /*0ad0*/  IMAD R10, R10, c[0x0][0x1a8], RZ ;  /* 0x00006a000a0a7a24 */ /* 0x000fc400078e02ff */
[----:B------:R-:W-:Y:S01]  /*0ae0*/  IMAD.IADD R5, R5, 0x1, R11 ;  /* 0x0000000105057824 */ /* 0x000fe200078e020b */
[----:B------:R-:W-:Y:S01]  /*0af0*/  IADD3 R3, R8, UR7, -R3 ;  /* 0x0000000708037c10 */ /* 0x000fe2000fffe803 */
[C---:B------:R-:W-:Y:S02]  /*0b00*/  IMAD R11, R9.reuse, c[0x0][0x1ac], R10 ;  /* 0x00006b00090b7a24 */ /* 0x040fe400078e020a */
[----:B------:R-:W-:Y:S01]  /*0b10*/  IMAD.WIDE.U32 R4, R9, c[0x0][0x1a8], R4 ;  /* 0x00006a0009047a25 */ /* 0x000fe200078e0004 */
[----:B------:R-:W-:-:S03]  /*0b20*/  SHF.R.S32.HI R7, RZ, 0x1f, R3 ;  /* 0x0000001fff077819 */ /* 0x000fc60000011403 */
[----:B------:R-:W-:Y:S02]  /*0b30*/  IMAD.IADD R5, R5, 0x1, R11 ;  /* 0x0000000105057824 */ /* 0x000fe400078e020b */
[----:B------:R-:W-:Y:S02]  /*0b40*/  IMAD R8, R7, c[0x0][0x1a0], RZ ;  /* 0x0000680007087a24 */ /* 0x000fe400078e02ff */
[----:B------:R-:W-:-:S04]  /*0b50*/  IMAD.WIDE.U32 R4, R3, c[0x0][0x1a0], R4 ;  /* 0x0000680003047a25 */ /* 0x000fc800078e0004 */
[----:B------:R-:W-:Y:S01]  /*0b60*/  IMAD R3, R3, c[0x0][0x1a4], R8 ;  /* 0x0000690003037a24 */ /* 0x000fe200078e0208 */
[----:B------:R-:W-:-:S04]  /*0b70*/  IADD3 R4, P0, R4, c[0x0][0x160], RZ ;  /* 0x0000580004047a10 */ /* 0x000fc80007f1e0ff */
[----:B------:R-:W-:-:S05]  /*0b80*/  IADD3.X R5, R5, c[0x0][0x164], R3, P0, !PT ;  /* 0x0000590005057a10 */ /* 0x000fca00007fe403 */
[----:B------:R0:W2:Y:S01]  /*0b90*/  LDG.E.U8 R9, [R4.64] ;  /* 0x0000001004097981 */ /* 0x0000a2000c1e1100 */
[----:B------:R-:W-:Y:S01]  /*0ba0*/  UIMAD UR15, UR15, UR10, URZ ;  /* 0x0000000a0f0f72a4 */ /* 0x000fe2000f8e023f */
[----:B------:R-:W-:Y:S01]  /*0bb0*/  SHF.R.S32.HI R3, RZ, 0x1f, R0 ;  /* 0x0000001fff037819 */ /* 0x000fe20000011400 */
[----:B------:R-:W-:Y:S02]  /*0bc0*/  UIMAD.WIDE.U32 UR8, UR13, UR10, URZ ;  /* 0x0000000a0d0872a5 */ /* 0x000fe4000f8e003f */
[----:B------:R-:W-:Y:S02]  /*0bd0*/  UIMAD UR15, UR13, UR11, UR15 ;  /* 0x0000000b0d0f72a4 */ /* 0x000fe4000f8e020f */
[----:B------:R-:W-:Y:S01]  /*0be0*/  IMAD R7, R3, c[0x0][0x208], RZ ;  /* 0x0000820003077a24 */ /* 0x000fe200078e02ff */
[----:B------:R-:W-:Y:S01]  /*0bf0*/  ULDC.64 UR10, c[0x0][0x1e8] ;  /* 0x00007a00000a7ab9 */ /* 0x000fe20000000a00 */
[----:B------:R-:W-:Y:S01]  /*0c00*/  SHF.R.S32.HI R3, RZ, 0x1f, R6 ;  /* 0x0000001fff037819 */ /* 0x000fe20000011406 */
[----:B------:R-:W-:Y:S01]  /*0c10*/  UIADD3 UR9, UR9, UR15, URZ ;  /* 0x0000000f09097290 */ /* 0x000fe2000fffe03f */
[----:B------:R-:W-:Y:S01]  /*0c20*/  IMAD R7, R0, c[0x0][0x20c], R7 ;  /* 0x0000830000077a24 */ /* 0x000fe200078e0207 */
[----:B------:R-:W-:-:S02]  /*0c30*/  UIMAD UR14, UR14, UR10, URZ ;  /* 0x0000000a0e0e72a4 */ /* 0x000fc4000f8e023f */
[----:B------:R-:W-:Y:S01]  /*0c40*/  UIMAD.WIDE.U32 UR8, UR12, UR10, UR8 ;  /* 0x0000000a0c0872a5 */ /* 0x000fe2000f8e0008 */
[----:B------:R-:W-:Y:S01]  /*0c50*/  IMAD R3, R3, c[0x0][0x200], RZ ;  /* 0x0000800003037a24 */ /* 0x000fe200078e02ff */
[----:B------:R-:W-:-:S03]  /*0c60*/  UIMAD UR7, UR12, UR11, UR14 ;  /* 0x0000000b0c0772a4 */ /* 0x000fc6000f8e020e */
[----:B------:R-:W-:Y:S01]  /*0c70*/  IMAD R3, R6, c[0x0][0x204], R3 ;  /* 0x0000810006037a24 */ /* 0x000fe200078e0203 */
[----:B------:R-:W-:Y:S01]  /*0c80*/  UIADD3 UR7, UR9, UR7, URZ ;  /* 0x0000000709077290 */ /* 0x000fe2000fffe03f */
[----:B0-----:R-:W-:Y:S02]  /*0c90*/  IMAD.U32 R5, RZ, RZ, UR9 ;  /* 0x00000009ff057e24 */ /* 0x001fe4000f8e00ff */
[----:B------:R-:W-:-:S03]  /*0ca0*/  IMAD.U32 R4, RZ, RZ, UR8 ;  /* 0x00000008ff047e24 */ /* 0x000fc6000f8e00ff */
[----:B------:R-:W-:-:S04]  /*0cb0*/  IMAD.U32 R5, RZ, RZ, UR7 ;  /* 0x00000007ff057e24 */ /* 0x000fc8000f8e00ff */
[----:B------:R-:W-:Y:S01]  /*0cc0*/  IMAD.WIDE.U32 R4, R0, c[0x0][0x208], R4 ;  /* 0x0000820000047a25 */ /* 0x000fe200078e0004 */
[----:B------:R-:W-:-:S04]  /*0cd0*/  SHF.R.S32.HI R0, RZ, 0x1f, R2 ;  /* 0x0000001fff007819 */ /* 0x000fc80000011402 */
[----:B------:R-:W-:-:S05]  /*0ce0*/  IADD3 R5, R5, R7, RZ ;  /* 0x0000000705057210 */ /* 0x000fca0007ffe0ff */
[----:B------:R-:W-:-:S04]  /*0cf0*/  IMAD.WIDE.U32 R6, R6, c[0x0][0x200], R4 ;  /* 0x0000800006067a25 */ /* 0x000fc800078e0004 */
[----:B------:R-:W-:Y:S02]  /*0d00*/  IMAD.IADD R7, R7, 0x1, R3 ;  /* 0x0000000107077824 */ /* 0x000fe400078e0203 */
[----:B------:R-:W-:Y:S02]  /*0d10*/  IMAD R3, R0, c[0x0][0x1f8], RZ ;  /* 0x00007e0000037a24 */ /* 0x000fe400078e02ff */
[----:B------:R-:W-:-:S04]  /*0d20*/  IMAD.WIDE.U32 R4, R2, c[0x0][0x1f8], R6 ;  /* 0x00007e0002047a25 */ /* 0x000fc800078e0006 */
[----:B------:R-:W-:Y:S01]  /*0d30*/  IMAD R3, R2, c[0x0][0x1fc], R3 ;  /* 0x00007f0002037a24 */ /* 0x000fe200078e0203 */
[----:B------:R-:W-:-:S04]  /*0d40*/  IADD3 R2, P0, R4, c[0x0][0x1b8], RZ ;  /* 0x00006e0004027a10 */ /* 0x000fc80007f1e0ff */
[----:B------:R-:W-:-:S05]  /*0d50*/  IADD3.X R3, R5, c[0x0][0x1bc], R3, P0, !PT ;  /* 0x00006f0005037a10 */ /* 0x000fca00007fe403 */
[----:B--2---:R-:W-:Y:S01]  /*0d60*/  STG.E.U8 [R2.64], R9 ;  /* 0x0000000902007986 */ /* 0x004fe2000c101110 */
[----:B------:R-:W-:Y:S05]  /*0d70*/  EXIT ;  /* 0x000000000000794d */ /* 0x000fea0003800000 */
        .weak           $__internal_18_$__cuda_sm20_div_s64
        .type           $__internal_18_$__cuda_sm20_div_s64,@function
        .size           $__internal_18_$__cuda_sm20_div_s64,($__internal_19_$__cuda_sm20_rem_s64 - $__internal_18_$__cuda_sm20_div_s64)
$__internal_18_$__cuda_sm20_div_s64:
        /* <DEDUP_REMOVED lines=26> */
[----:B------:R-:W-:-:S03]  /*0f20*/  IADD3 R13, P0, RZ, -R12, RZ ;  /* 0x8000000cff0d7210 */ /* 0x000fc60007f1e0ff */
[----:B------:R-:W-:Y:S02]  /*0f30*/  IMAD R9, R11, R2, R9 ;  /* 0x000000020b097224 */ /* 0x000fe400078e0209 */
[----:B------:R-:W-:-:S03]  /*0f40*/  IMAD.HI.U32 R14, R15, R13, RZ ;  /* 0x0000000d0f0e7227 */ /* 0x000fc600078e00ff */
[----:B------:R-:W-:Y:S02]  /*0f50*/  IADD3.X R12, RZ, ~R9, RZ, P0, !PT ;  /* 0x80000009ff0c7210 */ /* 0x000fe400007fe4ff */
[----:B------:R-:W-:-:S03]  /*0f60*/  IADD3 R9, P4, RZ, -R4, RZ ;  /* 0x80000004ff097210 */ /* 0x000fc60007f9e0ff */
[----:B------:R-:W-:Y:S01]  /*0f70*/  IMAD.WIDE.U32 R14, P0, R15, R12, R14 ;  /* 0x0000000c0f0e7225 */ /* 0x000fe2000780000e */
[----:B------:R-:W-:-:S03]  /*0f80*/  SEL R9, R9, R4, !P3 ;  /* 0x0000000409097207 */ /* 0x000fc60005800000 */
[----:B------:R-:W-:Y:S02]  /*0f90*/  IMAD.X R16, RZ, RZ, ~R5, P4 ;  /* 0x000000ffff107224 */ /* 0x000fe400020e0e05 */
[----:B------:R-:W-:-:S04]  /*0fa0*/  IMAD.HI.U32 R14, P1, R11, R13, R14 ;  /* 0x0000000d0b0e7227 */ /* 0x000fc8000782000e */
[CC--:B------:R-:W-:Y:S02]  /*0fb0*/  IMAD R13, R11.reuse, R12.reuse, RZ ;  /* 0x0000000c0b0d7224 */ /* 0x0c0fe400078e02ff */
[----:B------:R-:W-:-:S03]  /*0fc0*/  IMAD.HI.U32 R12, R11, R12, RZ ;  /* 0x0000000c0b0c7227 */ /* 0x000fc600078e00ff */
[----:B------:R-:W-:Y:S01]  /*0fd0*/  IADD3 R14, P2, R13, R14, RZ ;  /* 0x0000000e0d0e7210 */ /* 0x000fe20007f5e0ff */
[----:B------:R-:W-:Y:S01]  /*0fe0*/  IMAD.X R13, R12, 0x1, R11, P0 ;  /* 0x000000010c0d7824 */ /* 0x000fe200000e060b */
[----:B------:R-:W-:-:S03]  /*0ff0*/  SEL R11, R16, R5, !P3 ;  /* 0x00000005100b7207 */ /* 0x000fc60005800000 */
[----:B------:R-:W-:Y:S01]  /*1000*/  IMAD.HI.U32 R12, R14, R9, RZ ;  /* 0x000000090e0c7227 */ /* 0x000fe200078e00ff */
[----:B------:R-:W-:-:S03]  /*1010*/  IADD3.X R16, RZ, RZ, R13, P2, P1 ;  /* 0x000000ffff107210 */ /* 0x000fc600017e240d */
[----:B------:R-:W-:Y:S02]  /*1020*/  IMAD.MOV.U32 R13, RZ, RZ, RZ ;  /* 0x000000ffff0d7224 */ /* 0x000fe400078e00ff */
[-C--:B------:R-:W-:Y:S02]  /*1030*/  IMAD R15, R16, R11.reuse, RZ ;  /* 0x0000000b100f7224 */ /* 0x080fe400078e02ff */
[----:B------:R-:W-:-:S04]  /*1040*/  IMAD.WIDE.U32 R12, R14, R11, R12 ;  /* 0x0000000b0e0c7225 */ /* 0x000fc800078e000c */
[----:B------:R-:W-:-:S04]  /*1050*/  IMAD.HI.U32 R14, R16, R11, RZ ;  /* 0x0000000b100e7227 */ /* 0x000fc800078e00ff */
[----:B------:R-:W-:-:S04]  /*1060*/  IMAD.HI.U32 R12, P0, R16, R9, R12 ;  /* 0x00000009100c7227 */ /* 0x000fc8000780000c */
[----:B------:R-:W-:Y:S01]  /*1070*/  IMAD.X R14, RZ, RZ, R14, P0 ;  /* 0x000000ffff0e7224 */ /* 0x000fe200000e060e */
[----:B------:R-:W-:-:S04]  /*1080*/  IADD3 R15, P1, R15, R12, RZ ;  /* 0x0000000c0f0f7210 */ /* 0x000fc80007f3e0ff */
[----:B------:R-:W-:Y:S01]  /*1090*/  IADD3.X R17, RZ, R14, RZ, P1, !PT ;  /* 0x0000000eff117210 */ /* 0x000fe20000ffe4ff */
[----:B------:R-:W-:-:S04]  /*10a0*/  IMAD.WIDE.U32 R12, R15, R2, RZ ;  /* 0x000000020f0c7225 */ /* 0x000fc800078e00ff */
        /* <DEDUP_REMOVED lines=31> */
[----:B------:R-:W-:Y:S06]  /*12a0*/  RET.REL.NODEC R8 `(_ZN2at6native54_GLOBAL__N__757059ea_21_ReplicationPadding_cu_4a93dcdf32replication_pad_forward_kernel3dIaEEvNS_27GenericPackedTensorAccessorIKT_Lm5ENS_16DefaultPtrTraitsElEENS3_IS4_Lm5ES6_lEEiiiii) ;  /* 0xffffed5008007950 */ /* 0x000fec0003c3ffff */
        .weak           $__internal_19_$__cuda_sm20_rem_s64
        .type           $__internal_19_$__cuda_sm20_rem_s64,@function
        .size           $__internal_19_$__cuda_sm20_rem_s64,(.L_x_345 - $__internal_19_$__cuda_sm20_rem_s64)
$__internal_19_$__cuda_sm20_rem_s64:
        /* <DEDUP_REMOVED lines=20> */
[----:B------:R-:W-:Y:S01]  /*13f0*/  IMAD.HI.U32 R10, P1, R9, R13, R10 ;  /* 0x0000000d090a7227 */ /* 0x000fe2000782000a */
[----:B------:R-:W-:-:S03]  /*1400*/  IADD3 R13, P4, RZ, -R6, RZ ;  /* 0x80000006ff0d7210 */ /* 0x000fc60007f9e0ff */
[----:B------:R-:W-:Y:S01]  /*1410*/  IMAD.X R7, R7, 0x1, R9, P0 ;  /* 0x0000000107077824 */ /* 0x000fe200000e0609 */
[----:B------:R-:W-:-:S04]  /*1420*/  IADD3 R11, P2, R17, R10, RZ ;  /* 0x0000000a110b7210 */ /* 0x000fc80007f5e0ff */
[----:B------:R-:W-:Y:S01]  /*1430*/  IADD3.X R7, RZ, RZ, R7, P2, P1 ;  /* 0x000000ffff077210 */ /* 0x000fe200017e2407 */
[----:B------:R-:W-:Y:S01]  /*1440*/  IMAD.WIDE.U32 R8, R11, UR4, RZ ;  /* 0x000000040b087c25 */ /* 0x000fe2000f8e00ff */
[----:B------:R-:W-:-:S03]  /*1450*/  ISETP.GE.AND P1, PT, R3, RZ, PT ;  /* 0x000000ff0300720c */ /* 0x000fc60003f26270 */
[----:B------:R-:W-:Y:S01]  /*1460*/  IMAD R10, R11, UR5, R9 ;  /* 0x000000050b0a7c24 */ /* 0x000fe2000f8e0209 */
[----:B------:R-:W-:-:S03]  /*1470*/  IADD3 R9, P0, RZ, -R8, RZ ;  /* 0x80000008ff097210 */ /* 0x000fc60007f1e0ff */
        /* <DEDUP_REMOVED lines=43> */
[----:B------:R-:W-:Y:S06]  /*1730*/  RET.REL.NODEC R2 `(_ZN2at6native54_GLOBAL__N__757059ea_21_ReplicationPadding_cu_4a93dcdf32replication_pad_forward_kernel3dIaEEvNS_27GenericPackedTensorAccessorIKT_Lm5ENS_16DefaultPtrTraitsElEENS3_IS4_Lm5ES6_lEEiiiii) ;  /* 0xffffe8c002007950 */ /* 0x000fec0003c3ffff */
.L_x_99:
        /* <DEDUP_REMOVED lines=12> */
.L_x_345:


//--------------------- .text._ZN2at6native54_GLOBAL__N__757059ea_21_ReplicationPadding_cu_4a93dcdf32replication_pad_forward_kernel3dIhEEvNS_27GenericPackedTensorAccessorIKT_Lm5ENS_16DefaultPtrTraitsElEENS3_IS4_Lm5ES6_lEEiiiii --------------------------
	.section	.text._ZN2at6native54_GLOBAL__N__757059ea_21_ReplicationPadding_cu_4a93dcdf32replication_pad_forward_kernel3dIhEEvNS_27GenericPackedTensorAccessorIKT_Lm5ENS_16DefaultPtrTraitsElEENS3_IS4_Lm5ES6_lEEiiiii,"ax",@progbits
	.sectioninfo	@"SHI_REGISTERS=22"
	.align	128
.text._ZN2at6native54_GLOBAL__N__757059ea_21_ReplicationPadding_cu_4a93dcdf32replication_pad_forward_kernel3dIhEEvNS_27GenericPackedTensorAccessorIKT_Lm5ENS_16DefaultPtrTraitsElEENS3_IS4_Lm5ES6_lEEiiiii:
        .type           _ZN2at6native54_GLOBAL__N__757059ea_21_ReplicationPadding_cu_4a93dcdf32replication_pad_forward_kernel3dIhEEvNS_27GenericPackedTensorAccessorIKT_Lm5ENS_16DefaultPtrTraitsElEENS3_IS4_Lm5ES6_lEEiiiii,@function
        .size           _ZN2at6native54_GLOBAL__N__757059ea_21_ReplicationPadding_cu_4a93dcdf32replication_pad_forward_kernel3dIhEEvNS_27GenericPackedTensorAccessorIKT_Lm5ENS_16DefaultPtrTraitsElEENS3_IS4_Lm5ES6_lEEiiiii,(.L_x_348 - _ZN2at6native54_GLOBAL__N__757059ea_21_ReplicationPadding_cu_4a93dcdf32replication_pad_forward_kernel3dIhEEvNS_27GenericPackedTensorAccessorIKT_Lm5ENS_16DefaultPtrTraitsElEENS3_IS4_Lm5ES6_lEEiiiii)
        .other          _ZN2at6native54_GLOBAL__N__757059ea_21_ReplicationPadding_cu_4a93dcdf32replication_pad_forward_kernel3dIhEEvNS_27GenericPackedTensorAccessorIKT_Lm5ENS_16DefaultPtrTraitsElEENS3_IS4_Lm5ES6_lEEiiiii,@"STO_CUDA_ENTRY STV_DEFAULT"
_ZN2at6native54_GLOBAL__N__757059ea_21_ReplicationPadding_cu_4a93dcdf32replication_pad_forward_kernel3dIhEEvNS_27GenericPackedTensorAccessorIKT_Lm5ENS_16DefaultPtrTraitsElEENS3_IS4_Lm5ES6_lEEiiiii:
        /* <DEDUP_REMOVED lines=27> */
[----:B------:R-:W-:Y:S05]  /*01b0*/  CALL.REL.NOINC `($__internal_20_$__cuda_sm20_div_s64) ;  /* 0x00000bc000007944 */ /* 0x000fea0003c00000 */
[----:B------:R-:W-:-:S04]  /*01c0*/  IMAD.MOV R7, RZ, RZ, -R2 ;  /* 0x000000ffff077224 */ /* 0x000fc800078e0a02 */
[----:B------:R-:W-:Y:S01]  /*01d0*/  IMAD R0, R7, c[0x0][0x1e0], R4 ;  /* 0x0000780007007a24 */ /* 0x000fe200078e0204 */
[----:B------:R-:W-:Y:S05]  /*01e0*/  BRA `(.L_x_102) ;  /* 0x0000015000007947 */ /* 0x000fea0003800000 */
.L_x_101:
        /* <DEDUP_REMOVED lines=21> */
.L_x_102:
[----:B------:R-:W-:Y:S05]  /*0340*/  BSYNC B0 ;  /* 0x0000000000007941 */ /* 0x000fea0003800000 */
.L_x_100:
[----:B------:R-:W-:Y:S01]  /*0350*/  LOP3.LUT R6, R3, c[0x0][0x1dc], RZ, 0xfc, !PT ;  /* 0x0000770003067a12 */ /* 0x000fe200078efcff */
[----:B------:R-:W-:Y:S03]  /*0360*/  BSSY B0, `(.L_x_103) ;  /* 0x0000019000007945 */ /* 0x000fe60003800000 */
[----:B------:R-:W-:-:S13]  /*0370*/  ISETP.NE.U32.AND P0, PT, R6, RZ, PT ;  /* 0x000000ff0600720c */ /* 0x000fda0003f05070 */
[----:B------:R-:W-:Y:S05]  /*0380*/  @!P0 BRA `(.L_x_104) ;  /* 0x0000004000008947 */ /* 0x000fea0003800000 */
[----:B------:R-:W-:Y:S01]  /*0390*/  IMAD.MOV.U32 R6, RZ, RZ, R2 ;  /* 0x000000ffff067224 */ /* 0x000fe200078e0002 */
[----:B------:R-:W-:Y:S02]  /*03a0*/  MOV R2, 0x3c0 ;  /* 0x000003c000027802 */ /* 0x000fe40000000f00 */
[----:B------:R-:W-:Y:S05]  /*03b0*/  CALL.REL.NOINC `($__internal_21_$__cuda_sm20_rem_s64) ;  /* 0x00000ef000007944 */ /* 0x000fea0003c00000 */
[----:B------:R-:W-:Y:S05]  /*03c0*/  BRA `(.L_x_105) ;  /* 0x0000012000007947 */ /* 0x000fea0003800000 */
.L_x_104:
        /* <DEDUP_REMOVED lines=18> */
.L_x_105:
[----:B------:R-:W-:Y:S05]  /*04f0*/  BSYNC B0 ;  /* 0x0000000000007941 */ /* 0x000fea0003800000 */
.L_x_103:
        /* <DEDUP_REMOVED lines=15> */
[----:B------:R-:W-:Y:S05]  /*05f0*/  CALL.REL.NOINC `($__internal_20_$__cuda_sm20_div_s64) ;  /* 0x0000078000007944 */ /* 0x000fea0003c00000 */
[----:B------:R-:W-:Y:S05]  /*0600*/  BRA `(.L_x_108) ;  /* 0x0000012000007947 */ /* 0x000fea0003800000 */
.L_x_107:
        /* <DEDUP_REMOVED lines=18> */
.L_x_108:
[----:B------:R-:W-:Y:S05]  /*0730*/  BSYNC B0 ;  /* 0x0000000000007941 */ /* 0x000fea0003800000 */
.L_x_106:
        /* <DEDUP_REMOVED lines=100> */
        .weak           $__internal_20_$__cuda_sm20_div_s64
        .type           $__internal_20_$__cuda_sm20_div_s64,@function
        .size           $__internal_20_$__cuda_sm20_div_s64,($__internal_21_$__cuda_sm20_rem_s64 - $__internal_20_$__cuda_sm20_div_s64)
$__internal_20_$__cuda_sm20_div_s64:
        /* <DEDUP_REMOVED lines=82> */
[----:B------:R-:W-:Y:S06]  /*12a0*/  RET.REL.NODEC R8 `(_ZN2at6native54_GLOBAL__N__757059ea_21_ReplicationPadding_cu_4a93dcdf32replication_pad_forward_kernel3dIhEEvNS_27GenericPackedTensorAccessorIKT_Lm5ENS_16DefaultPtrTraitsElEENS3_IS4_Lm5ES6_lEEiiiii) ;  /* 0xffffed5008007950 */ /* 0x000fec0003c3ffff */
        .weak           $__internal_21_$__cuda_sm20_rem_s64
        .type           $__internal_21_$__cuda_sm20_rem_s64,@function
        .size           $__internal_21_$__cuda_sm20_rem_s64,(.L_x_348 - $__internal_21_$__cuda_sm20_rem_s64)
$__internal_21_$__cuda_sm20_rem_s64:
        /* <DEDUP_REMOVED lines=72> */
[----:B------:R-:W-:Y:S06]  /*1730*/  RET.REL.NODEC R2 `(_ZN2at6native54_GLOBAL__N__757059ea_21_ReplicationPadding_cu_4a93dcdf32replication_pad_forward_kernel3dIhEEvNS_27GenericPackedTensorAccessorIKT_Lm5ENS_16DefaultPtrTraitsElEENS3_IS4_Lm5ES6_lEEiiiii) ;  /* 0xffffe8c002007950 */ /* 0x000fec0003c3ffff */
.L_x_109:
        /* <DEDUP_REMOVED lines=12> */
.L_x_348:


//--------------------- .text._ZN2at6native54_GLOBAL__N__757059ea_21_ReplicationPadding_cu_4a93dcdf32replication_pad_forward_kernel2dIN3c108BFloat16EEEvNS_27GenericPackedTensorAccessorIKT_Lm4ENS_16DefaultPtrTraitsElEENS5_IS6_Lm4ES8_lEEiiii --------------------------
	.section	.text._ZN2at6native54_GLOBAL__N__757059ea_21_ReplicationPadding_cu_4a93dcdf32replication_pad_forward_kernel2dIN3c108BFloat16EEEvNS_27GenericPackedTensorAccessorIKT_Lm4ENS_16DefaultPtrTraitsElEENS5_IS6_Lm4ES8_lEEiiii,"ax",@progbits
	.sectioninfo	@"SHI_REGISTERS=16"
	.align	128
.text._ZN2at6native54_GLOBAL__N__757059ea_21_ReplicationPadding_cu_4a93dcdf32replication_pad_forward_kernel2dIN3c108BFloat16EEEvNS_27GenericPackedTensorAccessorIKT_Lm4ENS_16DefaultPtrTraitsElEENS5_IS6_Lm4ES8_lEEiiii:
        .type           _ZN2at6native54_GLOBAL__N__757059ea_21_ReplicationPadding_cu_4a93dcdf32replication_pad_forward_kernel2dIN3c108BFloat16EEEvNS_27GenericPackedTensorAccessorIKT_Lm4ENS_16DefaultPtrTraitsElEENS5_IS6_Lm4ES8_lEEiiii,@function
        .size           _ZN2at6native54_GLOBAL__N__757059ea_21_ReplicationPadding_cu_4a93dcdf32replication_pad_forward_kernel2dIN3c108BFloat16EEEvNS_27GenericPackedTensorAccessorIKT_Lm4ENS_16DefaultPtrTraitsElEENS5_IS6_Lm4ES8_lEEiiii,(.L_x_351 - _ZN2at6native54_GLOBAL__N__757059ea_21_ReplicationPadding_cu_4a93dcdf32replication_pad_forward_kernel2dIN3c108BFloat16EEEvNS_27GenericPackedTensorAccessorIKT_Lm4ENS_16DefaultPtrTraitsElEENS5_IS6_Lm4ES8_lEEiiii)
        .other          _ZN2at6native54_GLOBAL__N__757059ea_21_ReplicationPadding_cu_4a93dcdf32replication_pad_forward_kernel2dIN3c108BFloat16EEEvNS_27GenericPackedTensorAccessorIKT_Lm4ENS_16DefaultPtrTraitsElEENS5_IS6_Lm4ES8_lEEiiii,@"STO_CUDA_ENTRY STV_DEFAULT"
_ZN2at6native54_GLOBAL__N__757059ea_21_ReplicationPadding_cu_4a93dcdf32replication_pad_forward_kernel2dIN3c108BFloat16EEEvNS_27GenericPackedTensorAccessorIKT_Lm4ENS_16DefaultPtrTraitsElEENS5_IS6_Lm4ES8_lEEiiii:
[----:B------:R-:W-:Y:S02]  /*0000*/  IMAD.MOV.U32 R1, RZ, RZ, c[0x0][0x28] ;  /* 0x00000a00ff017624 */ /* 0x000fe400078e00ff */
[----:B------:R-:W0:Y:S01]  /*0010*/  S2R R0, SR_CTAID.X ;  /* 0x0000000000007919 */ /* 0x000e220000002500 */
[----:B------:R-:W-:Y:S02]  /*0020*/  ULDC.64 UR8, c[0x0][0x1c8] ;  /* 0x0000720000087ab9 */ /* 0x000fe40000000a00 */
[----:B------:R-:W-:Y:S01]  /*0030*/  ULDC.64 UR10, c[0x0][0x1c0] ;  /* 0x00007000000a7ab9 */ /* 0x000fe20000000a00 */
[----:B------:R-:W0:Y:S01]  /*0040*/  S2R R3, SR_TID.X ;  /* 0x0000000000037919 */ /* 0x000e220000002100 */
[----:B------:R-:W-:Y:S02]  /*0050*/  UIMAD UR6, UR8, UR11, URZ ;  /* 0x0000000b080672a4 */ /* 0x000fe4000f8e023f */
[----:B------:R-:W-:Y:S02]  /*0060*/  UIMAD.WIDE.U32 UR4, UR8, UR10, URZ ;  /* 0x0000000a080472a5 */ /* 0x000fe4000f8e003f */
[----:B------:R-:W-:-:S04]  /*0070*/  UIMAD UR6, UR10, UR9, UR6 ;  /* 0x000000090a0672a4 */ /* 0x000fc8000f8e0206 */
[----:B------:R-:W-:-:S06]  /*0080*/  UIADD3 UR5, UR5, UR6, URZ ;  /* 0x0000000605057290 */ /* 0x000fcc000fffe03f */
[----:B------:R-:W-:Y:S02]  /*0090*/  IMAD.U32 R2, RZ, RZ, UR5 ;  /* 0x00000005ff027e24 */ /* 0x000fe4000f8e00ff */
[----:B0-----:R-:W-:-:S05]  /*00a0*/  IMAD R0, R0, c[0x0][0x0], R3 ;  /* 0x0000000000007a24 */ /* 0x001fca00078e0203 */
[----:B------:R-:W-:Y:S02]  /*00b0*/  ISETP.LT.U32.AND P0, PT, R0, UR4, PT ;  /* 0x0000000400007c0c */ /* 0x000fe4000bf01070 */
[----:B------:R-:W-:-:S04]  /*00c0*/  SHF.R.S32.HI R3, RZ, 0x1f, R0 ;  /* 0x0000001fff037819 */ /* 0x000fc80000011400 */
[----:B------:R-:W-:-:S13]  /*00d0*/  ISETP.GT.AND.EX P0, PT, R2, R3, PT, P0 ;  /* 0x000000030200720c */ /* 0x000fda0003f04300 */
[----:B------:R-:W-:Y:S05]  /*00e0*/  @!P0 EXIT ;  /* 0x000000000000894d */ /* 0x000fea0003800000 */
[----:B------:R-:W-:Y:S01]  /*00f0*/  LOP3.LUT R2, R3, c[0x0][0x1cc], RZ, 0xfc, !PT ;  /* 0x0000730003027a12 */ /* 0x000fe200078efcff */
[----:B------:R-:W-:Y:S01]  /*0100*/  ULDC.64 UR14, c[0x0][0x118] ;  /* 0x00004600000e7ab9 */ /* 0x000fe20000000a00 */
[----:B------:R-:W-:Y:S02]  /*0110*/  BSSY B0, `(.L_x_110) ;  /* 0x000001d000007945 */ /* 0x000fe40003800000 */
[----:B------:R-:W-:-:S13]  /*0120*/  ISETP.NE.U32.AND P0, PT, R2, RZ, PT ;  /* 0x000000ff0200720c */ /* 0x000fda0003f05070 */
[----:B------:R-:W-:Y:S05]  /*0130*/  @!P0 BRA `(.L_x_111) ;  /* 0x0000006000008947 */ /* 0x000fea0003800000 */
[----:B------:R-:W-:Y:S02]  /*0140*/  MOV R2, 0x160 ;  /* 0x0000016000027802 */ /* 0x000fe40000000f00 */
[----:B------:R-:W-:Y:S05]  /*0150*/  CALL.REL.NOINC `($__internal_22_$__cuda_sm20_div_s64) ;  /* 0x000006a000007944 */ /* 0x000fea0003c00000 */
[--C-:B------:R-:W-:Y:S02]  /*0160*/  IMAD.MOV R3, RZ, RZ, -R4.reuse ;  /* 0x000000ffff037224 */ /* 0x100fe400078e0a04 */
[----:B------:R-:W-:Y:S02]  /*0170*/  IMAD.MOV.U32 R2, RZ, RZ, R4 ;  /* 0x000000ffff027224 */ /* 0x000fe400078e0004 */
[----:B------:R-:W-:Y:S01]  /*0180*/  IMAD R0, R3, c[0x0][0x1c8], R0 ;  /* 0x0000720003007a24 */ /* 0x000fe200078e0200 */
[----:B------:R-:W-:Y:S05]  /*0190*/  BRA `(.L_x_112) ;  /* 0x0000014000007947 */ /* 0x000fea0003800000 */
.L_x_111:
        /* <DEDUP_REMOVED lines=20> */
.L_x_112:
[----:B------:R-:W-:Y:S05]  /*02e0*/  BSYNC B0 ;  /* 0x0000000000007941 */ /* 0x000fea0003800000 */
.L_x_110:
[----:B------:R-:W0:Y:S01]  /*02f0*/  S2UR UR10, SR_CTAID.Y ;  /* 0x00000000000a79c3 */ /* 0x000e220000002600 */
[----:B------:R-:W-:Y:S01]  /*0300*/  ULDC.64 UR12, c[0x0][0x1f8] ;  /* 0x00007e00000c7ab9 */ /* 0x000fe20000000a00 */
[----:B------:R-:W-:Y:S01]  /*0310*/  IMNMX R4, R0, c[0x0][0x1f4], !PT ;  /* 0x00007d0000047a17 */ /* 0x000fe20007800200 */
[----:B------:R-:W-:Y:S01]  /*0320*/  ULDC.64 UR4, c[0x0][0x1f0] ;  /* 0x00007c0000047ab9 */ /* 0x000fe20000000a00 */
[----:B------:R-:W-:Y:S01]  /*0330*/  IMNMX R3, RZ, c[0x0][0x1f4], !PT ;  /* 0x00007d00ff037a17 */ /* 0x000fe20007800200 */
[----:B------:R-:W-:Y:S02]  /*0340*/  ULDC.64 UR18, c[0x0][0x190] ;  /* 0x0000640000127ab9 */ /* 0x000fe40000000a00 */
[----:B------:R-:W-:Y:S01]  /*0350*/  ULDC UR6, c[0x0][0x180] ;  /* 0x0000600000067ab9 */ /* 0x000fe20000000800 */
[----:B------:R-:W1:Y:S01]  /*0360*/  S2UR UR9, SR_CTAID.Z ;  /* 0x00000000000979c3 */ /* 0x000e620000002700 */
[----:B------:R-:W-:Y:S02]  /*0370*/  UIADD3 UR11, -UR5, URZ, URZ ;  /* 0x0000003f050b7290 */ /* 0x000fe4000fffe13f */
[----:B------:R-:W-:-:S02]  /*0380*/  UIADD3 UR6, UR6, UR5, URZ ;  /* 0x0000000506067290 */ /* 0x000fc4000fffe03f */
[----:B------:R-:W-:Y:S02]  /*0390*/  UISETP.LT.AND UP0, UPT, URZ, UR11, UPT ;  /* 0x0000000b3f00728c */ /* 0x000fe4000bf01270 */
[----:B------:R-:W-:Y:S02]  /*03a0*/  ULDC UR8, c[0x0][0x178] ;  /* 0x00005e0000087ab9 */ /* 0x000fe40000000800 */
[----:B------:R-:W-:Y:S02]  /*03b0*/  UIADD3 UR16, -UR4, URZ, URZ ;  /* 0x0000003f04107290 */ /* 0x000fe4000fffe13f */
[----:B------:R-:W-:Y:S02]  /*03c0*/  UIADD3 UR8, UR8, UR4, URZ ;  /* 0x0000000408087290 */ /* 0x000fe4000fffe03f */
[----:B------:R-:W-:Y:S02]  /*03d0*/  UISETP.LT.AND UP1, UPT, URZ, UR16, UPT ;  /* 0x000000103f00728c */ /* 0x000fe4000bf21270 */
[----:B------:R-:W-:-:S02]  /*03e0*/  UIADD3 UR8, UR8, -0x1, URZ ;  /* 0xffffffff08087890 */ /* 0x000fc4000fffe03f */
[----:B0-----:R-:W-:-:S04]  /*03f0*/  UIADD3 UR10, UR10, UR12, URZ ;  /* 0x0000000c0a0a7290 */ /* 0x001fc8000fffe03f */
[----:B------:R-:W-:Y:S02]  /*0400*/  USHF.R.S32.HI UR12, URZ, 0x1f, UR10 ;  /* 0x0000001f3f0c7899 */ /* 0x000fe4000801140a */
[----:B------:R-:W-:Y:S02]  /*0410*/  UIMAD.WIDE.U32 UR4, UR10, UR18, URZ ;  /* 0x000000120a0472a5 */ /* 0x000fe4000f8e003f */
[----:B------:R-:W-:Y:S02]  /*0420*/  UIMAD UR7, UR12, UR18, URZ ;  /* 0x000000120c0772a4 */ /* 0x000fe4000f8e023f */
[----:B-1----:R-:W-:Y:S02]  /*0430*/  UIADD3 UR9, UR9, UR13, URZ ;  /* 0x0000000d09097290 */ /* 0x002fe4000fffe03f */
[----:B------:R-:W-:Y:S02]  /*0440*/  UIMAD UR13, UR10, UR19, UR7 ;  /* 0x000000130a0d72a4 */ /* 0x000fe4000f8e0207 */
[----:B------:R-:W-:-:S02]  /*0450*/  UIADD3 UR7, UR6, -0x1, URZ ;  /* 0xffffffff06077890 */ /* 0x000fc4000fffe03f */
[----:B------:R-:W-:Y:S02]  /*0460*/  USEL UR6, URZ, UR11, !UP0 ;  /* 0x0000000b3f067287 */ /* 0x000fe4000c000000 */
[----:B------:R-:W-:Y:S02]  /*0470*/  USHF.R.S32.HI UR11, URZ, 0x1f, UR9 ;  /* 0x0000001f3f0b7899 */ /* 0x000fe40008011409 */
[----:B------:R-:W-:Y:S01]  /*0480*/  ULDC.64 UR18, c[0x0][0x188] ;  /* 0x0000620000127ab9 */ /* 0x000fe20000000a00 */
[----:B------:R-:W-:Y:S01]  /*0490*/  IMNMX R4, R4, UR7, PT ;  /* 0x0000000704047c17 */ /* 0x000fe2000b800200 */
[----:B------:R-:W-:Y:S02]  /*04a0*/  UIADD3 UR5, UR5, UR13, URZ ;  /* 0x0000000d05057290 */ /* 0x000fe4000fffe03f */
[----:B------:R-:W-:Y:S01]  /*04b0*/  UIMAD UR7, UR11, UR18, URZ ;  /* 0x000000120b0772a4 */ /* 0x000fe2000f8e023f */
[----:B------:R-:W-:Y:S01]  /*04c0*/  IADD3 R7, R4, UR6, -R3 ;  /* 0x0000000604077c10 */ /* 0x000fe2000fffe803 */
[----:B------:R-:W-:Y:S01]  /*04d0*/  UIMAD.WIDE.U32 UR4, UR9, UR18, UR4 ;  /* 0x00000012090472a5 */ /* 0x000fe2000f8e0004 */
[----:B------:R-:W-:Y:S01]  /*04e0*/  IMNMX R4, R2, c[0x0][0x1f0], !PT ;  /* 0x00007c0002047a17 */ /* 0x000fe20007800200 */
[----:B------:R-:W-:Y:S01]  /*04f0*/  UIMAD UR7, UR9, UR19, UR7 ;  /* 0x00000013090772a4 */ /* 0x000fe2000f8e0207 */
[----:B------:R-:W-:Y:S01]  /*0500*/  SHF.R.S32.HI R5, RZ, 0x1f, R7 ;  /* 0x0000001fff057819 */ /* 0x000fe20000011407 */
[----:B------:R-:W-:Y:S01]  /*0510*/  USEL UR6, URZ, UR16, !UP1 ;  /* 0x000000103f067287 */ /* 0x000fe2000c800000 */
[----:B------:R-:W-:Y:S01]  /*0520*/  IMNMX R3, RZ, c[0x0][0x1f0], !PT ;  /* 0x00007c00ff037a17 */ /* 0x000fe20007800200 */
[----:B------:R-:W-:Y:S01]  /*0530*/  UIADD3 UR7, UR5, UR7, URZ ;  /* 0x0000000705077290 */ /* 0x000fe2000fffe03f */
[----:B------:R-:W-:Y:S01]  /*0540*/  IMNMX R4, R4, UR8, PT ;  /* 0x0000000804047c17 */ /* 0x000fe2000b800200 */
[----:B------:R-:W-:Y:S01]  /*0550*/  IMAD R8, R5, c[0x0][0x1a0], RZ ;  /* 0x0000680005087a24 */ /* 0x000fe200078e02ff */
[----:B------:R-:W-:Y:S01]  /*0560*/  ULDC.64 UR16, c[0x0][0x1d0] ;  /* 0x0000740000107ab9 */ /* 0x000fe20000000a00 */
[----:B------:R-:W-:Y:S01]  /*0570*/  IMAD.U32 R5, RZ, RZ, UR5 ;  /* 0x00000005ff057e24 */ /* 0x000fe2000f8e00ff */
[----:B------:R-:W-:Y:S01]  /*0580*/  IADD3 R3, R4, UR6, -R3 ;  /* 0x0000000604037c10 */ /* 0x000fe2000fffe803 */
[----:B------:R-:W-:Y:S01]  /*0590*/  IMAD.U32 R5, RZ, RZ, UR7 ;  /* 0x00000007ff057e24 */ /* 0x000fe2000f8e00ff */
[----:B------:R-:W-:Y:S01]  /*05a0*/  MOV R4, UR4 ;  /* 0x0000000400047c02 */ /* 0x000fe20008000f00 */
[----:B------:R-:W-:Y:S01]  /*05b0*/  IMAD R9, R7, c[0x0][0x1a4], R8 ;  /* 0x0000690007097a24 */ /* 0x000fe200078e0208 */
[----:B------:R-:W-:Y:S01]  /*05c0*/  SHF.R.S32.HI R6, RZ, 0x1f, R3 ;  /* 0x0000001fff067819 */ /* 0x000fe20000011403 */
[----:B------:R-:W-:-:S02]  /*05d0*/  ULDC.64 UR6, c[0x0][0x1d8] ;  /* 0x0000760000067ab9 */ /* 0x000fc40000000a00 */
[----:B------:R-:W-:-:S04]  /*05e0*/  IMAD.WIDE.U32 R4, R7, c[0x0][0x1a0], R4 ;  /* 0x0000680007047a25 */ /* 0x000fc800078e0004 */
[----:B------:R-:W-:Y:S02]  /*05f0*/  IMAD R6, R6, c[0x0][0x198], RZ ;  /* 0x0000660006067a24 */ /* 0x000fe400078e02ff */
[----:B------:R-:W-:Y:S02]  /*0600*/  IMAD.IADD R5, R5, 0x1, R9 ;  /* 0x0000000105057824 */ /* 0x000fe400078e0209 */
[C---:B------:R-:W-:Y:S02]  /*0610*/  IMAD R7, R3.reuse, c[0x0][0x19c], R6 ;  /* 0x0000670003077a24 */ /* 0x040fe400078e0206 */
[----:B------:R-:W-:-:S05]  /*0620*/  IMAD.WIDE.U32 R4, R3, c[0x0][0x198], R4 ;  /* 0x0000660003047a25 */ /* 0x000fca00078e0004 */
[----:B------:R-:W-:Y:S02]  /*0630*/  IADD3 R3, R5, R7, RZ ;  /* 0x0000000705037210 */ /* 0x000fe40007ffe0ff */
[----:B------:R-:W-:-:S04]  /*0640*/  LEA R6, P0, R4, c[0x0][0x160], 0x1 ;  /* 0x0000580004067a11 */ /* 0x000fc800078008ff */
[----:B------:R-:W-:-:S06]  /*0650*/  LEA.HI.X R7, R4, c[0x0][0x164], R3, 0x1, P0 ;  /* 0x0000590004077a11 */ /* 0x000fcc00000f0c03 */
[----:B------:R-:W2:Y:S01]  /*0660*/  LDG.E.U16 R7, [R6.64] ;  /* 0x0000000e06077981 */ /* 0x000ea2000c1e1500 */
[----:B------:R-:W-:Y:S01]  /*0670*/  UIMAD UR12, UR12, UR6, URZ ;  /* 0x000000060c0c72a4 */ /* 0x000fe2000f8e023f */
[----:B------:R-:W-:Y:S01]  /*0680*/  SHF.R.S32.HI R3, RZ, 0x1f, R0 ;  /* 0x0000001fff037819 */ /* 0x000fe20000011400 */
[----:B------:R-:W-:Y:S02]  /*0690*/  UIMAD.WIDE.U32 UR4, UR10, UR6, URZ ;  /* 0x000000060a0472a5 */ /* 0x000fe4000f8e003f */
[----:B------:R-:W-:Y:S02]  /*06a0*/  UIMAD UR12, UR10, UR7, UR12 ;  /* 0x000000070a0c72a4 */ /* 0x000fe4000f8e020c */
[----:B------:R-:W-:Y:S01]  /*06b0*/  UIMAD UR11, UR11, UR16, URZ ;  /* 0x000000100b0b72a4 */ /* 0x000fe2000f8e023f */
[----:B------:R-:W-:Y:S01]  /*06c0*/  IMAD R9, R3, c[0x0][0x1e8], RZ ;  /* 0x00007a0003097a24 */ /* 0x000fe200078e02ff */
[----:B------:R-:W-:Y:S01]  /*06d0*/  UIADD3 UR5, UR5, UR12, URZ ;  /* 0x0000000c05057290 */ /* 0x000fe2000fffe03f */
[----:B------:R-:W-:Y:S01]  /*06e0*/  SHF.R.S32.HI R3, RZ, 0x1f, R2 ;  /* 0x0000001fff037819 */ /* 0x000fe20000011402 */
[----:B------:R-:W-:Y:S01]  /*06f0*/  UIMAD UR6, UR9, UR17, UR11 ;  /* 0x00000011090672a4 */ /* 0x000fe2000f8e020b */
[----:B------:R-:W-:Y:S01]  /*0700*/  IMAD R9, R0, c[0x0][0x1ec], R9 ;  /* 0x00007b0000097a24 */ /* 0x000fe200078e0209 */
[----:B------:R-:W-:-:S02]  /*0710*/  UIMAD.WIDE.U32 UR4, UR9, UR16, UR4 ;  /* 0x00000010090472a5 */ /* 0x000fc4000f8e0004 */
[----:B------:R-:W-:Y:S02]  /*0720*/  IMAD R3, R3, c[0x0][0x1e0], RZ ;  /* 0x0000780003037a24 */ /* 0x000fe400078e02ff */
[----:B------:R-:W-:Y:S02]  /*0730*/  UIADD3 UR6, UR5, UR6, URZ ;  /* 0x0000000605067290 */ /* 0x000fe4000fffe03f */
[----:B------:R-:W-:Y:S02]  /*0740*/  IMAD.U32 R5, RZ, RZ, UR5 ;  /* 0x00000005ff057e24 */ /* 0x000fe4000f8e00ff */
[----:B------:R-:W-:Y:S02]  /*0750*/  IMAD.U32 R4, RZ, RZ, UR4 ;  /* 0x00000004ff047e24 */ /* 0x000fe4000f8e00ff */
[----:B------:R-:W-:-:S04]  /*0760*/  IMAD.U32 R5, RZ, RZ, UR6 ;  /* 0x00000006ff057e24 */ /* 0x000fc8000f8e00ff */
[----:B------:R-:W-:-:S05]  /*0770*/  IMAD.WIDE.U32 R4, R0, c[0x0][0x1e8], R4 ;  /* 0x00007a0000047a25 */ /* 0x000fca00078e0004 */
[----:B------:R-:W-:Y:S01]  /*0780*/  IADD3 R5, R5, R9, RZ ;  /* 0x0000000905057210 */ /* 0x000fe20007ffe0ff */
[----:B------:R-:W-:-:S04]  /*0790*/  IMAD R9, R2, c[0x0][0x1e4], R3 ;  /* 0x0000790002097a24 */ /* 0x000fc800078e0203 */
[----:B------:R-:W-:-:S04]  /*07a0*/  IMAD.WIDE.U32 R2, R2, c[0x0][0x1e0], R4 ;  /* 0x0000780002027a25 */ /* 0x000fc800078e0004 */
[----:B------:R-:W-:Y:S01]  /*07b0*/  IMAD.IADD R3, R3, 0x1, R9 ;  /* 0x0000000103037824 */ /* 0x000fe200078e0209 */
[----:B------:R-:W-:-:S04]  /*07c0*/  LEA R4, P0, R2, c[0x0][0x1a8], 0x1 ;  /* 0x00006a0002047a11 */ /* 0x000fc800078008ff */
[----:B------:R-:W-:-:S05]  /*07d0*/  LEA.HI.X R5, R2, c[0x0][0x1ac], R3, 0x1, P0 ;  /* 0x00006b0002057a11 */ /* 0x000fca00000f0c03 */
[----:B--2---:R-:W-:Y:S01]  /*07e0*/  STG.E.U16 [R4.64], R7 ;  /* 0x0000000704007986 */ /* 0x004fe2000c10150e */
[----:B------:R-:W-:Y:S05]  /*07f0*/  EXIT ;  /* 0x000000000000794d */ /* 0x000fea0003800000 */
        .weak           $__internal_22_$__cuda_sm20_div_s64
        .type           $__internal_22_$__cuda_sm20_div_s64,@function
        .size           $__internal_22_$__cuda_sm20_div_s64,(.L_x_351 - $__internal_22_$__cuda_sm20_div_s64)
$__internal_22_$__cuda_sm20_div_s64:
[----:B------:R-:W-:Y:S01]  /*0800*/  ULDC.64 UR6, c[0x0][0x1c8] ;  /* 0x0000720000067ab9 */ /* 0x000fe20000000a00 */
[----:B------:R-:W-:Y:S01]  /*0810*/  ISETP.GE.AND P3, PT, R3, RZ, PT ;  /* 0x000000ff0300720c */ /* 0x000fe20003f66270 */
[----:B------:R-:W-:Y:S02]  /*0820*/  UIADD3 UR4, UP1, URZ, -UR6, URZ ;  /* 0x800000063f047290 */ /* 0x000fe4000ff3e03f */
[----:B------:R-:W-:Y:S02]  /*0830*/  UISETP.LE.AND UP0, UPT, URZ, UR7, UPT ;  /* 0x000000073f00728c */ /* 0x000fe4000bf03270 */
[----:B------:R-:W-:Y:S02]  /*0840*/  UIADD3.X UR5, URZ, ~UR7, URZ, UP1, !UPT ;  /* 0x800000073f057290 */ /* 0x000fe40008ffe43f */
        /* <DEDUP_REMOVED lines=16> */
[----:B------:R-:W-:-:S05]  /*0950*/  IMAD.HI.U32 R6, P1, R5, R9, R6 ;  /* 0x0000000905067227 */ /* 0x000fca0007820006 */
[----:B------:R-:W-:Y:S02]  /*0960*/  IADD3 R7, P2, R13, R6, RZ ;  /* 0x000000060d077210 */ /* 0x000fe40007f5e0ff */
[----:B------:R-:W-:-:S03]  /*0970*/  IADD3.X R6, R11, R5, RZ, P0, !PT ;  /* 0x000000050b067210 */ /* 0x000fc600007fe4ff */
[----:B------:R-:W-:Y:S01]  /*0980*/  IMAD.WIDE.U32 R4, R7, UR4, RZ ;  /* 0x0000000407047c25 */ /* 0x000fe2000f8e00ff */
[----:B------:R-:W-:-:S03]  /*0990*/  IADD3.X R9, RZ, RZ, R6, P2, P1 ;  /* 0x000000ffff097210 */ /* 0x000fc600017e2406 */
[----:B------:R-:W-:Y:S01]  /*09a0*/  IMAD R6, R7, UR5, R5 ;  /* 0x0000000507067c24 */ /* 0x000fe2000f8e0205 */
[----:B------:R-:W-:Y:S02]  /*09b0*/  IADD3 R11, P0, RZ, -R4, RZ ;  /* 0x80000004ff0b7210 */ /* 0x000fe40007f1e0ff */
[-C--:B------:R-:W-:Y:S01]  /*09c0*/  IADD3 R5, P4, RZ, -R0.reuse, RZ ;  /* 0x80000000ff057210 */ /* 0x080fe20007f9e0ff */
[----:B------:R-:W-:Y:S02]  /*09d0*/  IMAD R4, R9, UR4, R6 ;  /* 0x0000000409047c24 */ /* 0x000fe4000f8e0206 */
[----:B------:R-:W-:Y:S01]  /*09e0*/  IMAD.HI.U32 R6, R7, R11, RZ ;  /* 0x0000000b07067227 */ /* 0x000fe200078e00ff */
[----:B------:R-:W-:Y:S01]  /*09f0*/  SEL R8, R5, R0, !P3 ;  /* 0x0000000005087207 */ /* 0x000fe20005800000 */
[----:B------:R-:W-:Y:S02]  /*0a00*/  HFMA2.MMA R5, -RZ, RZ, 0, 0 ;  /* 0x00000000ff057435 */ /* 0x000fe400000001ff */
[----:B------:R-:W-:-:S02]  /*0a10*/  IMAD.X R4, RZ, RZ, ~R4, P0 ;  /* 0x000000ffff047224 */ /* 0x000fc400000e0e04 */
[----:B------:R-:W-:Y:S02]  /*0a20*/  IMAD.X R10, RZ, RZ, ~R3, P4 ;  /* 0x000000ffff0a7224 */ /* 0x000fe400020e0e03 */
[----:B------:R-:W-:-:S03]  /*0a30*/  IMAD.WIDE.U32 R6, P0, R7, R4, R6 ;  /* 0x0000000407067225 */ /* 0x000fc60007800006 */
[----:B------:R-:W-:Y:S02]  /*0a40*/  SEL R10, R10, R3, !P3 ;  /* 0x000000030a0a7207 */ /* 0x000fe40005800000 */
[----:B------:R-:W-:Y:S01]  /*0a50*/  LOP3.LUT R3, R3, c[0x0][0x1cc], RZ, 0x3c, !PT ;  /* 0x0000730003037a12 */ /* 0x000fe200078e3cff */
[----:B------:R-:W-:-:S04]  /*0a60*/  IMAD.HI.U32 R7, P1, R9, R11, R6 ;  /* 0x0000000b09077227 */ /* 0x000fc80007820006 */
[CC--:B------:R-:W-:Y:S02]  /*0a70*/  IMAD R6, R9.reuse, R4.reuse, RZ ;  /* 0x0000000409067224 */ /* 0x0c0fe400078e02ff */
[----:B------:R-:W-:-:S03]  /*0a80*/  IMAD.HI.U32 R4, R9, R4, RZ ;  /* 0x0000000409047227 */ /* 0x000fc600078e00ff */
[----:B------:R-:W-:Y:S01]  /*0a90*/  IADD3 R7, P2, R6, R7, RZ ;  /* 0x0000000706077210 */ /* 0x000fe20007f5e0ff */
[----:B------:R-:W-:-:S04]  /*0aa0*/  IMAD.X R9, R4, 0x1, R9, P0 ;  /* 0x0000000104097824 */ /* 0x000fc800000e0609 */
[----:B------:R-:W-:Y:S01]  /*0ab0*/  IMAD.HI.U32 R4, R7, R8, RZ ;  /* 0x0000000807047227 */ /* 0x000fe200078e00ff */
[----:B------:R-:W-:-:S05]  /*0ac0*/  IADD3.X R9, RZ, RZ, R9, P2, P1 ;  /* 0x000000ffff097210 */ /* 0x000fca00017e2409 */
[----:B------:R-:W-:-:S04]  /*0ad0*/  IMAD.WIDE.U32 R4, R7, R10, R4 ;  /* 0x0000000a07047225 */ /* 0x000fc800078e0004 */
[C---:B------:R-:W-:Y:S02]  /*0ae0*/  IMAD R7, R9.reuse, R10, RZ ;  /* 0x0000000a09077224 */ /* 0x040fe400078e02ff */
[----:B------:R-:W-:-:S04]  /*0af0*/  IMAD.HI.U32 R4, P0, R9, R8, R4 ;  /* 0x0000000809047227 */ /* 0x000fc80007800004 */
[----:B------:R-:W-:Y:S01]  /*0b00*/  IMAD.HI.U32 R6, R9, R10, RZ ;  /* 0x0000000a09067227 */ /* 0x000fe200078e00ff */
[----:B------:R-:W-:-:S03]  /*0b10*/  IADD3 R7, P1, R7, R4, RZ ;  /* 0x0000000407077210 */ /* 0x000fc60007f3e0ff */
[----:B------:R-:W-:Y:S02]  /*0b20*/  IMAD.X R6, RZ, RZ, R6, P0 ;  /* 0x000000ffff067224 */ /* 0x000fe400000e0606 */
[----:B------:R-:W-:-:S04]  /*0b30*/  IMAD.WIDE.U32 R4, R7, UR4, RZ ;  /* 0x0000000407047c25 */ /* 0x000fc8000f8e00ff */
[----:B------:R-:W-:Y:S01]  /*0b40*/  IMAD.X R6, RZ, RZ, R6, P1 ;  /* 0x000000ffff067224 */ /* 0x000fe200008e0606 */
[----:B------:R-:W-:Y:S01]  /*0b50*/  IADD3 R8, P1, -R4, R8, RZ ;  /* 0x0000000804087210 */ /* 0x000fe20007f3e1ff */
[C---:B------:R-:W-:Y:S01]  /*0b60*/  IMAD R5, R7.reuse, UR5, R5 ;  /* 0x0000000507057c24 */ /* 0x040fe2000f8e0205 */
[----:B------:R-:W-:Y:S02]  /*0b70*/  IADD3 R4, R7, 0x1, RZ ;  /* 0x0000000107047810 */ /* 0x000fe40007ffe0ff */
[----:B------:R-:W-:Y:S01]  /*0b80*/  ISETP.GE.U32.AND P0, PT, R8, UR4, PT ;  /* 0x0000000408007c0c */ /* 0x000fe2000bf06070 */
[----:B------:R-:W-:-:S04]  /*0b90*/  IMAD R5, R6, UR4, R5 ;  /* 0x0000000406057c24 */ /* 0x000fc8000f8e0205 */
[----:B------:R-:W-:Y:S01]  /*0ba0*/  IMAD.X R9, R10, 0x1, ~R5, P1 ;  /* 0x000000010a097824 */ /* 0x000fe200008e0e05 */
[----:B------:R-:W-:-:S04]  /*0bb0*/  IADD3 R5, P1, R8, -UR4, RZ ;  /* 0x8000000408057c10 */ /* 0x000fc8000ff3e0ff */
[C---:B------:R-:W-:Y:S02]  /*0bc0*/  ISETP.GE.U32.AND.EX P0, PT, R9.reuse, UR5, PT, P0 ;  /* 0x0000000509007c0c */ /* 0x040fe4000bf06100 */
[----:B------:R-:W-:Y:S02]  /*0bd0*/  IADD3.X R6, R9, ~UR5, RZ, P1, !PT ;  /* 0x8000000509067c10 */ /* 0x000fe40008ffe4ff */
[----:B------:R-:W-:Y:S02]  /*0be0*/  SEL R5, R5, R8, P0 ;  /* 0x0000000805057207 */ /* 0x000fe40000000000 */
[----:B------:R-:W-:Y:S02]  /*0bf0*/  SEL R6, R6, R9, P0 ;  /* 0x0000000906067207 */ /* 0x000fe40000000000 */
[----:B------:R-:W-:Y:S02]  /*0c00*/  SEL R7, R4, R7, P0 ;  /* 0x0000000704077207 */ /* 0x000fe40000000000 */
[----:B------:R-:W-:-:S02]  /*0c10*/  ISETP.GE.U32.AND P0, PT, R5, UR4, PT ;  /* 0x0000000405007c0c */ /* 0x000fc4000bf06070 */
[----:B------:R-:W-:Y:S02]  /*0c20*/  IADD3 R4, R7, 0x1, RZ ;  /* 0x0000000107047810 */ /* 0x000fe40007ffe0ff */
[----:B------:R-:W-:Y:S02]  /*0c30*/  ISETP.GE.U32.AND.EX P0, PT, R6, UR5, PT, P0 ;  /* 0x0000000506007c0c */ /* 0x000fe4000bf06100 */
[----:B------:R-:W-:Y:S02]  /*0c40*/  ISETP.GE.AND P1, PT, R3, RZ, PT ;  /* 0x000000ff0300720c */ /* 0x000fe40003f26270 */
[----:B------:R-:W-:Y:S02]  /*0c50*/  SEL R4, R4, R7, P0 ;  /* 0x0000000704047207 */ /* 0x000fe40000000000 */
[----:B------:R-:W-:Y:S02]  /*0c60*/  ISETP.NE.U32.AND P0, PT, RZ, c[0x0][0x1c8], PT ;  /* 0x00007200ff007a0c */ /* 0x000fe40003f05070 */
[----:B------:R-:W-:-:S02]  /*0c70*/  IADD3 R3, RZ, -R4, RZ ;  /* 0x80000004ff037210 */ /* 0x000fc40007ffe0ff */
[----:B------:R-:W-:Y:S02]  /*0c80*/  ISETP.NE.AND.EX P0, PT, RZ, c[0x0][0x1cc], PT, P0 ;  /* 0x00007300ff007a0c */ /* 0x000fe40003f05300 */
[----:B------:R-:W-:Y:S01]  /*0c90*/  SEL R4, R3, R4, !P1 ;  /* 0x0000000403047207 */ /* 0x000fe20004800000 */
[----:B------:R-:W-:-:S03]  /*0ca0*/  IMAD.MOV.U32 R3, RZ, RZ, 0x0 ;  /* 0x00000000ff037424 */ /* 0x000fc600078e00ff */
[----:B------:R-:W-:Y:S01]  /*0cb0*/  SEL R4, R4, 0xffffffff, P0 ;  /* 0xffffffff04047807 */ /* 0x000fe20000000000 */
[----:B------:R-:W-:Y:S06]  /*0cc0*/  RET.REL.NODEC R2 `(_ZN2at6native54_GLOBAL__N__757059ea_21_ReplicationPadding_cu_4a93dcdf32replication_pad_forward_kernel2dIN3c108BFloat16EEEvNS_27GenericPackedTensorAccessorIKT_Lm4ENS_16DefaultPtrTraitsElEENS5_IS6_Lm4ES8_lEEiiii) ;  /* 0xfffff33002007950 */ /* 0x000fec0003c3ffff */
.L_x_113:
        /* <DEDUP_REMOVED lines=11> */
.L_x_351:


//--------------------- .text._ZN2at6native54_GLOBAL__N__757059ea_21_ReplicationPadding_cu_4a93dcdf32replication_pad_forward_kernel2dIN3c104HalfEEEvNS_27GenericPackedTensorAccessorIKT_Lm4ENS_16DefaultPtrTraitsElEENS5_IS6_Lm4ES8_lEEiiii --------------------------
	.section	.text._ZN2at6native54_GLOBAL__N__757059ea_21_ReplicationPadding_cu_4a93dcdf32replication_pad_forward_kernel2dIN3c104HalfEEEvNS_27GenericPackedTensorAccessorIKT_Lm4ENS_16DefaultPtrTraitsElEENS5_IS6_Lm4ES8_lEEiiii,"ax",@progbits
	.sectioninfo	@"SHI_REGISTERS=16"
	.align	128
.text._ZN2at6native54_GLOBAL__N__757059ea_21_ReplicationPadding_cu_4a93dcdf32replication_pad_forward_kernel2dIN3c104HalfEEEvNS_27GenericPackedTensorAccessorIKT_Lm4ENS_16DefaultPtrTraitsElEENS5_IS6_Lm4ES8_lEEiiii:
        .type           _ZN2at6native54_GLOBAL__N__757059ea_21_ReplicationPadding_cu_4a93dcdf32replication_pad_forward_kernel2dIN3c104HalfEEEvNS_27GenericPackedTensorAccessorIKT_Lm4ENS_16DefaultPtrTraitsElEENS5_IS6_Lm4ES8_lEEiiii,@function
        .size           _ZN2at6native54_GLOBAL__N__757059ea_21_ReplicationPadding_cu_4a93dcdf32replication_pad_forward_kernel2dIN3c104HalfEEEvNS_27GenericPackedTensorAccessorIKT_Lm4ENS_16DefaultPtrTraitsElEENS5_IS6_Lm4ES8_lEEiiii,(.L_x_353 - _ZN2at6native54_GLOBAL__N__757059ea_21_ReplicationPadding_cu_4a93dcdf32replication_pad_forward_kernel2dIN3c104HalfEEEvNS_27GenericPackedTensorAccessorIKT_Lm4ENS_16DefaultPtrTraitsElEENS5_IS6_Lm4ES8_lEEiiii)
        .other          _ZN2at6native54_GLOBAL__N__757059ea_21_ReplicationPadding_cu_4a93dcdf32replication_pad_forward_kernel2dIN3c104HalfEEEvNS_27GenericPackedTensorAccessorIKT_Lm4ENS_16DefaultPtrTraitsElEENS5_IS6_Lm4ES8_lEEiiii,@"STO_CUDA_ENTRY STV_DEFAULT"
_ZN2at6native54_GLOBAL__N__757059ea_21_ReplicationPadding_cu_4a93dcdf32replication_pad_forward_kernel2dIN3c104HalfEEEvNS_27GenericPackedTensorAccessorIKT_Lm4ENS_16DefaultPtrTraitsElEENS5_IS6_Lm4ES8_lEEiiii:
        /* <DEDUP_REMOVED lines=21> */
[----:B------:R-:W-:Y:S05]  /*0150*/  CALL.REL.NOINC `($__internal_23_$__cuda_sm20_div_s64) ;  /* 0x000006a000007944 */ /* 0x000fea0003c00000 */
[--C-:B------:R-:W-:Y:S02]  /*0160*/  IMAD.MOV R3, RZ, RZ, -R4.reuse ;  /* 0x000000ffff037224 */ /* 0x100fe400078e0a04 */
[----:B------:R-:W-:Y:S02]  /*0170*/  IMAD.MOV.U32 R2, RZ, RZ, R4 ;  /* 0x000000ffff027224 */ /* 0x000fe400078e0004 */
[----:B------:R-:W-:Y:S01]  /*0180*/  IMAD R0, R3, c[0x0][0x1c8], R0 ;  /* 0x0000720003007a24 */ /* 0x000fe200078e0200 */
[----:B------:R-:W-:Y:S05]  /*0190*/  BRA `(.L_x_116) ;  /* 0x0000014000007947 */ /* 0x000fea0003800000 */
.L_x_115:
        /* <DEDUP_REMOVED lines=20> */
.L_x_116:
[----:B------:R-:W-:Y:S05]  /*02e0*/  BSYNC B0 ;  /* 0x0000000000007941 */ /* 0x000fea0003800000 */
.L_x_114:
        /* <DEDUP_REMOVED lines=81> */
        .weak           $__internal_23_$__cuda_sm20_div_s64
        .type           $__internal_23_$__cuda_sm20_div_s64,@function
        .size           $__internal_23_$__cuda_sm20_div_s64,(.L_x_353 - $__internal_23_$__cuda_sm20_div_s64)
$__internal_23_$__cuda_sm20_div_s64:
        /* <DEDUP_REMOVED lines=76> */
[----:B------:R-:W-:Y:S06]  /*0cc0*/  RET.REL.NODEC R2 `(_ZN2at6native54_GLOBAL__N__757059ea_21_ReplicationPadding_cu_4a93dcdf32replication_pad_forward_kernel2dIN3c104HalfEEEvNS_27GenericPackedTensorAccessorIKT_Lm4ENS_16DefaultPtrTraitsElEENS5_IS6_Lm4ES8_lEEiiii) ;  /* 0xfffff33002007950 */ /* 0x000fec0003c3ffff */
.L_x_117:
        /* <DEDUP_REMOVED lines=11> */
.L_x_353:


//--------------------- .text._ZN2at6native54_GLOBAL__N__757059ea_21_ReplicationPadding_cu_4a93dcdf32replication_pad_forward_kernel2dIN3c107complexIfEEEEvNS_27GenericPackedTensorAccessorIKT_Lm4ENS_16DefaultPtrTraitsElEENS6_IS7_Lm4ES9_lEEiiii --------------------------
	.section	.text._ZN2at6native54_GLOBAL__N__757059ea_21_ReplicationPadding_cu_4a93dcdf32replication_pad_forward_kernel2dIN3c107complexIfEEEEvNS_27GenericPackedTensorAccessorIKT_Lm4ENS_16DefaultPtrTraitsElEENS6_IS7_Lm4ES9_lEEiiii,"ax",@progbits
	.sectioninfo	@"SHI_REGISTERS=16"
	.align	128
.text._ZN2at6native54_GLOBAL__N__757059ea_21_ReplicationPadding_cu_4a93dcdf32replication_pad_forward_kernel2dIN3c107complexIfEEEEvNS_27GenericPackedTensorAccessorIKT_Lm4ENS_16DefaultPtrTraitsElEENS6_IS7_Lm4ES9_lEEiiii:
        .type           _ZN2at6native54_GLOBAL__N__757059ea_21_ReplicationPadding_cu_4a93dcdf32replication_pad_forward_kernel2dIN3c107complexIfEEEEvNS_27GenericPackedTensorAccessorIKT_Lm4ENS_16DefaultPtrTraitsElEENS6_IS7_Lm4ES9_lEEiiii,@function
        .size           _ZN2at6native54_GLOBAL__N__757059ea_21_ReplicationPadding_cu_4a93dcdf32replication_pad_forward_kernel2dIN3c107complexIfEEEEvNS_27GenericPackedTensorAccessorIKT_Lm4ENS_16DefaultPtrTraitsElEENS6_IS7_Lm4ES9_lEEiiii,(.L_x_355 - _ZN2at6native54_GLOBAL__N__757059ea_21_ReplicationPadding_cu_4a93dcdf32replication_pad_forward_kernel2dIN3c107complexIfEEEEvNS_27GenericPackedTensorAccessorIKT_Lm4ENS_16DefaultPtrTraitsElEENS6_IS7_Lm4ES9_lEEiiii)
        .other          _ZN2at6native54_GLOBAL__N__757059ea_21_ReplicationPadding_cu_4a93dcdf32replication_pad_forward_kernel2dIN3c107complexIfEEEEvNS_27GenericPackedTensorAccessorIKT_Lm4ENS_16DefaultPtrTraitsElEENS6_IS7_Lm4ES9_lEEiiii,@"STO_CUDA_ENTRY STV_DEFAULT"
_ZN2at6native54_GLOBAL__N__757059ea_21_ReplicationPadding_cu_4a93dcdf32replication_pad_forward_kernel2dIN3c107complexIfEEEEvNS_27GenericPackedTensorAccessorIKT_Lm4ENS_16DefaultPtrTraitsElEENS6_IS7_Lm4ES9_lEEiiii:
        /* <DEDUP_REMOVED lines=21> */
[----:B------:R-:W-:Y:S05]  /*0150*/  CALL.REL.NOINC `($__internal_24_$__cuda_sm20_div_s64) ;  /* 0x000006a000007944 */ /* 0x000fea0003c00000 */
[--C-:B------:R-:W-:Y:S02]  /*0160*/  IMAD.MOV R3, RZ, RZ, -R4.reuse ;  /* 0x000000ffff037224 */ /* 0x100fe400078e0a04 */
[----:B------:R-:W-:Y:S02]  /*0170*/  IMAD.MOV.U32 R2, RZ, RZ, R4 ;  /* 0x000000ffff027224 */ /* 0x000fe400078e0004 */
[----:B------:R-:W-:Y:S01]  /*0180*/  IMAD R0, R3, c[0x0][0x1c8], R0 ;  /* 0x0000720003007a24 */ /* 0x000fe200078e0200 */
[----:B------:R-:W-:Y:S05]  /*0190*/  BRA `(.L_x_120) ;  /* 0x0000014000007947 */ /* 0x000fea0003800000 */
.L_x_119:
        /* <DEDUP_REMOVED lines=20> */
.L_x_120:
[----:B------:R-:W-:Y:S05]  /*02e0*/  BSYNC B0 ;  /* 0x0000000000007941 */ /* 0x000fea0003800000 */
.L_x_118:
        /* <DEDUP_REMOVED lines=54> */
[----:B------:R-:W-:-:S05]  /*0650*/  LEA.HI.X R7, R4, c[0x0][0x164], R3, 0x3, P0 ;  /* 0x0000590004077a11 */ /* 0x000fca00000f1c03 */
[----:B------:R0:W2:Y:S01]  /*0660*/  LDG.E.64 R4, [R6.64] ;  /* 0x0000000e06047981 */ /* 0x0000a2000c1e1b00 */
        /* <DEDUP_REMOVED lines=13> */
[----:B0-----:R-:W-:Y:S02]  /*0740*/  IMAD.U32 R7, RZ, RZ, UR5 ;  /* 0x00000005ff077e24 */ /* 0x001fe4000f8e00ff */
        /* <DEDUP_REMOVED lines=9> */
[----:B--2---:R-:W-:Y:S01]  /*07e0*/  STG.E.64 [R6.64], R4 ;  /* 0x0000000406007986 */ /* 0x004fe2000c101b0e */
[----:B------:R-:W-:Y:S05]  /*07f0*/  EXIT ;  /* 0x000000000000794d */ /* 0x000fea0003800000 */
        .weak           $__internal_24_$__cuda_sm20_div_s64
        .type           $__internal_24_$__cuda_sm20_div_s64,@function
        .size           $__internal_24_$__cuda_sm20_div_s64,(.L_x_355 - $__internal_24_$__cuda_sm20_div_s64)
$__internal_24_$__cuda_sm20_div_s64:
        /* <DEDUP_REMOVED lines=76> */
[----:B------:R-:W-:Y:S06]  /*0cc0*/  RET.REL.NODEC R2 `(_ZN2at6native54_GLOBAL__N__757059ea_21_ReplicationPadding_cu_4a93dcdf32replication_pad_forward_kernel2dIN3c107complexIfEEEEvNS_27GenericPackedTensorAccessorIKT_Lm4ENS_16DefaultPtrTraitsElEENS6_IS7_Lm4ES9_lEEiiii) ;  /* 0xfffff33002007950 */ /* 0x000fec0003c3ffff */
.L_x_121:
        /* <DEDUP_REMOVED lines=11> */
.L_x_355:


//--------------------- .text._ZN2at6native54_GLOBAL__N__757059ea_21_ReplicationPadding_cu_4a93dcdf32replication_pad_forward_kernel2dIN3c107complexIdEEEEvNS_27GenericPackedTensorAccessorIKT_Lm4ENS_16DefaultPtrTraitsElEENS6_IS7_Lm4ES9_lEEiiii --------------------------
	.section	.text._ZN2at6native54_GLOBAL__N__757059ea_21_ReplicationPadding_cu_4a93dcdf32replication_pad_forward_kernel2dIN3c107complexIdEEEEvNS_27GenericPackedTensorAccessorIKT_Lm4ENS_16DefaultPtrTraitsElEENS6_IS7_Lm4ES9_lEEiiii,"ax",@progbits
	.sectioninfo	@"SHI_REGISTERS=16"
	.align	128
.text._ZN2at6native54_GLOBAL__N__757059ea_21_ReplicationPadding_cu_4a93dcdf32replication_pad_forward_kernel2dIN3c107complexIdEEEEvNS_27GenericPackedTensorAccessorIKT_Lm4ENS_16DefaultPtrTraitsElEENS6_IS7_Lm4ES9_lEEiiii:
        .type           _ZN2at6native54_GLOBAL__N__757059ea_21_ReplicationPadding_cu_4a93dcdf32replication_pad_forward_kernel2dIN3c107complexIdEEEEvNS_27GenericPackedTensorAccessorIKT_Lm4ENS_16DefaultPtrTraitsElEENS6_IS7_Lm4ES9_lEEiiii,@function
        .size           _ZN2at6native54_GLOBAL__N__757059ea_21_ReplicationPadding_cu_4a93dcdf32replication_pad_forward_kernel2dIN3c107complexIdEEEEvNS_27GenericPackedTensorAccessorIKT_Lm4ENS_16DefaultPtrTraitsElEENS6_IS7_Lm4ES9_lEEiiii,(.L_x_357 - _ZN2at6native54_GLOBAL__N__757059ea_21_ReplicationPadding_cu_4a93dcdf32replication_pad_forward_kernel2dIN3c107complexIdEEEEvNS_27GenericPackedTensorAccessorIKT_Lm4ENS_16DefaultPtrTraitsElEENS6_IS7_Lm4ES9_lEEiiii)
        .other          _ZN2at6native54_GLOBAL__N__757059ea_21_ReplicationPadding_cu_4a93dcdf32replication_pad_forward_kernel2dIN3c107complexIdEEEEvNS_27GenericPackedTensorAccessorIKT_Lm4ENS_16DefaultPtrTraitsElEENS6_IS7_Lm4ES9_lEEiiii,@"STO_CUDA_ENTRY STV_DEFAULT"
_ZN2at6native54_GLOBAL__N__757059ea_21_ReplicationPadding_cu_4a93dcdf32replication_pad_forward_kernel2dIN3c107complexIdEEEEvNS_27GenericPackedTensorAccessorIKT_Lm4ENS_16DefaultPtrTraitsElEENS6_IS7_Lm4ES9_lEEiiii:
        /* <DEDUP_REMOVED lines=21> */
[----:B------:R-:W-:Y:S05]  /*0150*/  CALL.REL.NOINC `($__internal_25_$__cuda_sm20_div_s64) ;  /* 0x000006a000007944 */ /* 0x000fea0003c00000 */
[--C-:B------:R-:W-:Y:S02]  /*0160*/  IMAD.MOV R3, RZ, RZ, -R4.reuse ;  /* 0x000000ffff037224 */ /* 0x100fe400078e0a04 */
[----:B------:R-:W-:Y:S02]  /*0170*/  IMAD.MOV.U32 R2, RZ, RZ, R4 ;  /* 0x000000ffff027224 */ /* 0x000fe400078e0004 */
[----:B------:R-:W-:Y:S01]  /*0180*/  IMAD R0, R3, c[0x0][0x1c8], R0 ;  /* 0x0000720003007a24 */ /* 0x000fe200078e0200 */
[----:B------:R-:W-:Y:S05]  /*0190*/  BRA `(.L_x_124) ;  /* 0x0000014000007947 */ /* 0x000fea0003800000 */
.L_x_123:
        /* <DEDUP_REMOVED lines=20> */
.L_x_124:
[----:B------:R-:W-:Y:S05]  /*02e0*/  BSYNC B0 ;  /* 0x0000000000007941 */ /* 0x000fea0003800000 */
.L_x_122:
        /* <DEDUP_REMOVED lines=55> */
[----:B------:R-:W2:Y:S01]  /*0660*/  LDG.E.128 R4, [R6.64] ;  /* 0x0000000e06047981 */ /* 0x000ea2000c1e1d00 */
        /* <DEDUP_REMOVED lines=23> */
[----:B--2---:R-:W-:Y:S01]  /*07e0*/  STG.E.128 [R8.64], R4 ;  /* 0x0000000408007986 */ /* 0x004fe2000c101d0e */
[----:B------:R-:W-:Y:S05]  /*07f0*/  EXIT ;  /* 0x000000000000794d */ /* 0x000fea0003800000 */
        .weak           $__internal_25_$__cuda_sm20_div_s64
        .type           $__internal_25_$__cuda_sm20_div_s64,@function
        .size           $__internal_25_$__cuda_sm20_div_s64,(.L_x_357 - $__internal_25_$__cuda_sm20_div_s64)
$__internal_25_$__cuda_sm20_div_s64:
        /* <DEDUP_REMOVED lines=76> */
[----:B------:R-:W-:Y:S06]  /*0cc0*/  RET.REL.NODEC R2 `(_ZN2at6native54_GLOBAL__N__757059ea_21_ReplicationPadding_cu_4a93dcdf32replication_pad_forward_kernel2dIN3c107complexIdEEEEvNS_27GenericPackedTensorAccessorIKT_Lm4ENS_16DefaultPtrTraitsElEENS6_IS7_Lm4ES9_lEEiiii) ;  /* 0xfffff33002007950 */ /* 0x000fec0003c3ffff */
.L_x_125:
        /* <DEDUP_REMOVED lines=11> */
.L_x_357:


//--------------------- .text._ZN2at6native54_GLOBAL__N__757059ea_21_ReplicationPadding_cu_4a93dcdf32replication_pad_forward_kernel2dIfEEvNS_27GenericPackedTensorAccessorIKT_Lm4ENS_16DefaultPtrTraitsElEENS3_IS4_Lm4ES6_lEEiiii --------------------------
	.section	.text._ZN2at6native54_GLOBAL__N__757059ea_21_ReplicationPadding_cu_4a93dcdf32replication_pad_forward_kernel2dIfEEvNS_27GenericPackedTensorAccessorIKT_Lm4ENS_16DefaultPtrTraitsElEENS3_IS4_Lm4ES6_lEEiiii,"ax",@progbits
	.sectioninfo	@"SHI_REGISTERS=16"
	.align	128
.text._ZN2at6native54_GLOBAL__N__757059ea_21_ReplicationPadding_cu_4a93dcdf32replication_pad_forward_kernel2dIfEEvNS_27GenericPackedTensorAccessorIKT_Lm4ENS_16DefaultPtrTraitsElEENS3_IS4_Lm4ES6_lEEiiii:
        .type           _ZN2at6native54_GLOBAL__N__757059ea_21_ReplicationPadding_cu_4a93dcdf32replication_pad_forward_kernel2dIfEEvNS_27GenericPackedTensorAccessorIKT_Lm4ENS_16DefaultPtrTraitsElEENS3_IS4_Lm4ES6_lEEiiii,@function
        .size           _ZN2at6native54_GLOBAL__N__757059ea_21_ReplicationPadding_cu_4a93dcdf32replication_pad_forward_kernel2dIfEEvNS_27GenericPackedTensorAccessorIKT_Lm4ENS_16DefaultPtrTraitsElEENS3_IS4_Lm4ES6_lEEiiii,(.L_x_359 - _ZN2at6native54_GLOBAL__N__757059ea_21_ReplicationPadding_cu_4a93dcdf32replication_pad_forward_kernel2dIfEEvNS_27GenericPackedTensorAccessorIKT_Lm4ENS_16DefaultPtrTraitsElEENS3_IS4_Lm4ES6_lEEiiii)
        .other          _ZN2at6native54_GLOBAL__N__757059ea_21_ReplicationPadding_cu_4a93dcdf32replication_pad_forward_kernel2dIfEEvNS_27GenericPackedTensorAccessorIKT_Lm4ENS_16DefaultPtrTraitsElEENS3_IS4_Lm4ES6_lEEiiii,@"STO_CUDA_ENTRY STV_DEFAULT"
_ZN2at6native54_GLOBAL__N__757059ea_21_ReplicationPadding_cu_4a93dcdf32replication_pad_forward_kernel2dIfEEvNS_27GenericPackedTensorAccessorIKT_Lm4ENS_16DefaultPtrTraitsElEENS3_IS4_Lm4ES6_lEEiiii:
        /* <DEDUP_REMOVED lines=21> */
[----:B------:R-:W-:Y:S05]  /*0150*/  CALL.REL.NOINC `($__internal_26_$__cuda_sm20_div_s64) ;  /* 0x000006a000007944 */ /* 0x000fea0003c00000 */
[--C-:B------:R-:W-:Y:S02]  /*0160*/  IMAD.MOV R3, RZ, RZ, -R4.reuse ;  /* 0x000000ffff037224 */ /* 0x100fe400078e0a04 */
[----:B------:R-:W-:Y:S02]  /*0170*/  IMAD.MOV.U32 R2, RZ, RZ, R4 ;  /* 0x000000ffff027224 */ /* 0x000fe400078e0004 */
[----:B------:R-:W-:Y:S01]  /*0180*/  IMAD R0, R3, c[0x0][0x1c8], R0 ;  /* 0x0000720003007a24 */ /* 0x000fe200078e0200 */
[----:B------:R-:W-:Y:S05]  /*0190*/  BRA `(.L_x_128) ;  /* 0x0000014000007947 */ /* 0x000fea0003800000 */
.L_x_127:
        /* <DEDUP_REMOVED lines=20> */
.L_x_128:
[----:B------:R-:W-:Y:S05]  /*02e0*/  BSYNC B0 ;  /* 0x0000000000007941 */ /* 0x000fea0003800000 */
.L_x_126:
        /* <DEDUP_REMOVED lines=55> */
[----:B------:R-:W2:Y:S01]  /*0660*/  LDG.E R7, [R6.64] ;  /* 0x0000000e06077981 */ /* 0x000ea2000c1e1900 */
        /* <DEDUP_REMOVED lines=23> */
[----:B--2---:R-:W-:Y:S01]  /*07e0*/  STG.E [R4.64], R7 ;  /* 0x0000000704007986 */ /* 0x004fe2000c10190e */
[----:B------:R-:W-:Y:S05]  /*07f0*/  EXIT ;  /* 0x000000000000794d */ /* 0x000fea0003800000 */
        .weak           $__internal_26_$__cuda_sm20_div_s64
        .type           $__internal_26_$__cuda_sm20_div_s64,@function
        .size           $__internal_26_$__cuda_sm20_div_s64,(.L_x_359 - $__internal_26_$__cuda_sm20_div_s64)
$__internal_26_$__cuda_sm20_div_s64:
        /* <DEDUP_REMOVED lines=76> */
[----:B------:R-:W-:Y:S06]  /*0cc0*/  RET.REL.NODEC R2 `(_ZN2at6native54_GLOBAL__N__757059ea_21_ReplicationPadding_cu_4a93dcdf32replication_pad_forward_kernel2dIfEEvNS_27GenericPackedTensorAccessorIKT_Lm4ENS_16DefaultPtrTraitsElEENS3_IS4_Lm4ES6_lEEiiii) ;  /* 0xfffff33002007950 */ /* 0x000fec0003c3ffff */
.L_x_129:
        /* <DEDUP_REMOVED lines=11> */
.L_x_359:


//--------------------- .text._ZN2at6native54_GLOBAL__N__757059ea_21_ReplicationPadding_cu_4a93dcdf32replication_pad_forward_kernel2dIdEEvNS_27GenericPackedTensorAccessorIKT_Lm4ENS_16DefaultPtrTraitsElEENS3_IS4_Lm4ES6_lEEiiii --------------------------
	.section	.text._ZN2at6native54_GLOBAL__N__757059ea_21_ReplicationPadding_cu_4a93dcdf32replication_pad_forward_kernel2dIdEEvNS_27GenericPackedTensorAccessorIKT_Lm4ENS_16DefaultPtrTraitsElEENS3_IS4_Lm4ES6_lEEiiii,"ax",@progbits
	.sectioninfo	@"SHI_REGISTERS=16"
	.align	128
.text._ZN2at6native54_GLOBAL__N__757059ea_21_ReplicationPadding_cu_4a93dcdf32replication_pad_forward_kernel2dIdEEvNS_27GenericPackedTensorAccessorIKT_Lm4ENS_16DefaultPtrTraitsElEENS3_IS4_Lm4ES6_lEEiiii:
        .type           _ZN2at6native54_GLOBAL__N__757059ea_21_ReplicationPadding_cu_4a93dcdf32replication_pad_forward_kernel2dIdEEvNS_27GenericPackedTensorAccessorIKT_Lm4ENS_16DefaultPtrTraitsElEENS3_IS4_Lm4ES6_lEEiiii,@function
        .size           _ZN2at6native54_GLOBAL__N__757059ea_21_ReplicationPadding_cu_4a93dcdf32replication_pad_forward_kernel2dIdEEvNS_27GenericPackedTensorAccessorIKT_Lm4ENS_16DefaultPtrTraitsElEENS3_IS4_Lm4ES6_lEEiiii,(.L_x_361 - _ZN2at6native54_GLOBAL__N__757059ea_21_ReplicationPadding_cu_4a93dcdf32replication_pad_forward_kernel2dIdEEvNS_27GenericPackedTensorAccessorIKT_Lm4ENS_16DefaultPtrTraitsElEENS3_IS4_Lm4ES6_lEEiiii)
        .other          _ZN2at6native54_GLOBAL__N__757059ea_21_ReplicationPadding_cu_4a93dcdf32replication_pad_forward_kernel2dIdEEvNS_27GenericPackedTensorAccessorIKT_Lm4ENS_16DefaultPtrTraitsElEENS3_IS4_Lm4ES6_lEEiiii,@"STO_CUDA_ENTRY STV_DEFAULT"
_ZN2at6native54_GLOBAL__N__757059ea_21_ReplicationPadding_cu_4a93dcdf32replication_pad_forward_kernel2dIdEEvNS_27GenericPackedTensorAccessorIKT_Lm4ENS_16DefaultPtrTraitsElEENS3_IS4_Lm4ES6_lEEiiii:
        /* <DEDUP_REMOVED lines=21> */
[----:B------:R-:W-:Y:S05]  /*0150*/  CALL.REL.NOINC `($__internal_27_$__cuda_sm20_div_s64) ;  /* 0x000006a000007944 */ /* 0x000fea0003c00000 */
[--C-:B------:R-:W-:Y:S02]  /*0160*/  IMAD.MOV R3, RZ, RZ, -R4.reuse ;  /* 0x000000ffff037224 */ /* 0x100fe400078e0a04 */
[----:B------:R-:W-:Y:S02]  /*0170*/  IMAD.MOV.U32 R2, RZ, RZ, R4 ;  /* 0x000000ffff027224 */ /* 0x000fe400078e0004 */
[----:B------:R-:W-:Y:S01]  /*0180*/  IMAD R0, R3, c[0x0][0x1c8], R0 ;  /* 0x0000720003007a24 */ /* 0x000fe200078e0200 */
[----:B------:R-:W-:Y:S05]  /*0190*/  BRA `(.L_x_132) ;  /* 0x0000014000007947 */ /* 0x000fea0003800000 */
.L_x_131:
        /* <DEDUP_REMOVED lines=20> */
.L_x_132:
[----:B------:R-:W-:Y:S05]  /*02e0*/  BSYNC B0 ;  /* 0x0000000000007941 */ /* 0x000fea0003800000 */
.L_x_130:
        /* <DEDUP_REMOVED lines=81> */
        .weak           $__internal_27_$__cuda_sm20_div_s64
        .type           $__internal_27_$__cuda_sm20_div_s64,@function
        .size           $__internal_27_$__cuda_sm20_div_s64,(.L_x_361 - $__internal_27_$__cuda_sm20_div_s64)
$__internal_27_$__cuda_sm20_div_s64:
        /* <DEDUP_REMOVED lines=76> */
[----:B------:R-:W-:Y:S06]  /*0cc0*/  RET.REL.NODEC R2 `(_ZN2at6native54_GLOBAL__N__757059ea_21_ReplicationPadding_cu_4a93dcdf32replication_pad_forward_kernel2dIdEEvNS_27GenericPackedTensorAccessorIKT_Lm4ENS_16DefaultPtrTraitsElEENS3_IS4_Lm4ES6_lEEiiii) ;  /* 0xfffff33002007950 */ /* 0x000fec0003c3ffff */
.L_x_133:
        /* <DEDUP_REMOVED lines=11> */
.L_x_361:


//--------------------- .text._ZN2at6native54_GLOBAL__N__757059ea_21_ReplicationPadding_cu_4a93dcdf32replication_pad_forward_kernel2dIsEEvNS_27GenericPackedTensorAccessorIKT_Lm4ENS_16DefaultPtrTraitsElEENS3_IS4_Lm4ES6_lEEiiii --------------------------
	.section	.text._ZN2at6native54_GLOBAL__N__757059ea_21_ReplicationPadding_cu_4a93dcdf32replication_pad_forward_kernel2dIsEEvNS_27GenericPackedTensorAccessorIKT_Lm4ENS_16DefaultPtrTraitsElEENS3_IS4_Lm4ES6_lEEiiii,"ax",@progbits
	.sectioninfo	@"SHI_REGISTERS=16"
	.align	128
.text._ZN2at6native54_GLOBAL__N__757059ea_21_ReplicationPadding_cu_4a93dcdf32replication_pad_forward_kernel2dIsEEvNS_27GenericPackedTensorAccessorIKT_Lm4ENS_16DefaultPtrTraitsElEENS3_IS4_Lm4ES6_lEEiiii:
        .type           _ZN2at6native54_GLOBAL__N__757059ea_21_ReplicationPadding_cu_4a93dcdf32replication_pad_forward_kernel2dIsEEvNS_27GenericPackedTensorAccessorIKT_Lm4ENS_16DefaultPtrTraitsElEENS3_IS4_Lm4ES6_lEEiiii,@function
        .size           _ZN2at6native54_GLOBAL__N__757059ea_21_ReplicationPadding_cu_4a93dcdf32replication_pad_forward_kernel2dIsEEvNS_27GenericPackedTensorAccessorIKT_Lm4ENS_16DefaultPtrTraitsElEENS3_IS4_Lm4ES6_lEEiiii,(.L_x_363 - _ZN2at6native54_GLOBAL__N__757059ea_21_ReplicationPadding_cu_4a93dcdf32replication_pad_forward_kernel2dIsEEvNS_27GenericPackedTensorAccessorIKT_Lm4ENS_16DefaultPtrTraitsElEENS3_IS4_Lm4ES6_lEEiiii)
        .other          _ZN2at6native54_GLOBAL__N__757059ea_21_ReplicationPadding_cu_4a93dcdf32replication_pad_forward_kernel2dIsEEvNS_27GenericPackedTensorAccessorIKT_Lm4ENS_16DefaultPtrTraitsElEENS3_IS4_Lm4ES6_lEEiiii,@"STO_CUDA_ENTRY STV_DEFAULT"
_ZN2at6native54_GLOBAL__N__757059ea_21_ReplicationPadding_cu_4a93dcdf32replication_pad_forward_kernel2dIsEEvNS_27GenericPackedTensorAccessorIKT_Lm4ENS_16DefaultPtrTraitsElEENS3_IS4_Lm4ES6_lEEiiii:
        /* <DEDUP_REMOVED lines=21> */
[----:B------:R-:W-:Y:S05]  /*0150*/  CALL.REL.NOINC `($__internal_28_$__cuda_sm20_div_s64) ;  /* 0x000006a000007944 */ /* 0x000fea0003c00000 */
[--C-:B------:R-:W-:Y:S02]  /*0160*/  IMAD.MOV R3, RZ, RZ, -R4.reuse ;  /* 0x000000ffff037224 */ /* 0x100fe400078e0a04 */
[----:B------:R-:W-:Y:S02]  /*0170*/  IMAD.MOV.U32 R2, RZ, RZ, R4 ;  /* 0x000000ffff027224 */ /* 0x000fe400078e0004 */
[----:B------:R-:W-:Y:S01]  /*0180*/  IMAD R0, R3, c[0x0][0x1c8], R0 ;  /* 0x0000720003007a24 */ /* 0x000fe200078e0200 */
[----:B------:R-:W-:Y:S05]  /*0190*/  BRA `(.L_x_136) ;  /* 0x0000014000007947 */ /* 0x000fea0003800000 */
.L_x_135:
        /* <DEDUP_REMOVED lines=20> */
.L_x_136:
[----:B------:R-:W-:Y:S05]  /*02e0*/  BSYNC B0 ;  /* 0x0000000000007941 */ /* 0x000fea0003800000 */
.L_x_134:
        /* <DEDUP_REMOVED lines=81> */
        .weak           $__internal_28_$__cuda_sm20_div_s64
        .type           $__internal_28_$__cuda_sm20_div_s64,@function
        .size           $__internal_28_$__cuda_sm20_div_s64,(.L_x_363 - $__internal_28_$__cuda_sm20_div_s64)
$__internal_28_$__cuda_sm20_div_s64:
        /* <DEDUP_REMOVED lines=76> */
[----:B------:R-:W-:Y:S06]  /*0cc0*/  RET.REL.NODEC R2 `(_ZN2at6native54_GLOBAL__N__757059ea_21_ReplicationPadding_cu_4a93dcdf32replication_pad_forward_kernel2dIsEEvNS_27GenericPackedTensorAccessorIKT_Lm4ENS_16DefaultPtrTraitsElEENS3_IS4_Lm4ES6_lEEiiii) ;  /* 0xfffff33002007950 */ /* 0x000fec0003c3ffff */
.L_x_137:
        /* <DEDUP_REMOVED lines=11> */
.L_x_363:


//--------------------- .text._ZN2at6native54_GLOBAL__N__757059ea_21_ReplicationPadding_cu_4a93dcdf32replication_pad_forward_kernel2dIlEEvNS_27GenericPackedTensorAccessorIKT_Lm4ENS_16DefaultPtrTraitsElEENS3_IS4_Lm4ES6_lEEiiii --------------------------
	.section	.text._ZN2at6native54_GLOBAL__N__757059ea_21_ReplicationPadding_cu_4a93dcdf32replication_pad_forward_kernel2dIlEEvNS_27GenericPackedTensorAccessorIKT_Lm4ENS_16DefaultPtrTraitsElEENS3_IS4_Lm4ES6_lEEiiii,"ax",@progbits
	.sectioninfo	@"SHI_REGISTERS=16"
	.align	128
.text._ZN2at6native54_GLOBAL__N__757059ea_21_ReplicationPadding_cu_4a93dcdf32replication_pad_forward_kernel2dIlEEvNS_27GenericPackedTensorAccessorIKT_Lm4ENS_16DefaultPtrTraitsElEENS3_IS4_Lm4ES6_lEEiiii:
        .type           _ZN2at6native54_GLOBAL__N__757059ea_21_ReplicationPadding_cu_4a93dcdf32replication_pad_forward_kernel2dIlEEvNS_27GenericPackedTensorAccessorIKT_Lm4ENS_16DefaultPtrTraitsElEENS3_IS4_Lm4ES6_lEEiiii,@function
        .size           _ZN2at6native54_GLOBAL__N__757059ea_21_ReplicationPadding_cu_4a93dcdf32replication_pad_forward_kernel2dIlEEvNS_27GenericPackedTensorAccessorIKT_Lm4ENS_16DefaultPtrTraitsElEENS3_IS4_Lm4ES6_lEEiiii,(.L_x_365 - _ZN2at6native54_GLOBAL__N__757059ea_21_ReplicationPadding_cu_4a93dcdf32replication_pad_forward_kernel2dIlEEvNS_27GenericPackedTensorAccessorIKT_Lm4ENS_16DefaultPtrTraitsElEENS3_IS4_Lm4ES6_lEEiiii)
        .other          _ZN2at6native54_GLOBAL__N__757059ea_21_ReplicationPadding_cu_4a93dcdf32replication_pad_forward_kernel2dIlEEvNS_27GenericPackedTensorAccessorIKT_Lm4ENS_16DefaultPtrTraitsElEENS3_IS4_Lm4ES6_lEEiiii,@"STO_CUDA_ENTRY STV_DEFAULT"
_ZN2at6native54_GLOBAL__N__757059ea_21_ReplicationPadding_cu_4a93dcdf32replication_pad_forward_kernel2dIlEEvNS_27GenericPackedTensorAccessorIKT_Lm4ENS_16DefaultPtrTraitsElEENS3_IS4_Lm4ES6_lEEiiii:
        /* <DEDUP_REMOVED lines=21> */
[----:B------:R-:W-:Y:S05]  /*0150*/  CALL.REL.NOINC `($__internal_29_$__cuda_sm20_div_s64) ;  /* 0x000006a000007944 */ /* 0x000fea0003c00000 */
[--C-:B------:R-:W-:Y:S02]  /*0160*/  IMAD.MOV R3, RZ, RZ, -R4.reuse ;  /* 0x000000ffff037224 */ /* 0x100fe400078e0a04 */
[----:B------:R-:W-:Y:S02]  /*0170*/  IMAD.MOV.U32 R2, RZ, RZ, R4 ;  /* 0x000000ffff027224 */ /* 0x000fe400078e0004 */
[----:B------:R-:W-:Y:S01]  /*0180*/  IMAD R0, R3, c[0x0][0x1c8], R0 ;  /* 0x0000720003007a24 */ /* 0x000fe200078e0200 */
[----:B------:R-:W-:Y:S05]  /*0190*/  BRA `(.L_x_140) ;  /* 0x0000014000007947 */ /* 0x000fea0003800000 */
.L_x_139:
        /* <DEDUP_REMOVED lines=20> */
.L_x_140:
[----:B------:R-:W-:Y:S05]  /*02e0*/  BSYNC B0 ;  /* 0x0000000000007941 */ /* 0x000fea0003800000 */
.L_x_138:
        /* <DEDUP_REMOVED lines=81> */
        .weak           $__internal_29_$__cuda_sm20_div_s64
        .type           $__internal_29_$__cuda_sm20_div_s64,@function
        .size           $__internal_29_$__cuda_sm20_div_s64,(.L_x_365 - $__internal_29_$__cuda_sm20_div_s64)
$__internal_29_$__cuda_sm20_div_s64:
        /* <DEDUP_REMOVED lines=76> */
[----:B------:R-:W-:Y:S06]  /*0cc0*/  RET.REL.NODEC R2 `(_ZN2at6native54_GLOBAL__N__757059ea_21_ReplicationPadding_cu_4a93dcdf32replication_pad_forward_kernel2dIlEEvNS_27GenericPackedTensorAccessorIKT_Lm4ENS_16DefaultPtrTraitsElEENS3_IS4_Lm4ES6_lEEiiii) ;  /* 0xfffff33002007950 */ /* 0x000fec0003c3ffff */
.L_x_141:
        /* <DEDUP_REMOVED lines=11> */
.L_x_365:


//--------------------- .text._ZN2at6native54_GLOBAL__N__757059ea_21_ReplicationPadding_cu_4a93dcdf32replication_pad_forward_kernel2dIiEEvNS_27GenericPackedTensorAccessorIKT_Lm4ENS_16DefaultPtrTraitsElEENS3_IS4_Lm4ES6_lEEiiii --------------------------
	.section	.text._ZN2at6native54_GLOBAL__N__757059ea_21_ReplicationPadding_cu_4a93dcdf32replication_pad_forward_kernel2dIiEEvNS_27GenericPackedTensorAccessorIKT_Lm4ENS_16DefaultPtrTraitsElEENS3_IS4_Lm4ES6_lEEiiii,"ax",@progbits
	.sectioninfo	@"SHI_REGISTERS=16"
	.align	128
.text._ZN2at6native54_GLOBAL__N__757059ea_21_ReplicationPadding_cu_4a93dcdf32replication_pad_forward_kernel2dIiEEvNS_27GenericPackedTensorAccessorIKT_Lm4ENS_16DefaultPtrTraitsElEENS3_IS4_Lm4ES6_lEEiiii:
        .type           _ZN2at6native54_GLOBAL__N__757059ea_21_ReplicationPadding_cu_4a93dcdf32replication_pad_forward_kernel2dIiEEvNS_27GenericPackedTensorAccessorIKT_Lm4ENS_16DefaultPtrTraitsElEENS3_IS4_Lm4ES6_lEEiiii,@function
        .size           _ZN2at6native54_GLOBAL__N__757059ea_21_ReplicationPadding_cu_4a93dcdf32replication_pad_forward_kernel2dIiEEvNS_27GenericPackedTensorAccessorIKT_Lm4ENS_16DefaultPtrTraitsElEENS3_IS4_Lm4ES6_lEEiiii,(.L_x_367 - _ZN2at6native54_GLOBAL__N__757059ea_21_ReplicationPadding_cu_4a93dcdf32replication_pad_forward_kernel2dIiEEvNS_27GenericPackedTensorAccessorIKT_Lm4ENS_16DefaultPtrTraitsElEENS3_IS4_Lm4ES6_lEEiiii)
        .other          _ZN2at6native54_GLOBAL__N__757059ea_21_ReplicationPadding_cu_4a93dcdf32replication_pad_forward_kernel2dIiEEvNS_27GenericPackedTensorAccessorIKT_Lm4ENS_16DefaultPtrTraitsElEENS3_IS4_Lm4ES6_lEEiiii,@"STO_CUDA_ENTRY STV_DEFAULT"
_ZN2at6native54_GLOBAL__N__757059ea_21_ReplicationPadding_cu_4a93dcdf32replication_pad_forward_kernel2dIiEEvNS_27GenericPackedTensorAccessorIKT_Lm4ENS_16DefaultPtrTraitsElEENS3_IS4_Lm4ES6_lEEiiii:
        /* <DEDUP_REMOVED lines=21> */
[----:B------:R-:W-:Y:S05]  /*0150*/  CALL.REL.NOINC `($__internal_30_$__cuda_sm20_div_s64) ;  /* 0x000006a000007944 */ /* 0x000fea0003c00000 */
[--C-:B------:R-:W-:Y:S02]  /*0160*/  IMAD.MOV R3, RZ, RZ, -R4.reuse ;  /* 0x000000ffff037224 */ /* 0x100fe400078e0a04 */
[----:B------:R-:W-:Y:S02]  /*0170*/  IMAD.MOV.U32 R2, RZ, RZ, R4 ;  /* 0x000000ffff027224 */ /* 0x000fe400078e0004 */
[----:B------:R-:W-:Y:S01]  /*0180*/  IMAD R0, R3, c[0x0][0x1c8], R0 ;  /* 0x0000720003007a24 */ /* 0x000fe200078e0200 */
[----:B------:R-:W-:Y:S05]  /*0190*/  BRA `(.L_x_144) ;  /* 0x0000014000007947 */ /* 0x000fea0003800000 */
.L_x_143:
        /* <DEDUP_REMOVED lines=20> */
.L_x_144:
[----:B------:R-:W-:Y:S05]  /*02e0*/  BSYNC B0 ;  /* 0x0000000000007941 */ /* 0x000fea0003800000 */
.L_x_142:
        /* <DEDUP_REMOVED lines=81> */
        .weak           $__internal_30_$__cuda_sm20_div_s64
        .type           $__internal_30_$__cuda_sm20_div_s64,@function
        .size           $__internal_30_$__cuda_sm20_div_s64,(.L_x_367 - $__internal_30_$__cuda_sm20_div_s64)
$__internal_30_$__cuda_sm20_div_s64:
        /* <DEDUP_REMOVED lines=76> */
[----:B------:R-:W-:Y:S06]  /*0cc0*/  RET.REL.NODEC R2 `(_ZN2at6native54_GLOBAL__N__757059ea_21_ReplicationPadding_cu_4a93dcdf32replication_pad_forward_kernel2dIiEEvNS_27GenericPackedTensorAccessorIKT_Lm4ENS_16DefaultPtrTraitsElEENS3_IS4_Lm4ES6_lEEiiii) ;  /* 0xfffff33002007950 */ /* 0x000fec0003c3ffff */
.L_x_145:
        /* <DEDUP_REMOVED lines=11> */
.L_x_367:


//--------------------- .text._ZN2at6native54_GLOBAL__N__757059ea_21_ReplicationPadding_cu_4a93dcdf32replication_pad_forward_kernel2dIaEEvNS_27GenericPackedTensorAccessorIKT_Lm4ENS_16DefaultPtrTraitsElEENS3_IS4_Lm4ES6_lEEiiii --------------------------
	.section	.text._ZN2at6native54_GLOBAL__N__757059ea_21_ReplicationPadding_cu_4a93dcdf32replication_pad_forward_kernel2dIaEEvNS_27GenericPackedTensorAccessorIKT_Lm4ENS_16DefaultPtrTraitsElEENS3_IS4_Lm4ES6_lEEiiii,"ax",@progbits
	.sectioninfo	@"SHI_REGISTERS=16"
	.align	128
.text._ZN2at6native54_GLOBAL__N__757059ea_21_ReplicationPadding_cu_4a93dcdf32replication_pad_forward_kernel2dIaEEvNS_27GenericPackedTensorAccessorIKT_Lm4ENS_16DefaultPtrTraitsElEENS3_IS4_Lm4ES6_lEEiiii:
        .type           _ZN2at6native54_GLOBAL__N__757059ea_21_ReplicationPadding_cu_4a93dcdf32replication_pad_forward_kernel2dIaEEvNS_27GenericPackedTensorAccessorIKT_Lm4ENS_16DefaultPtrTraitsElEENS3_IS4_Lm4ES6_lEEiiii,@function
        .size           _ZN2at6native54_GLOBAL__N__757059ea_21_ReplicationPadding_cu_4a93dcdf32replication_pad_forward_kernel2dIaEEvNS_27GenericPackedTensorAccessorIKT_Lm4ENS_16DefaultPtrTraitsElEENS3_IS4_Lm4ES6_lEEiiii,(.L_x_369 - _ZN2at6native54_GLOBAL__N__757059ea_21_ReplicationPadding_cu_4a93dcdf32replication_pad_forward_kernel2dIaEEvNS_27GenericPackedTensorAccessorIKT_Lm4ENS_16DefaultPtrTraitsElEENS3_IS4_Lm4ES6_lEEiiii)
        .other          _ZN2at6native54_GLOBAL__N__757059ea_21_ReplicationPadding_cu_4a93dcdf32replication_pad_forward_kernel2dIaEEvNS_27GenericPackedTensorAccessorIKT_Lm4ENS_16DefaultPtrTraitsElEENS3_IS4_Lm4ES6_lEEiiii,@"STO_CUDA_ENTRY STV_DEFAULT"
_ZN2at6native54_GLOBAL__N__757059ea_21_ReplicationPadding_cu_4a93dcdf32replication_pad_forward_kernel2dIaEEvNS_27GenericPackedTensorAccessorIKT_Lm4ENS_16DefaultPtrTraitsElEENS3_IS4_Lm4ES6_lEEiiii:
        /* <DEDUP_REMOVED lines=21> */
[----:B------:R-:W-:Y:S05]  /*0150*/  CALL.REL.NOINC `($__internal_31_$__cuda_sm20_div_s64) ;  /* 0x0000068000007944 */ /* 0x000fea0003c00000 */
[--C-:B------:R-:W-:Y:S02]  /*0160*/  IMAD.MOV R3, RZ, RZ, -R4.reuse ;  /* 0x000000ffff037224 */ /* 0x100fe400078e0a04 */
[----:B------:R-:W-:Y:S02]  /*0170*/  IMAD.MOV.U32 R2, RZ, RZ, R4 ;  /* 0x000000ffff027224 */ /* 0x000fe400078e0004 */
[----:B------:R-:W-:Y:S01]  /*0180*/  IMAD R0, R3, c[0x0][0x1c8], R0 ;  /* 0x0000720003007a24 */ /* 0x000fe200078e0200 */
[----:B------:R-:W-:Y:S05]  /*0190*/  BRA `(.L_x_148) ;  /* 0x0000014000007947 */ /* 0x000fea0003800000 */
.L_x_147:
        /* <DEDUP_REMOVED lines=20> */
.L_x_148:
[----:B------:R-:W-:Y:S05]  /*02e0*/  BSYNC B0 ;  /* 0x0000000000007941 */ /* 0x000fea0003800000 */
.L_x_146:
[----:B------:R-:W0:Y:S01]  /*02f0*/  S2UR UR10, SR_CTAID.Y ;  /* 0x00000000000a79c3 */ /* 0x000e220000002600 */
[----:B------:R-:W-:Y:S01]  /*0300*/  ULDC.64 UR12, c[0x0][0x1f8] ;  /* 0x00007e00000c7ab9 */ /* 0x000fe20000000a00 */
[----:B------:R-:W-:Y:S01]  /*0310*/  IMNMX R4, R0, c[0x0][0x1f4], !PT ;  /* 0x00007d0000047a17 */ /* 0x000fe20007800200 */
[----:B------:R-:W-:Y:S01]  /*0320*/  ULDC.64 UR20, c[0x0][0x190] ;  /* 0x0000640000147ab9 */ /* 0x000fe20000000a00 */
[----:B------:R-:W-:Y:S01]  /*0330*/  IMNMX R3, RZ, c[0x0][0x1f4], !PT ;  /* 0x00007d00ff037a17 */ /* 0x000fe20007800200 */
[----:B------:R-:W-:Y:S02]  /*0340*/  ULDC UR6, c[0x0][0x180] ;  /* 0x0000600000067ab9 */ /* 0x000fe40000000800 */
[----:B------:R-:W-:Y:S01]  /*0350*/  ULDC.64 UR4, c[0x0][0x1f0] ;  /* 0x00007c0000047ab9 */ /* 0x000fe20000000a00 */
[----:B------:R-:W1:Y:S01]  /*0360*/  S2UR UR9, SR_CTAID.Z ;  /* 0x00000000000979c3 */ /* 0x000e620000002700 */
[----:B------:R-:W-:Y:S02]  /*0370*/  UIADD3 UR15, -UR5, URZ, URZ ;  /* 0x0000003f050f7290 */ /* 0x000fe4000fffe13f */
[----:B------:R-:W-:-:S02]  /*0380*/  UIADD3 UR6, UR6, UR5, URZ ;  /* 0x0000000506067290 */ /* 0x000fc4000fffe03f */
[----:B------:R-:W-:Y:S02]  /*0390*/  ULDC UR8, c[0x0][0x178] ;  /* 0x00005e0000087ab9 */ /* 0x000fe40000000800 */
[----:B------:R-:W-:Y:S02]  /*03a0*/  UISETP.LT.AND UP0, UPT, URZ, UR15, UPT ;  /* 0x0000000f3f00728c */ /* 0x000fe4000bf01270 */
[----:B------:R-:W-:Y:S02]  /*03b0*/  UIADD3 UR18, -UR4, URZ, URZ ;  /* 0x0000003f04127290 */ /* 0x000fe4000fffe13f */
[----:B------:R-:W-:-:S04]  /*03c0*/  UIADD3 UR8, UR8, UR4, URZ ;  /* 0x0000000408087290 */ /* 0x000fc8000fffe03f */
[----:B------:R-:W-:Y:S02]  /*03d0*/  UIADD3 UR8, UR8, -0x1, URZ ;  /* 0xffffffff08087890 */ /* 0x000fe4000fffe03f */
[----:B0-----:R-:W-:-:S04]  /*03e0*/  UIADD3 UR10, UR10, UR12, URZ ;  /* 0x0000000c0a0a7290 */ /* 0x001fc8000fffe03f */
[----:B------:R-:W-:Y:S02]  /*03f0*/  USHF.R.S32.HI UR12, URZ, 0x1f, UR10 ;  /* 0x0000001f3f0c7899 */ /* 0x000fe4000801140a */
[----:B------:R-:W-:Y:S02]  /*0400*/  UIMAD.WIDE.U32 UR4, UR10, UR20, URZ ;  /* 0x000000140a0472a5 */ /* 0x000fe4000f8e003f */
[----:B------:R-:W-:Y:S02]  /*0410*/  UIMAD UR7, UR12, UR20, URZ ;  /* 0x000000140c0772a4 */ /* 0x000fe4000f8e023f */
[----:B-1----:R-:W-:Y:S02]  /*0420*/  UIADD3 UR9, UR9, UR13, URZ ;  /* 0x0000000d09097290 */ /* 0x002fe4000fffe03f */
[----:B------:R-:W-:Y:S02]  /*0430*/  UIMAD UR13, UR10, UR21, UR7 ;  /* 0x000000150a0d72a4 */ /* 0x000fe4000f8e0207 */
[----:B------:R-:W-:-:S02]  /*0440*/  UIADD3 UR7, UR6, -0x1, URZ ;  /* 0xffffffff06077890 */ /* 0x000fc4000fffe03f */
[----:B------:R-:W-:Y:S02]  /*0450*/  USHF.R.S32.HI UR11, URZ, 0x1f, UR9 ;  /* 0x0000001f3f0b7899 */ /* 0x000fe40008011409 */
[----:B------:R-:W-:Y:S02]  /*0460*/  USEL UR6, URZ, UR15, !UP0 ;  /* 0x0000000f3f067287 */ /* 0x000fe4000c000000 */
[----:B------:R-:W-:Y:S01]  /*0470*/  ULDC.64 UR20, c[0x0][0x188] ;  /* 0x0000620000147ab9 */ /* 0x000fe20000000a00 */
[----:B------:R-:W-:Y:S01]  /*0480*/  IMNMX R4, R4, UR7, PT ;  /* 0x0000000704047c17 */ /* 0x000fe2000b800200 */
[----:B------:R-:W-:Y:S02]  /*0490*/  UIMAD UR14, UR11, UR20, URZ ;  /* 0x000000140b0e72a4 */ /* 0x000fe4000f8e023f */
[----:B------:R-:W-:Y:S01]  /*04a0*/  UIADD3 UR5, UR5, UR13, URZ ;  /* 0x0000000d05057290 */ /* 0x000fe2000fffe03f */
[----:B------:R-:W-:Y:S01]  /*04b0*/  IADD3 R7, R4, UR6, -R3 ;  /* 0x0000000604077c10 */ /* 0x000fe2000fffe803 */
[----:B------:R-:W-:Y:S01]  /*04c0*/  UIMAD UR7, UR9, UR21, UR14 ;  /* 0x00000015090772a4 */ /* 0x000fe2000f8e020e */
[----:B------:R-:W-:Y:S01]  /*04d0*/  IMNMX R4, R2, c[0x0][0x1f0], !PT ;  /* 0x00007c0002047a17 */ /* 0x000fe20007800200 */
[----:B------:R-:W-:Y:S01]  /*04e0*/  UIMAD.WIDE.U32 UR4, UR9, UR20, UR4 ;  /* 0x00000014090472a5 */ /* 0x000fe2000f8e0004 */
[----:B------:R-:W-:Y:S01]  /*04f0*/  SHF.R.S32.HI R5, RZ, 0x1f, R7 ;  /* 0x0000001fff057819 */ /* 0x000fe20000011407 */
[----:B------:R-:W-:Y:S01]  /*0500*/  UISETP.LT.AND UP0, UPT, URZ, UR18, UPT ;  /* 0x000000123f00728c */ /* 0x000fe2000bf01270 */
[----:B------:R-:W-:Y:S01]  /*0510*/  IMNMX R3, RZ, c[0x0][0x1f0], !PT ;  /* 0x00007c00ff037a17 */ /* 0x000fe20007800200 */
[----:B------:R-:W-:Y:S01]  /*0520*/  UIADD3 UR7, UR5, UR7, URZ ;  /* 0x0000000705077290 */ /* 0x000fe2000fffe03f */
[----:B------:R-:W-:Y:S01]  /*0530*/  IMNMX R6, R4, UR8, PT ;  /* 0x0000000804067c17 */ /* 0x000fe2000b800200 */
[----:B------:R-:W-:Y:S01]  /*0540*/  USEL UR6, URZ, UR18, !UP0 ;  /* 0x000000123f067287 */ /* 0x000fe2000c000000 */
[----:B------:R-:W-:Y:S01]  /*0550*/  IMAD R8, R5, c[0x0][0x1a0], RZ ;  /* 0x0000680005087a24 */ /* 0x000fe200078e02ff */
[----:B------:R-:W-:Y:S01]  /*0560*/  MOV R5, UR5 ;  /* 0x0000000500057c02 */ /* 0x000fe20008000f00 */
[----:B------:R-:W-:Y:S01]  /*0570*/  IMAD.U32 R4, RZ, RZ, UR4 ;  /* 0x00000004ff047e24 */ /* 0x000fe2000f8e00ff */
[----:B------:R-:W-:Y:S01]  /*0580*/  ULDC.64 UR14, c[0x0][0x1d0] ;  /* 0x00007400000e7ab9 */ /* 0x000fe20000000a00 */
[----:B------:R-:W-:Y:S01]  /*0590*/  IMAD.U32 R5, RZ, RZ, UR7 ;  /* 0x00000007ff057e24 */ /* 0x000fe2000f8e00ff */
[----:B------:R-:W-:Y:S01]  /*05a0*/  IADD3 R3, R6, UR6, -R3 ;  /* 0x0000000606037c10 */ /* 0x000fe2000fffe803 */
[C---:B------:R-:W-:Y:S01]  /*05b0*/  IMAD R9, R7.reuse, c[0x0][0x1a4], R8 ;  /* 0x0000690007097a24 */ /* 0x040fe200078e0208 */
[----:B------:R-:W-:Y:S01]  /*05c0*/  ULDC.64 UR6, c[0x0][0x1d8] ;  /* 0x0000760000067ab9 */ /* 0x000fe20000000a00 */
        /* <DEDUP_REMOVED lines=13> */
[----:B------:R-:W-:Y:S01]  /*06a0*/  UIMAD UR11, UR11, UR14, URZ ;  /* 0x0000000e0b0b72a4 */ /* 0x000fe2000f8e023f */
[----:B------:R-:W-:Y:S01]  /*06b0*/  IMAD R3, R3, c[0x0][0x1e8], RZ ;  /* 0x00007a0003037a24 */ /* 0x000fe200078e02ff */
[----:B------:R-:W-:Y:S02]  /*06c0*/  UIADD3 UR5, UR5, UR12, URZ ;  /* 0x0000000c05057290 */ /* 0x000fe4000fffe03f */
[----:B------:R-:W-:Y:S01]  /*06d0*/  UIMAD UR6, UR9, UR15, UR11 ;  /* 0x0000000f090672a4 */ /* 0x000fe2000f8e020b */
[----:B------:R-:W-:Y:S01]  /*06e0*/  IMAD R3, R0, c[0x0][0x1ec], R3 ;  /* 0x00007b0000037a24 */ /* 0x000fe200078e0203 */
[----:B------:R-:W-:-:S04]  /*06f0*/  UIMAD.WIDE.U32 UR4, UR9, UR14, UR4 ;  /* 0x0000000e090472a5 */ /* 0x000fc8000f8e0004 */
[----:B------:R-:W-:Y:S02]  /*0700*/  UIADD3 UR6, UR5, UR6, URZ ;  /* 0x0000000605067290 */ /* 0x000fe4000fffe03f */
[----:B0-----:R-:W-:Y:S01]  /*0710*/  MOV R5, UR5 ;  /* 0x0000000500057c02 */ /* 0x001fe20008000f00 */
[----:B------:R-:W-:-:S03]  /*0720*/  IMAD.U32 R4, RZ, RZ, UR4 ;  /* 0x00000004ff047e24 */ /* 0x000fc6000f8e00ff */
[----:B------:R-:W-:-:S04]  /*0730*/  IMAD.U32 R5, RZ, RZ, UR6 ;  /* 0x00000006ff057e24 */ /* 0x000fc8000f8e00ff */
        /* <DEDUP_REMOVED lines=10> */
        .weak           $__internal_31_$__cuda_sm20_div_s64
        .type           $__internal_31_$__cuda_sm20_div_s64,@function
        .size           $__internal_31_$__cuda_sm20_div_s64,(.L_x_369 - $__internal_31_$__cuda_sm20_div_s64)
$__internal_31_$__cuda_sm20_div_s64:
        /* <DEDUP_REMOVED lines=16> */
[----:B------:R-:W-:Y:S01]  /*08e0*/  IMAD.X R11, RZ, RZ, ~R7, P0 ;  /* 0x000000ffff0b7224 */ /* 0x000fe200000e0e07 */
[----:B------:R-:W-:-:S03]  /*08f0*/  MOV R7, R4 ;  /* 0x0000000400077202 */ /* 0x000fc60000000f00 */
[-C--:B------:R-:W-:Y:S02]  /*0900*/  IMAD R13, R5, R11.reuse, RZ ;  /* 0x0000000b050d7224 */ /* 0x080fe400078e02ff */
[----:B------:R-:W-:-:S04]  /*0910*/  IMAD.WIDE.U32 R6, P0, R4, R11, R6 ;  /* 0x0000000b04067225 */ /* 0x000fc80007800006 */
[----:B------:R-:W-:-:S04]  /*0920*/  IMAD.HI.U32 R11, R5, R11, RZ ;  /* 0x0000000b050b7227 */ /* 0x000fc800078e00ff */
[----:B------:R-:W-:-:S05]  /*0930*/  IMAD.HI.U32 R6, P1, R5, R9, R6 ;  /* 0x0000000905067227 */ /* 0x000fca0007820006 */
[----:B------:R-:W-:Y:S01]  /*0940*/  IADD3 R7, P2, R13, R6, RZ ;  /* 0x000000060d077210 */ /* 0x000fe20007f5e0ff */
[----:B------:R-:W-:-:S04]  /*0950*/  IMAD.X R6, R11, 0x1, R5, P0 ;  /* 0x000000010b067824 */ /* 0x000fc800000e0605 */
[----:B------:R-:W-:Y:S01]  /*0960*/  IMAD.WIDE.U32 R4, R7, UR4, RZ ;  /* 0x0000000407047c25 */ /* 0x000fe2000f8e00ff */
[----:B------:R-:W-:-:S03]  /*0970*/  IADD3.X R9, RZ, RZ, R6, P2, P1 ;  /* 0x000000ffff097210 */ /* 0x000fc600017e2406 */
[----:B------:R-:W-:Y:S01]  /*0980*/  IMAD R6, R7, UR5, R5 ;  /* 0x0000000507067c24 */ /* 0x000fe2000f8e0205 */
[----:B------:R-:W-:Y:S02]  /*0990*/  IADD3 R11, P0, RZ, -R4, RZ ;  /* 0x80000004ff0b7210 */ /* 0x000fe40007f1e0ff */
[-C--:B------:R-:W-:Y:S01]  /*09a0*/  IADD3 R5, P4, RZ, -R0.reuse, RZ ;  /* 0x80000000ff057210 */ /* 0x080fe20007f9e0ff */
[----:B------:R-:W-:Y:S02]  /*09b0*/  IMAD R4, R9, UR4, R6 ;  /* 0x0000000409047c24 */ /* 0x000fe4000f8e0206 */
[----:B------:R-:W-:Y:S01]  /*09c0*/  IMAD.HI.U32 R6, R7, R11, RZ ;  /* 0x0000000b07067227 */ /* 0x000fe200078e00ff */
[----:B------:R-:W-:-:S03]  /*09d0*/  SEL R8, R5, R0, !P3 ;  /* 0x0000000005087207 */ /* 0x000fc60005800000 */
[----:B------:R-:W-:Y:S02]  /*09e0*/  IMAD.X R4, RZ, RZ, ~R4, P0 ;  /* 0x000000ffff047224 */ /* 0x000fe400000e0e04 */
[----:B------:R-:W-:Y:S02]  /*09f0*/  IMAD.X R10, RZ, RZ, ~R3, P4 ;  /* 0x000000ffff0a7224 */ /* 0x000fe400020e0e03 */
[----:B------:R-:W-:-:S03]  /*0a00*/  IMAD.WIDE.U32 R6, P0, R7, R4, R6 ;  /* 0x0000000407067225 */ /* 0x000fc60007800006 */
[----:B------:R-:W-:Y:S01]  /*0a10*/  SEL R10, R10, R3, !P3 ;  /* 0x000000030a0a7207 */ /* 0x000fe20005800000 */
[----:B------:R-:W-:Y:S01]  /*0a20*/  IMAD.MOV.U32 R5, RZ, RZ, RZ ;  /* 0x000000ffff057224 */ /* 0x000fe200078e00ff */
[----:B------:R-:W-:Y:S01]  /*0a30*/  LOP3.LUT R3, R3, c[0x0][0x1cc], RZ, 0x3c, !PT ;  /* 0x0000730003037a12 */ /* 0x000fe200078e3cff */
[----:B------:R-:W-:-:S04]  /*0a40*/  IMAD.HI.U32 R7, P1, R9, R11, R6 ;  /* 0x0000000b09077227 */ /* 0x000fc80007820006 */
[CC--:B------:R-:W-:Y:S02]  /*0a50*/  IMAD R6, R9.reuse, R4.reuse, RZ ;  /* 0x0000000409067224 */ /* 0x0c0fe400078e02ff */
[----:B------:R-:W-:-:S03]  /*0a60*/  IMAD.HI.U32 R4, R9, R4, RZ ;  /* 0x0000000409047227 */ /* 0x000fc600078e00ff */
[----:B------:R-:W-:Y:S02]  /*0a70*/  IADD3 R7, P2, R6, R7, RZ ;  /* 0x0000000706077210 */ /* 0x000fe40007f5e0ff */
[----:B------:R-:W-:-:S03]  /*0a80*/  IADD3.X R9, R4, R9, RZ, P0, !PT ;  /* 0x0000000904097210 */ /* 0x000fc600007fe4ff */
        /* <DEDUP_REMOVED lines=14> */
[----:B------:R-:W-:-:S05]  /*0b70*/  IMAD R5, R6, UR4, R5 ;  /* 0x0000000406057c24 */ /* 0x000fca000f8e0205 */
[----:B------:R-:W-:Y:S02]  /*0b80*/  IADD3.X R9, ~R5, R10, RZ, P1, !PT ;  /* 0x0000000a05097210 */ /* 0x000fe40000ffe5ff */
[----:B------:R-:W-:Y:S02]  /*0b90*/  IADD3 R5, P1, R8, -UR4, RZ ;  /* 0x8000000408057c10 */ /* 0x000fe4000ff3e0ff */
[C---:B------:R-:W-:Y:S02]  /*0ba0*/  ISETP.GE.U32.AND.EX P0, PT, R9.reuse, UR5, PT, P0 ;  /* 0x0000000509007c0c */ /* 0x040fe4000bf06100 */
[----:B------:R-:W-:Y:S02]  /*0bb0*/  IADD3.X R6, R9, ~UR5, RZ, P1, !PT ;  /* 0x8000000509067c10 */ /* 0x000fe40008ffe4ff */
[----:B------:R-:W-:Y:S02]  /*0bc0*/  SEL R5, R5, R8, P0 ;  /* 0x0000000805057207 */ /* 0x000fe40000000000 */
[----:B------:R-:W-:-:S02]  /*0bd0*/  SEL R6, R6, R9, P0 ;  /* 0x0000000906067207 */ /* 0x000fc40000000000 */
[----:B------:R-:W-:Y:S02]  /*0be0*/  SEL R7, R4, R7, P0 ;  /* 0x0000000704077207 */ /* 0x000fe40000000000 */
[----:B------:R-:W-:Y:S02]  /*0bf0*/  ISETP.GE.U32.AND P0, PT, R5, UR4, PT ;  /* 0x0000000405007c0c */ /* 0x000fe4000bf06070 */
[----:B------:R-:W-:Y:S02]  /*0c00*/  IADD3 R4, R7, 0x1, RZ ;  /* 0x0000000107047810 */ /* 0x000fe40007ffe0ff */
[----:B------:R-:W-:Y:S02]  /*0c10*/  ISETP.GE.U32.AND.EX P0, PT, R6, UR5, PT, P0 ;  /* 0x0000000506007c0c */ /* 0x000fe4000bf06100 */
[----:B------:R-:W-:Y:S02]  /*0c20*/  ISETP.GE.AND P1, PT, R3, RZ, PT ;  /* 0x000000ff0300720c */ /* 0x000fe40003f26270 */
[----:B------:R-:W-:-:S02]  /*0c30*/  SEL R4, R4, R7, P0 ;  /* 0x0000000704047207 */ /* 0x000fc40000000000 */
[----:B------:R-:W-:-:S03]  /*0c40*/  ISETP.NE.U32.AND P0, PT, RZ, c[0x0][0x1c8], PT ;  /* 0x00007200ff007a0c */ /* 0x000fc60003f05070 */
[----:B------:R-:W-:Y:S01]  /*0c50*/  IMAD.MOV R3, RZ, RZ, -R4 ;  /* 0x000000ffff037224 */ /* 0x000fe200078e0a04 */
[----:B------:R-:W-:-:S04]  /*0c60*/  ISETP.NE.AND.EX P0, PT, RZ, c[0x0][0x1cc], PT, P0 ;  /* 0x00007300ff007a0c */ /* 0x000fc80003f05300 */
[----:B------:R-:W-:Y:S01]  /*0c70*/  SEL R4, R3, R4, !P1 ;  /* 0x0000000403047207 */ /* 0x000fe20004800000 */
[----:B------:R-:W-:-:S03]  /*0c80*/  IMAD.MOV.U32 R3, RZ, RZ, 0x0 ;  /* 0x00000000ff037424 */ /* 0x000fc600078e00ff */
[----:B------:R-:W-:Y:S01]  /*0c90*/  SEL R4, R4, 0xffffffff, P0 ;  /* 0xffffffff04047807 */ /* 0x000fe20000000000 */
[----:B------:R-:W-:Y:S06]  /*0ca0*/  RET.REL.NODEC R2 `(_ZN2at6native54_GLOBAL__N__757059ea_21_ReplicationPadding_cu_4a93dcdf32replication_pad_forward_kernel2dIaEEvNS_27GenericPackedTensorAccessorIKT_Lm4ENS_16DefaultPtrTraitsElEENS3_IS4_Lm4ES6_lEEiiii) ;  /* 0xfffff35002007950 */ /* 0x000fec0003c3ffff */
.L_x_149:
        /* <DEDUP_REMOVED lines=13> */
.L_x_369:


//--------------------- .text._ZN2at6native54_GLOBAL__N__757059ea_21_ReplicationPadding_cu_4a93dcdf32replication_pad_forward_kernel2dIhEEvNS_27GenericPackedTensorAccessorIKT_Lm4ENS_16DefaultPtrTraitsElEENS3_IS4_Lm4ES6_lEEiiii --------------------------
	.section	.text._ZN2at6native54_GLOBAL__N__757059ea_21_ReplicationPadding_cu_4a93dcdf32replication_pad_forward_kernel2dIhEEvNS_27GenericPackedTensorAccessorIKT_Lm4ENS_16DefaultPtrTraitsElEENS3_IS4_Lm4ES6_lEEiiii,"ax",@progbits
	.sectioninfo	@"SHI_REGISTERS=16"
	.align	128
.text._ZN2at6native54_GLOBAL__N__757059ea_21_ReplicationPadding_cu_4a93dcdf32replication_pad_forward_kernel2dIhEEvNS_27GenericPackedTensorAccessorIKT_Lm4ENS_16DefaultPtrTraitsElEENS3_IS4_Lm4ES6_lEEiiii:
        .type           _ZN2at6native54_GLOBAL__N__757059ea_21_ReplicationPadding_cu_4a93dcdf32replication_pad_forward_kernel2dIhEEvNS_27GenericPackedTensorAccessorIKT_Lm4ENS_16DefaultPtrTraitsElEENS3_IS4_Lm4ES6_lEEiiii,@function
        .size           _ZN2at6native54_GLOBAL__N__757059ea_21_ReplicationPadding_cu_4a93dcdf32replication_pad_forward_kernel2dIhEEvNS_27GenericPackedTensorAccessorIKT_Lm4ENS_16DefaultPtrTraitsElEENS3_IS4_Lm4ES6_lEEiiii,(.L_x_371 - _ZN2at6native54_GLOBAL__N__757059ea_21_ReplicationPadding_cu_4a93dcdf32replication_pad_forward_kernel2dIhEEvNS_27GenericPackedTensorAccessorIKT_Lm4ENS_16DefaultPtrTraitsElEENS3_IS4_Lm4ES6_lEEiiii)
        .other          _ZN2at6native54_GLOBAL__N__757059ea_21_ReplicationPadding_cu_4a93dcdf32replication_pad_forward_kernel2dIhEEvNS_27GenericPackedTensorAccessorIKT_Lm4ENS_16DefaultPtrTraitsElEENS3_IS4_Lm4ES6_lEEiiii,@"STO_CUDA_ENTRY STV_DEFAULT"
_ZN2at6native54_GLOBAL__N__757059ea_21_ReplicationPadding_cu_4a93dcdf32replication_pad_forward_kernel2dIhEEvNS_27GenericPackedTensorAccessorIKT_Lm4ENS_16DefaultPtrTraitsElEENS3_IS4_Lm4ES6_lEEiiii:
        /* <DEDUP_REMOVED lines=21> */
[----:B------:R-:W-:Y:S05]  /*0150*/  CALL.REL.NOINC `($__internal_32_$__cuda_sm20_div_s64) ;  /* 0x0000068000007944 */ /* 0x000fea0003c00000 */
[--C-:B------:R-:W-:Y:S02]  /*0160*/  IMAD.MOV R3, RZ, RZ, -R4.reuse ;  /* 0x000000ffff037224 */ /* 0x100fe400078e0a04 */
[----:B------:R-:W-:Y:S02]  /*0170*/  IMAD.MOV.U32 R2, RZ, RZ, R4 ;  /* 0x000000ffff027224 */ /* 0x000fe400078e0004 */
[----:B------:R-:W-:Y:S01]  /*0180*/  IMAD R0, R3, c[0x0][0x1c8], R0 ;  /* 0x0000720003007a24 */ /* 0x000fe200078e0200 */
[----:B------:R-:W-:Y:S05]  /*0190*/  BRA `(.L_x_152) ;  /* 0x0000014000007947 */ /* 0x000fea0003800000 */
.L_x_151:
        /* <DEDUP_REMOVED lines=20> */
.L_x_152:
[----:B------:R-:W-:Y:S05]  /*02e0*/  BSYNC B0 ;  /* 0x0000000000007941 */ /* 0x000fea0003800000 */
.L_x_150:
        /* <DEDUP_REMOVED lines=79> */
        .weak           $__internal_32_$__cuda_sm20_div_s64
        .type           $__internal_32_$__cuda_sm20_div_s64,@function
        .size           $__internal_32_$__cuda_sm20_div_s64,(.L_x_371 - $__internal_32_$__cuda_sm20_div_s64)
$__internal_32_$__cuda_sm20_div_s64:
        /* <DEDUP_REMOVED lines=76> */
[----:B------:R-:W-:Y:S06]  /*0ca0*/  RET.REL.NODEC R2 `(_ZN2at6native54_GLOBAL__N__757059ea_21_ReplicationPadding_cu_4a93dcdf32replication_pad_forward_kernel2dIhEEvNS_27GenericPackedTensorAccessorIKT_Lm4ENS_16DefaultPtrTraitsElEENS3_IS4_Lm4ES6_lEEiiii) ;  /* 0xfffff35002007950 */ /* 0x000fec0003c3ffff */
.L_x_153:
        /* <DEDUP_REMOVED lines=13> */
.L_x_371:


//--------------------- .text._ZN2at6native54_GLOBAL__N__757059ea_21_ReplicationPadding_cu_4a93dcdf31replication_pad_backward_kernelIN3c108BFloat16EEEvNS_27GenericPackedTensorAccessorIT_Lm3ENS_16DefaultPtrTraitsElEENS5_IKS6_Lm3ES7_lEEiii --------------------------
	.section	.text._ZN2at6native54_GLOBAL__N__757059ea_21_ReplicationPadding_cu_4a93dcdf31replication_pad_backward_kernelIN3c108BFloat16EEEvNS_27GenericPackedTensorAccessorIT_Lm3ENS_16DefaultPtrTraitsElEENS5_IKS6_Lm3ES7_lEEiii,"ax",@progbits
	.sectioninfo	@"SHI_REGISTERS=17"
	.align	128
.text._ZN2at6native54_GLOBAL__N__757059ea_21_ReplicationPadding_cu_4a93dcdf31replication_pad_backward_kernelIN3c108BFloat16EEEvNS_27GenericPackedTensorAccessorIT_Lm3ENS_16DefaultPtrTraitsElEENS5_IKS6_Lm3ES7_lEEiii:
        .type           _ZN2at6native54_GLOBAL__N__757059ea_21_ReplicationPadding_cu_4a93dcdf31replication_pad_backward_kernelIN3c108BFloat16EEEvNS_27GenericPackedTensorAccessorIT_Lm3ENS_16DefaultPtrTraitsElEENS5_IKS6_Lm3ES7_lEEiii,@function
        .size           _ZN2at6native54_GLOBAL__N__757059ea_21_ReplicationPadding_cu_4a93dcdf31replication_pad_backward_kernelIN3c108BFloat16EEEvNS_27GenericPackedTensorAccessorIT_Lm3ENS_16DefaultPtrTraitsElEENS5_IKS6_Lm3ES7_lEEiii,(.L_x_373 - _ZN2at6native54_GLOBAL__N__757059ea_21_ReplicationPadding_cu_4a93dcdf31replication_pad_backward_kernelIN3c108BFloat16EEEvNS_27GenericPackedTensorAccessorIT_Lm3ENS_16DefaultPtrTraitsElEENS5_IKS6_Lm3ES7_lEEiii)
        .other          _ZN2at6native54_GLOBAL__N__757059ea_21_ReplicationPadding_cu_4a93dcdf31replication_pad_backward_kernelIN3c108BFloat16EEEvNS_27GenericPackedTensorAccessorIT_Lm3ENS_16DefaultPtrTraitsElEENS5_IKS6_Lm3ES7_lEEiii,@"STO_CUDA_ENTRY STV_DEFAULT"
_ZN2at6native54_GLOBAL__N__757059ea_21_ReplicationPadding_cu_4a93dcdf31replication_pad_backward_kernelIN3c108BFloat16EEEvNS_27GenericPackedTensorAccessorIT_Lm3ENS_16DefaultPtrTraitsElEENS5_IKS6_Lm3ES7_lEEiii:
[----:B------:R-:W-:Y:S02]  /*0000*/  IMAD.MOV.U32 R1, RZ, RZ, c[0x0][0x28] ;  /* 0x00000a00ff017624 */ /* 0x000fe400078e00ff */
[----:B------:R-:W0:Y:S01]  /*0010*/  S2R R2, SR_TID.X ;  /* 0x0000000000027919 */ /* 0x000e220000002100 */
[----:B------:R-:W-:-:S03]  /*0020*/  IMAD.MOV.U32 R3, RZ, RZ, RZ ;  /* 0x000000ffff037224 */ /* 0x000fc600078e00ff */
[----:B------:R-:W0:Y:S02]  /*0030*/  S2R R5, SR_CTAID.X ;  /* 0x0000000000057919 */ /* 0x000e240000002500 */
[----:B0-----:R-:W-:-:S05]  /*0040*/  IMAD.WIDE.U32 R2, R5, c[0x0][0x0], R2 ;  /* 0x0000000005027a25 */ /* 0x001fca00078e0002 */
[----:B------:R-:W-:-:S04]  /*0050*/  ISETP.GE.U32.AND P0, PT, R2, c[0x0][0x1b0], PT ;  /* 0x00006c0002007a0c */ /* 0x000fc80003f06070 */
[----:B------:R-:W-:-:S13]  /*0060*/  ISETP.GE.AND.EX P0, PT, R3, c[0x0][0x1b4], PT, P0 ;  /* 0x00006d0003007a0c */ /* 0x000fda0003f06300 */
[----:B------:R-:W-:Y:S05]  /*0070*/  @P0 EXIT ;  /* 0x000000000000094d */ /* 0x000fea0003800000 */
[----:B------:R-:W-:Y:S01]  /*0080*/  LOP3.LUT R0, R3, c[0x0][0x1b4], RZ, 0xfc, !PT ;  /* 0x00006d0003007a12 */ /* 0x000fe200078efcff */
[----:B------:R-:W-:Y:S01]  /*0090*/  ULDC.64 UR20, c[0x0][0x118] ;  /* 0x0000460000147ab9 */ /* 0x000fe20000000a00 */
[----:B------:R-:W-:Y:S02]  /*00a0*/  BSSY B0, `(.L_x_154) ;  /* 0x000001a000007945 */ /* 0x000fe40003800000 */
[----:B------:R-:W-:-:S13]  /*00b0*/  ISETP.NE.U32.AND P0, PT, R0, RZ, PT ;  /* 0x000000ff0000720c */ /* 0x000fda0003f05070 */
[----:B------:R-:W-:Y:S05]  /*00c0*/  @!P0 BRA `(.L_x_155) ;  /* 0x0000005000008947 */ /* 0x000fea0003800000 */
[----:B------:R-:W-:Y:S02]  /*00d0*/  MOV R0, 0xf0 ;  /* 0x000000f000007802 */ /* 0x000fe40000000f00 */
[----:B------:R-:W-:Y:S05]  /*00e0*/  CALL.REL.NOINC `($__internal_33_$__cuda_sm20_rem_s64) ;  /* 0x0000064000007944 */ /* 0x000fea0003c00000 */
[----:B------:R-:W-:Y:S02]  /*00f0*/  IMAD.MOV.U32 R2, RZ, RZ, R4 ;  /* 0x000000ffff027224 */ /* 0x000fe400078e0004 */
[----:B------:R-:W-:Y:S01]  /*0100*/  IMAD.MOV.U32 R3, RZ, RZ, R5 ;  /* 0x000000ffff037224 */ /* 0x000fe200078e0005 */
[----:B------:R-:W-:Y:S05]  /*0110*/  BRA `(.L_x_156) ;  /* 0x0000012000007947 */ /* 0x000fea0003800000 */
.L_x_155:
[----:B------:R-:W0:Y:S01]  /*0120*/  I2F.U32.RP R0, c[0x0][0x1b0] ;  /* 0x00006c0000007b06 */ /* 0x000e220000209000 */
[----:B------:R-:W-:-:S07]  /*0130*/  ISETP.NE.U32.AND P1, PT, RZ, c[0x0][0x1b0], PT ;  /* 0x00006c00ff007a0c */ /* 0x000fce0003f25070 */
[----:B0-----:R-:W0:Y:S02]  /*0140*/  MUFU.RCP R0, R0 ;  /* 0x0000000000007308 */ /* 0x001e240000001000 */
[----:B0-----:R-:W-:-:S06]  /*0150*/  IADD3 R4, R0, 0xffffffe, RZ ;  /* 0x0ffffffe00047810 */ /* 0x001fcc0007ffe0ff */
[----:B------:R0:W1:Y:S02]  /*0160*/  F2I.FTZ.U32.TRUNC.NTZ R5, R4 ;  /* 0x0000000400057305 */ /* 0x000064000021f000 */
[----:B0-----:R-:W-:Y:S02]  /*0170*/  IMAD.MOV.U32 R4, RZ, RZ, RZ ;  /* 0x000000ffff047224 */ /* 0x001fe400078e00ff */
[----:B-1----:R-:W-:-:S04]  /*0180*/  IMAD.MOV R3, RZ, RZ, -R5 ;  /* 0x000000ffff037224 */ /* 0x002fc800078e0a05 */
[----:B------:R-:W-:-:S04]  /*0190*/  IMAD R3, R3, c[0x0][0x1b0], RZ ;  /* 0x00006c0003037a24 */ /* 0x000fc800078e02ff */
[----:B------:R-:W-:-:S04]  /*01a0*/  IMAD.HI.U32 R5, R5, R3, R4 ;  /* 0x0000000305057227 */ /* 0x000fc800078e0004 */
[----:B------:R-:W-:Y:S02]  /*01b0*/  IMAD.MOV.U32 R3, RZ, RZ, RZ ;  /* 0x000000ffff037224 */ /* 0x000fe400078e00ff */
        /* <DEDUP_REMOVED lines=8> */
.L_x_156:
[----:B------:R-:W-:Y:S05]  /*0240*/  BSYNC B0 ;  /* 0x0000000000007941 */ /* 0x000fea0003800000 */
.L_x_154:
[----:B------:R-:W0:Y:S01]  /*0250*/  S2UR UR8, SR_CTAID.Y ;  /* 0x00000000000879c3 */ /* 0x000e220000002600 */
[----:B------:R-:W-:Y:S01]  /*0260*/  ULDC.64 UR14, c[0x0][0x1d0] ;  /* 0x00007400000e7ab9 */ /* 0x000fe20000000a00 */
[C---:B------:R-:W-:Y:S01]  /*0270*/  IMNMX R4, R2.reuse, c[0x0][0x1d0], !PT ;  /* 0x0000740002047a17 */ /* 0x040fe20007800200 */
[----:B------:R-:W-:Y:S01]  /*0280*/  ULDC UR9, c[0x0][0x178] ;  /* 0x00005e0000097ab9 */ /* 0x000fe20000000800 */
[----:B------:R-:W-:Y:S01]  /*0290*/  IMNMX R0, RZ, c[0x0][0x1d0], !PT ;  /* 0x00007400ff007a17 */ /* 0x000fe20007800200 */
[----:B------:R-:W-:Y:S01]  /*02a0*/  ULDC.64 UR16, c[0x0][0x1c0] ;  /* 0x0000700000107ab9 */ /* 0x000fe20000000a00 */
[----:B------:R-:W-:Y:S01]  /*02b0*/  IMAD R3, R3, c[0x0][0x1c8], RZ ;  /* 0x0000720003037a24 */ /* 0x000fe200078e02ff */
[----:B------:R-:W-:Y:S01]  /*02c0*/  ULDC.64 UR18, c[0x0][0x188] ;  /* 0x0000620000127ab9 */ /* 0x000fe20000000a00 */
[----:B------:R-:W1:Y:S01]  /*02d0*/  S2UR UR11, SR_CTAID.Z ;  /* 0x00000000000b79c3 */ /* 0x000e620000002700 */
[----:B------:R-:W-:Y:S01]  /*02e0*/  UIADD3 UR12, -UR14, URZ, URZ ;  /* 0x0000003f0e0c7290 */ /* 0x000fe2000fffe13f */
[----:B------:R-:W-:Y:S01]  /*02f0*/  IMAD R3, R2, c[0x0][0x1cc], R3 ;  /* 0x0000730002037a24 */ /* 0x000fe200078e0203 */
[----:B------:R-:W-:-:S02]  /*0300*/  UIADD3 UR9, UR9, UR14, URZ ;  /* 0x0000000e09097290 */ /* 0x000fc4000fffe03f */
[----:B------:R-:W-:Y:S02]  /*0310*/  UISETP.LT.AND UP0, UPT, URZ, UR12, UPT ;  /* 0x0000000c3f00728c */ /* 0x000fe4000bf01270 */
[----:B------:R-:W-:Y:S02]  /*0320*/  UIADD3 UR10, UR9, -0x1, URZ ;  /* 0xffffffff090a7890 */ /* 0x000fe4000fffe03f */
[----:B------:R-:W-:-:S04]  /*0330*/  USEL UR9, URZ, UR12, !UP0 ;  /* 0x0000000c3f097287 */ /* 0x000fc8000c000000 */
[----:B------:R-:W-:Y:S01]  /*0340*/  IMNMX R5, R4, UR10, PT ;  /* 0x0000000a04057c17 */ /* 0x000fe2000b800200 */
[----:B0-----:R-:W-:-:S03]  /*0350*/  UIADD3 UR8, UR8, UR15, URZ ;  /* 0x0000000f08087290 */ /* 0x001fc6000fffe03f */
[----:B------:R-:W-:Y:S01]  /*0360*/  IADD3 R7, R5, UR9, -R0 ;  /* 0x0000000905077c10 */ /* 0x000fe2000fffe800 */
[----:B------:R-:W-:Y:S02]  /*0370*/  ULDC.64 UR14, c[0x0][0x1b8] ;  /* 0x00006e00000e7ab9 */ /* 0x000fe40000000a00 */
[----:B------:R-:W-:Y:S01]  /*0380*/  UIMAD.WIDE.U32 UR4, UR8, UR16, URZ ;  /* 0x00000010080472a5 */ /* 0x000fe2000f8e003f */
[----:B------:R-:W-:Y:S01]  /*0390*/  SHF.R.S32.HI R0, RZ, 0x1f, R7 ;  /* 0x0000001fff007819 */ /* 0x000fe20000011407 */
[----:B------:R-:W-:Y:S02]  /*03a0*/  UIMAD.WIDE.U32 UR6, UR8, UR18, URZ ;  /* 0x00000012080672a5 */ /* 0x000fe4000f8e003f */
[----:B------:R-:W-:Y:S02]  /*03b0*/  UIMAD UR5, UR8, UR17, UR5 ;  /* 0x00000011080572a4 */ /* 0x000fe4000f8e0205 */
[----:B------:R-:W-:Y:S01]  /*03c0*/  UIMAD UR7, UR8, UR19, UR7 ;  /* 0x00000013080772a4 */ /* 0x000fe2000f8e0207 */
[----:B------:R-:W-:Y:S01]  /*03d0*/  IMAD R0, R0, c[0x0][0x190], RZ ;  /* 0x0000640000007a24 */ /* 0x000fe200078e02ff */
[----:B------:R-:W-:-:S02]  /*03e0*/  ULDC.64 UR16, c[0x0][0x180] ;  /* 0x0000600000107ab9 */ /* 0x000fc40000000a00 */
[----:B------:R-:W-:Y:S01]  /*03f0*/  ULDC UR8, c[0x0][0x1d8] ;  /* 0x0000760000087ab9 */ /* 0x000fe20000000800 */
[----:B------:R-:W-:Y:S01]  /*0400*/  IMAD R11, R7, c[0x0][0x194], R0 ;  /* 0x00006500070b7a24 */ /* 0x000fe200078e0200 */
[----:B-1----:R-:W-:-:S04]  /*0410*/  UIADD3 UR8, UR11, UR8, URZ ;  /* 0x000000080b087290 */ /* 0x002fc8000fffe03f */
[----:B------:R-:W-:Y:S02]  /*0420*/  UIMAD.WIDE.U32 UR4, UR8, UR14, UR4 ;  /* 0x0000000e080472a5 */ /* 0x000fe4000f8e0004 */
[----:B------:R-:W-:Y:S02]  /*0430*/  UIMAD.WIDE.U32 UR6, UR8, UR16, UR6 ;  /* 0x00000010080672a5 */ /* 0x000fe4000f8e0006 */
[----:B------:R-:W-:Y:S02]  /*0440*/  UIMAD UR9, UR8, UR15, UR5 ;  /* 0x0000000f080972a4 */ /* 0x000fe4000f8e0205 */
[----:B------:R-:W-:Y:S01]  /*0450*/  UIMAD UR8, UR8, UR17, UR7 ;  /* 0x00000011080872a4 */ /* 0x000fe2000f8e0207 */
[----:B------:R-:W-:Y:S02]  /*0460*/  IMAD.U32 R5, RZ, RZ, UR5 ;  /* 0x00000005ff057e24 */ /* 0x000fe4000f8e00ff */
[----:B------:R-:W-:Y:S02]  /*0470*/  IMAD.U32 R4, RZ, RZ, UR4 ;  /* 0x00000004ff047e24 */ /* 0x000fe4000f8e00ff */
[----:B------:R-:W-:-:S02]  /*0480*/  IMAD.U32 R5, RZ, RZ, UR9 ;  /* 0x00000009ff057e24 */ /* 0x000fc4000f8e00ff */
[----:B------:R-:W-:Y:S02]  /*0490*/  IMAD.U32 R9, RZ, RZ, UR7 ;  /* 0x00000007ff097e24 */ /* 0x000fe4000f8e00ff */
[----:B------:R-:W-:Y:S02]  /*04a0*/  IMAD.U32 R8, RZ, RZ, UR6 ;  /* 0x00000006ff087e24 */ /* 0x000fe4000f8e00ff */
[----:B------:R-:W-:Y:S02]  /*04b0*/  IMAD.U32 R9, RZ, RZ, UR8 ;  /* 0x00000008ff097e24 */ /* 0x000fe4000f8e00ff */
[----:B------:R-:W-:-:S04]  /*04c0*/  IMAD.WIDE.U32 R4, R2, c[0x0][0x1c8], R4 ;  /* 0x0000720002047a25 */ /* 0x000fc800078e0004 */
[----:B------:R-:W-:Y:S01]  /*04d0*/  IMAD.WIDE.U32 R8, R7, c[0x0][0x190], R8 ;  /* 0x0000640007087a25 */ /* 0x000fe200078e0008 */
[----:B------:R-:W-:-:S03]  /*04e0*/  LEA R6, P0, R4, c[0x0][0x198], 0x1 ;  /* 0x0000660004067a11 */ /* 0x000fc600078008ff */
[----:B------:R-:W-:Y:S01]  /*04f0*/  IMAD.IADD R5, R5, 0x1, R3 ;  /* 0x0000000105057824 */ /* 0x000fe200078e0203 */
[----:B------:R-:W-:Y:S01]  /*0500*/  LEA R2, P1, R8, c[0x0][0x160], 0x1 ;  /* 0x0000580008027a11 */ /* 0x000fe200078208ff */
[----:B------:R-:W-:-:S03]  /*0510*/  IMAD.IADD R3, R9, 0x1, R11 ;  /* 0x0000000109037824 */ /* 0x000fc600078e020b */
[----:B------:R-:W-:Y:S02]  /*0520*/  LEA.HI.X R7, R4, c[0x0][0x19c], R5, 0x1, P0 ;  /* 0x0000670004077a11 */ /* 0x000fe400000f0c05 */
[----:B------:R-:W-:-:S03]  /*0530*/  LEA.HI.X R3, R8, c[0x0][0x164], R3, 0x1, P1 ;  /* 0x0000590008037a11 */ /* 0x000fc600008f0c03 */
[----:B------:R0:W5:Y:S04]  /*0540*/  LDG.E.U16 R13, [R6.64] ;  /* 0x00000014060d7981 */ /* 0x000168000c1e1500 */
[----:B------:R0:W5:Y:S02]  /*0550*/  LDG.E.U16 R0, [R2.64] ;  /* 0x0000001402007981 */ /* 0x000164000c1e1500 */
.L_x_159:
[C---:B------:R-:W-:Y:S01]  /*0560*/  LOP3.LUT R4, R2.reuse, 0xfffffffd, RZ, 0xc0, !PT ;  /* 0xfffffffd02047812 */ /* 0x040fe200078ec0ff */
[----:B------:R-:W-:Y:S01]  /*0570*/  IMAD.MOV.U32 R5, RZ, RZ, R3 ;  /* 0x000000ffff057224 */ /* 0x000fe200078e0003 */
[----:B0-----:R-:W-:Y:S01]  /*0580*/  LOP3.LUT R6, R2, 0x2, RZ, 0xc0, !PT ;  /* 0x0000000202067812 */ /* 0x001fe200078ec0ff */
[----:B-----5:R-:W-:Y:S01]  /*0590*/  HFMA2.BF16_V2 R10, R13.H0_H0, 1, 1, R0.H0_H0 ;  /* 0x3f803f800d0a7831 */ /* 0x020fe20000240800 */
[----:B------:R-:W-:Y:S01]  /*05a0*/  IMAD.MOV.U32 R9, RZ, RZ, 0x3254 ;  /* 0x00003254ff097424 */ /* 0x000fe200078e00ff */
[----:B------:R-:W-:Y:S01]  /*05b0*/  YIELD ;  /* 0x0000000000007946 */ /* 0x000fe20003800000 */
[----:B------:R0:W1:Y:S01]  /*05c0*/  LDG.E R7, [R4] ;  /* 0x0000000004077381 */ /* 0x00006200001e0900 */
[C---:B------:R-:W-:Y:S01]  /*05d0*/  ISETP.EQ.U32.AND P0, PT, R6.reuse, RZ, PT ;  /* 0x000000ff0600720c */ /* 0x040fe20003f02070 */
[----:B------:R-:W-:Y:S01]  /*05e0*/  BSSY B0, `(.L_x_157) ;  /* 0x000000d000007945 */ /* 0x000fe20003800000 */
[----:B------:R-:W-:Y:S01]  /*05f0*/  IMAD.SHL.U32 R14, R6, 0x8, RZ ;  /* 0x00000008060e7824 */ /* 0x000fe200078e00ff */
[----:B------:R-:W-:-:S02]  /*0600*/  LOP3.LUT R8, R0, 0xffff, RZ, 0xc0, !PT ;  /* 0x0000ffff00087812 */ /* 0x000fc400078ec0ff */
[----:B------:R-:W-:Y:S02]  /*0610*/  LOP3.LUT R6, R10, 0xffff, RZ, 0xc0, !PT ;  /* 0x0000ffff0a067812 */ /* 0x000fe400078ec0ff */
[----:B------:R-:W-:-:S04]  /*0620*/  SEL R12, R9, 0x5410, P0 ;  /* 0x00005410090c7807 */ /* 0x000fc80000000000 */
.L_x_158:
[CC--:B-1----:R-:W-:Y:S02]  /*0630*/  PRMT R11, R7.reuse, R12.reuse, R6 ;  /* 0x0000000c070b7216 */ /* 0x0c2fe40000000006 */
[----:B------:R-:W-:-:S04]  /*0640*/  PRMT R9, R7, R12, R8 ;  /* 0x0000000c07097216 */ /* 0x000fc80000000008 */
[----:B------:R-:W-:Y:S01]  /*0650*/  PRMT R10, R9, R12, RZ ;  /* 0x0000000c090a7216 */ /* 0x000fe200000000ff */
[----:B------:R-:W1:Y:S02]  /*0660*/  ATOMG.E.CAS.STRONG.GPU PT, R11, [R4], R9, R11 ;  /* 0x00000009040b73a9 */ /* 0x000e6400001ee10b */
[----:B-1----:R-:W-:-:S04]  /*0670*/  PRMT R7, R11, R12, RZ ;  /* 0x0000000c0b077216 */ /* 0x002fc800000000ff */
[----:B------:R-:W-:Y:S01]  /*0680*/  ISETP.NE.U32.AND P0, PT, R7, R10, PT ;  /* 0x0000000a0700720c */ /* 0x000fe20003f05070 */
[----:B------:R-:W-:-:S12]  /*0690*/  IMAD.MOV.U32 R7, RZ, RZ, R11 ;  /* 0x000000ffff077224 */ /* 0x000fd800078e000b */
[----:B------:R-:W-:Y:S05]  /*06a0*/  @P0 BRA `(.L_x_158) ;  /* 0xffffff8000000947 */ /* 0x000fea000383ffff */
[----:B------:R-:W-:Y:S05]  /*06b0*/  BSYNC B0 ;  /* 0x0000000000007941 */ /* 0x000fea0003800000 */
.L_x_157:
[----:B0-----:R-:W-:Y:S02]  /*06c0*/  SHF.R.U32.HI R4, RZ, R14, R11 ;  /* 0x0000000eff047219 */ /* 0x001fe4000001160b */
[----:B------:R-:W-:Y:S02]  /*06d0*/  PRMT R5, R0, 0x9910, RZ ;  /* 0x0000991000057816 */ /* 0x000fe400000000ff */
[----:B------:R-:W-:-:S04]  /*06e0*/  PRMT R0, R4, 0x9910, RZ ;  /* 0x0000991004007816 */ /* 0x000fc800000000ff */
[----:B------:R-:W-:Y:S02]  /*06f0*/  ISETP.NE.AND P0, PT, R5, R0, PT ;  /* 0x000000000500720c */ /* 0x000fe40003f05270 */
[----:B------:R-:W-:-:S11]  /*0700*/  PRMT R0, R4, 0x7610, R0 ;  /* 0x0000761004007816 */ /* 0x000fd60000000000 */
[----:B------:R-:W-:Y:S05]  /*0710*/  @P0 BRA `(.L_x_159) ;  /* 0xfffffe4000000947 */ /* 0x000fea000383ffff */
[----:B------:R-:W-:Y:S05]  /*0720*/  EXIT ;  /* 0x000000000000794d */ /* 0x000fea0003800000 */
        .weak           $__internal_33_$__cuda_sm20_rem_s64
        .type           $__internal_33_$__cuda_sm20_rem_s64,@function
        .size           $__internal_33_$__cuda_sm20_rem_s64,(.L_x_373 - $__internal_33_$__cuda_sm20_rem_s64)
$__internal_33_$__cuda_sm20_rem_s64:
[----:B------:R-:W-:Y:S02]  /*0730*/  ULDC.64 UR6, c[0x0][0x1b0] ;  /* 0x00006c0000067ab9 */ /* 0x000fe40000000a00 */
        /* <DEDUP_REMOVED lines=20> */
[----:B------:R-:W-:Y:S01]  /*0880*/  IADD3 R7, P2, R13, R6, RZ ;  /* 0x000000060d077210 */ /* 0x000fe20007f5e0ff */
[----:B------:R-:W-:Y:S01]  /*0890*/  IMAD.X R6, R11, 0x1, R5, P0 ;  /* 0x000000010b067824 */ /* 0x000fe200000e0605 */
[----:B------:R-:W-:-:S03]  /*08a0*/  IADD3 R11, P4, RZ, -R2, RZ ;  /* 0x80000002ff0b7210 */ /* 0x000fc60007f9e0ff */
[----:B------:R-:W-:Y:S01]  /*08b0*/  IMAD.WIDE.U32 R4, R7, UR4, RZ ;  /* 0x0000000407047c25 */ /* 0x000fe2000f8e00ff */
[----:B------:R-:W-:Y:S02]  /*08c0*/  IADD3.X R9, RZ, RZ, R6, P2, P1 ;  /* 0x000000ffff097210 */ /* 0x000fe400017e2406 */
[----:B------:R-:W-:Y:S01]  /*08d0*/  ISETP.GE.AND P1, PT, R3, RZ, PT ;  /* 0x000000ff0300720c */ /* 0x000fe20003f26270 */
[----:B------:R-:W-:Y:S01]  /*08e0*/  IMAD R6, R7, UR5, R5 ;  /* 0x0000000507067c24 */ /* 0x000fe2000f8e0205 */
[----:B------:R-:W-:-:S03]  /*08f0*/  IADD3 R5, P0, RZ, -R4, RZ ;  /* 0x80000004ff057210 */ /* 0x000fc60007f1e0ff */
[----:B------:R-:W-:Y:S02]  /*0900*/  IMAD R4, R9, UR4, R6 ;  /* 0x0000000409047c24 */ /* 0x000fe4000f8e0206 */
[----:B------:R-:W-:-:S04]  /*0910*/  IMAD.HI.U32 R6, R7, R5, RZ ;  /* 0x0000000507067227 */ /* 0x000fc800078e00ff */
[----:B------:R-:W-:-:S04]  /*0920*/  IMAD.X R4, RZ, RZ, ~R4, P0 ;  /* 0x000000ffff047224 */ /* 0x000fc800000e0e04 */
[----:B------:R-:W-:-:S04]  /*0930*/  IMAD.WIDE.U32 R6, P0, R7, R4, R6 ;  /* 0x0000000407067225 */ /* 0x000fc80007800006 */
[C---:B------:R-:W-:Y:S02]  /*0940*/  IMAD R8, R9.reuse, R4, RZ ;  /* 0x0000000409087224 */ /* 0x040fe400078e02ff */
[----:B------:R-:W-:Y:S01]  /*0950*/  IMAD.HI.U32 R5, P2, R9, R5, R6 ;  /* 0x0000000509057227 */ /* 0x000fe20007840006 */
[----:B------:R-:W-:-:S03]  /*0960*/  SEL R6, R11, R2, !P1 ;  /* 0x000000020b067207 */ /* 0x000fc60004800000 */
[----:B------:R-:W-:Y:S01]  /*0970*/  IMAD.X R7, RZ, RZ, ~R3, P4 ;  /* 0x000000ffff077224 */ /* 0x000fe200020e0e03 */
[----:B------:R-:W-:Y:S01]  /*0980*/  IADD3 R5, P3, R8, R5, RZ ;  /* 0x0000000508057210 */ /* 0x000fe20007f7e0ff */
[----:B------:R-:W-:-:S03]  /*0990*/  IMAD.HI.U32 R4, R9, R4, RZ ;  /* 0x0000000409047227 */ /* 0x000fc600078e00ff */
[----:B------:R-:W-:Y:S01]  /*09a0*/  SEL R8, R7, R3, !P1 ;  /* 0x0000000307087207 */ /* 0x000fe20004800000 */
[----:B------:R-:W-:-:S04]  /*09b0*/  IMAD.HI.U32 R2, R5, R6, RZ ;  /* 0x0000000605027227 */ /* 0x000fc800078e00ff */
[----:B------:R-:W-:Y:S02]  /*09c0*/  IMAD.X R9, R4, 0x1, R9, P0 ;  /* 0x0000000104097824 */ /* 0x000fe400000e0609 */
[----:B------:R-:W-:-:S03]  /*09d0*/  IMAD.MOV.U32 R3, RZ, RZ, RZ ;  /* 0x000000ffff037224 */ /* 0x000fc600078e00ff */
[----:B------:R-:W-:Y:S01]  /*09e0*/  IADD3.X R9, RZ, RZ, R9, P3, P2 ;  /* 0x000000ffff097210 */ /* 0x000fe20001fe4409 */
        /* <DEDUP_REMOVED lines=9> */
[----:B------:R-:W-:-:S03]  /*0a80*/  IMAD R5, R5, UR5, R3 ;  /* 0x0000000505057c24 */ /* 0x000fc6000f8e0203 */
        /* <DEDUP_REMOVED lines=8> */
[C---:B------:R-:W-:Y:S02]  /*0b10*/  ISETP.GE.U32.AND P0, PT, R3.reuse, UR4, PT ;  /* 0x0000000403007c0c */ /* 0x040fe4000bf06070 */
[----:B------:R-:W-:-:S02]  /*0b20*/  IADD3 R4, P2, R3, -UR4, RZ ;  /* 0x8000000403047c10 */ /* 0x000fc4000ff5e0ff */
[C---:B------:R-:W-:Y:S02]  /*0b30*/  ISETP.GE.U32.AND.EX P0, PT, R2.reuse, UR5, PT, P0 ;  /* 0x0000000502007c0c */ /* 0x040fe4000bf06100 */
[----:B------:R-:W-:Y:S02]  /*0b40*/  IADD3.X R5, R2, ~UR5, RZ, P2, !PT ;  /* 0x8000000502057c10 */ /* 0x000fe400097fe4ff */
[----:B------:R-:W-:Y:S02]  /*0b50*/  SEL R4, R4, R3, P0 ;  /* 0x0000000304047207 */ /* 0x000fe40000000000 */
[----:B------:R-:W-:Y:S02]  /*0b60*/  SEL R5, R5, R2, P0 ;  /* 0x0000000205057207 */ /* 0x000fe40000000000 */
[----:B------:R-:W-:Y:S02]  /*0b70*/  IADD3 R3, P2, RZ, -R4, RZ ;  /* 0x80000004ff037210 */ /* 0x000fe40007f5e0ff */
[----:B------:R-:W-:-:S02]  /*0b80*/  ISETP.NE.U32.AND P0, PT, RZ, c[0x0][0x1b0], PT ;  /* 0x00006c00ff007a0c */ /* 0x000fc40003f05070 */
[----:B------:R-:W-:Y:S01]  /*0b90*/  SEL R4, R3, R4, !P1 ;  /* 0x0000000403047207 */ /* 0x000fe20004800000 */
[----:B------:R-:W-:Y:S01]  /*0ba0*/  IMAD.X R2, RZ, RZ, ~R5, P2 ;  /* 0x000000ffff027224 */ /* 0x000fe200010e0e05 */
[----:B------:R-:W-:Y:S01]  /*0bb0*/  ISETP.NE.AND.EX P0, PT, RZ, c[0x0][0x1b4], PT, P0 ;  /* 0x00006d00ff007a0c */ /* 0x000fe20003f05300 */
[----:B------:R-:W-:-:S03]  /*0bc0*/  IMAD.MOV.U32 R3, RZ, RZ, 0x0 ;  /* 0x00000000ff037424 */ /* 0x000fc600078e00ff */
[----:B------:R-:W-:Y:S01]  /*0bd0*/  SEL R5, R2, R5, !P1 ;  /* 0x0000000502057207 */ /* 0x000fe20004800000 */
[----:B------:R-:W-:Y:S01]  /*0be0*/  IMAD.MOV.U32 R2, RZ, RZ, R0 ;  /* 0x000000ffff027224 */ /* 0x000fe200078e0000 */
[----:B------:R-:W-:Y:S02]  /*0bf0*/  SEL R4, R4, 0xffffffff, P0 ;  /* 0xffffffff04047807 */ /* 0x000fe40000000000 */
[----:B------:R-:W-:Y:S01]  /*0c00*/  SEL R5, R5, 0xffffffff, P0 ;  /* 0xffffffff05057807 */ /* 0x000fe20000000000 */
[----:B------:R-:W-:Y:S06]  /*0c10*/  RET.REL.NODEC R2 `(_ZN2at6native54_GLOBAL__N__757059ea_21_ReplicationPadding_cu_4a93dcdf31replication_pad_backward_kernelIN3c108BFloat16EEEvNS_27GenericPackedTensorAccessorIT_Lm3ENS_16DefaultPtrTraitsElEENS5_IKS6_Lm3ES7_lEEiii) ;  /* 0xfffff3e002007950 */ /* 0x000fec0003c3ffff */
.L_x_160:
        /* <DEDUP_REMOVED lines=14> */
.L_x_373:


//--------------------- .text._ZN2at6native54_GLOBAL__N__757059ea_21_ReplicationPadding_cu_4a93dcdf31replication_pad_backward_kernelIN3c104HalfEEEvNS_27GenericPackedTensorAccessorIT_Lm3ENS_16DefaultPtrTraitsElEENS5_IKS6_Lm3ES7_lEEiii --------------------------
	.section	.text._ZN2at6native54_GLOBAL__N__757059ea_21_ReplicationPadding_cu_4a93dcdf31replication_pad_backward_kernelIN3c104HalfEEEvNS_27GenericPackedTensorAccessorIT_Lm3ENS_16DefaultPtrTraitsElEENS5_IKS6_Lm3ES7_lEEiii,"ax",@progbits
	.sectioninfo	@"SHI_REGISTERS=16"
	.align	128
.text._ZN2at6native54_GLOBAL__N__757059ea_21_ReplicationPadding_cu_4a93dcdf31replication_pad_backward_kernelIN3c104HalfEEEvNS_27GenericPackedTensorAccessorIT_Lm3ENS_16DefaultPtrTraitsElEENS5_IKS6_Lm3ES7_lEEiii:
        .type           _ZN2at6native54_GLOBAL__N__757059ea_21_ReplicationPadding_cu_4a93dcdf31replication_pad_backward_kernelIN3c104HalfEEEvNS_27GenericPackedTensorAccessorIT_Lm3ENS_16DefaultPtrTraitsElEENS5_IKS6_Lm3ES7_lEEiii,@function
        .size           _ZN2at6native54_GLOBAL__N__757059ea_21_ReplicationPadding_cu_4a93dcdf31replication_pad_backward_kernelIN3c104HalfEEEvNS_27GenericPackedTensorAccessorIT_Lm3ENS_16DefaultPtrTraitsElEENS5_IKS6_Lm3ES7_lEEiii,(.L_x_375 - _ZN2at6native54_GLOBAL__N__757059ea_21_ReplicationPadding_cu_4a93dcdf31replication_pad_backward_kernelIN3c104HalfEEEvNS_27GenericPackedTensorAccessorIT_Lm3ENS_16DefaultPtrTraitsElEENS5_IKS6_Lm3ES7_lEEiii)
        .other          _ZN2at6native54_GLOBAL__N__757059ea_21_ReplicationPadding_cu_4a93dcdf31replication_pad_backward_kernelIN3c104HalfEEEvNS_27GenericPackedTensorAccessorIT_Lm3ENS_16DefaultPtrTraitsElEENS5_IKS6_Lm3ES7_lEEiii,@"STO_CUDA_ENTRY STV_DEFAULT"
_ZN2at6native54_GLOBAL__N__757059ea_21_ReplicationPadding_cu_4a93dcdf31replication_pad_backward_kernelIN3c104HalfEEEvNS_27GenericPackedTensorAccessorIT_Lm3ENS_16DefaultPtrTraitsElEENS5_IKS6_Lm3ES7_lEEiii:
        /* <DEDUP_REMOVED lines=14> */
[----:B------:R-:W-:Y:S05]  /*00e0*/  CALL.REL.NOINC `($__internal_34_$__cuda_sm20_rem_s64) ;  /* 0x0000054000007944 */ /* 0x000fea0003c00000 */
[----:B------:R-:W-:Y:S02]  /*00f0*/  IMAD.MOV.U32 R2, RZ, RZ, R4 ;  /* 0x000000ffff027224 */ /* 0x000fe400078e0004 */
[----:B------:R-:W-:Y:S01]  /*0100*/  IMAD.MOV.U32 R3, RZ, RZ, R5 ;  /* 0x000000ffff037224 */ /* 0x000fe200078e0005 */
[----:B------:R-:W-:Y:S05]  /*0110*/  BRA `(.L_x_163) ;  /* 0x0000012000007947 */ /* 0x000fea0003800000 */
.L_x_162:
        /* <DEDUP_REMOVED lines=10> */
[----:B------:R-:W-:-:S05]  /*01c0*/  IMAD.HI.U32 R5, R5, R2, RZ ;  /* 0x0000000205057227 */ /* 0x000fca00078e00ff */
[----:B------:R-:W-:-:S05]  /*01d0*/  IADD3 R5, -R5, RZ, RZ ;  /* 0x000000ff05057210 */ /* 0x000fca0007ffe1ff */
[----:B------:R-:W-:-:S05]  /*01e0*/  IMAD R2, R5, c[0x0][0x1b0], R2 ;  /* 0x00006c0005027a24 */ /* 0x000fca00078e0202 */
[----:B------:R-:W-:-:S13]  /*01f0*/  ISETP.GE.U32.AND P0, PT, R2, c[0x0][0x1b0], PT ;  /* 0x00006c0002007a0c */ /* 0x000fda0003f06070 */
[----:B------:R-:W-:-:S04]  /*0200*/  @P0 IADD3 R2, R2, -c[0x0][0x1b0], RZ ;  /* 0x80006c0002020a10 */ /* 0x000fc80007ffe0ff */
[----:B------:R-:W-:-:S13]  /*0210*/  ISETP.GE.U32.AND P0, PT, R2, c[0x0][0x1b0], PT ;  /* 0x00006c0002007a0c */ /* 0x000fda0003f06070 */
[----:B------:R-:W-:Y:S02]  /*0220*/  @P0 IADD3 R2, R2, -c[0x0][0x1b0], RZ ;  /* 0x80006c0002020a10 */ /* 0x000fe40007ffe0ff */
[----:B------:R-:W-:Y:S02]  /*0230*/  @!P1 LOP3.LUT R2, RZ, c[0x0][0x1b0], RZ, 0x33, !PT ;  /* 0x00006c00ff029a12 */ /* 0x000fe400078e33ff */
.L_x_163:
[----:B------:R-:W-:Y:S05]  /*0240*/  BSYNC B0 ;  /* 0x0000000000007941 */ /* 0x000fea0003800000 */
.L_x_161:
[----:B------:R-:W0:Y:S01]  /*0250*/  S2UR UR6, SR_CTAID.Y ;  /* 0x00000000000679c3 */ /* 0x000e220000002600 */
[----:B------:R-:W-:Y:S01]  /*0260*/  ULDC.64 UR10, c[0x0][0x1d0] ;  /* 0x00007400000a7ab9 */ /* 0x000fe20000000a00 */
[----:B------:R-:W-:Y:S01]  /*0270*/  IMAD R3, R3, c[0x0][0x1c8], RZ ;  /* 0x0000720003037a24 */ /* 0x000fe200078e02ff */
[----:B------:R-:W-:-:S03]  /*0280*/  ULDC.64 UR8, c[0x0][0x1c0] ;  /* 0x0000700000087ab9 */ /* 0x000fc60000000a00 */
[----:B------:R-:W-:Y:S02]  /*0290*/  IMAD R3, R2, c[0x0][0x1cc], R3 ;  /* 0x0000730002037a24 */ /* 0x000fe400078e0203 */
[----:B------:R-:W1:Y:S01]  /*02a0*/  S2UR UR7, SR_CTAID.Z ;  /* 0x00000000000779c3 */ /* 0x000e620000002700 */
[----:B0-----:R-:W-:-:S04]  /*02b0*/  UIADD3 UR6, UR6, UR11, URZ ;  /* 0x0000000b06067290 */ /* 0x001fc8000fffe03f */
[----:B------:R-:W-:-:S03]  /*02c0*/  UIMAD.WIDE.U32 UR4, UR6, UR8, URZ ;  /* 0x00000008060472a5 */ /* 0x000fc6000f8e003f */
[----:B------:R-:W-:Y:S02]  /*02d0*/  ULDC UR8, c[0x0][0x1d8] ;  /* 0x0000760000087ab9 */ /* 0x000fe40000000800 */
[----:B------:R-:W-:Y:S02]  /*02e0*/  UIMAD UR5, UR6, UR9, UR5 ;  /* 0x00000009060572a4 */ /* 0x000fe4000f8e0205 */
[----:B-1----:R-:W-:-:S03]  /*02f0*/  UIADD3 UR7, UR7, UR8, URZ ;  /* 0x0000000807077290 */ /* 0x002fc6000fffe03f */
[----:B------:R-:W-:Y:S02]  /*0300*/  ULDC.64 UR8, c[0x0][0x1b8] ;  /* 0x00006e0000087ab9 */ /* 0x000fe40000000a00 */
[----:B------:R-:W-:-:S04]  /*0310*/  UIMAD.WIDE.U32 UR4, UR7, UR8, UR4 ;  /* 0x00000008070472a5 */ /* 0x000fc8000f8e0004 */
[----:B------:R-:W-:Y:S02]  /*0320*/  UIMAD UR8, UR7, UR9, UR5 ;  /* 0x00000009070872a4 */ /* 0x000fe4000f8e0205 */
[----:B------:R-:W-:Y:S02]  /*0330*/  IMAD.U32 R5, RZ, RZ, UR5 ;  /* 0x00000005ff057e24 */ /* 0x000fe4000f8e00ff */
[----:B------:R-:W-:Y:S02]  /*0340*/  IMAD.U32 R4, RZ, RZ, UR4 ;  /* 0x00000004ff047e24 */ /* 0x000fe4000f8e00ff */
[----:B------:R-:W-:Y:S01]  /*0350*/  IMAD.U32 R5, RZ, RZ, UR8 ;  /* 0x00000008ff057e24 */ /* 0x000fe2000f8e00ff */
[----:B------:R-:W-:Y:S02]  /*0360*/  ULDC UR8, c[0x0][0x178] ;  /* 0x00005e0000087ab9 */ /* 0x000fe40000000800 */
[----:B------:R-:W-:Y:S01]  /*0370*/  UIADD3 UR9, -UR10, URZ, URZ ;  /* 0x0000003f0a097290 */ /* 0x000fe2000fffe13f */
[----:B------:R-:W-:Y:S01]  /*0380*/  IMAD.WIDE.U32 R4, R2, c[0x0][0x1c8], R4 ;  /* 0x0000720002047a25 */ /* 0x000fe200078e0004 */
[----:B------:R-:W-:-:S03]  /*0390*/  UIADD3 UR8, UR8, UR10, URZ ;  /* 0x0000000a08087290 */ /* 0x000fc6000fffe03f */
[----:B------:R-:W-:Y:S01]  /*03a0*/  ULDC.64 UR10, c[0x0][0x188] ;  /* 0x00006200000a7ab9 */ /* 0x000fe20000000a00 */
[----:B------:R-:W-:Y:S01]  /*03b0*/  IMAD.IADD R3, R5, 0x1, R3 ;  /* 0x0000000105037824 */ /* 0x000fe200078e0203 */
[----:B------:R-:W-:Y:S01]  /*03c0*/  UIMAD.WIDE.U32 UR4, UR6, UR10, URZ ;  /* 0x0000000a060472a5 */ /* 0x000fe2000f8e003f */
[----:B------:R-:W-:Y:S01]  /*03d0*/  LEA R6, P0, R4, c[0x0][0x198], 0x1 ;  /* 0x0000660004067a11 */ /* 0x000fe200078008ff */
[----:B------:R-:W-:Y:S02]  /*03e0*/  UISETP.LT.AND UP0, UPT, URZ, UR9, UPT ;  /* 0x000000093f00728c */ /* 0x000fe4000bf01270 */
[----:B------:R-:W-:Y:S01]  /*03f0*/  UIADD3 UR8, UR8, -0x1, URZ ;  /* 0xffffffff08087890 */ /* 0x000fe2000fffe03f */
[----:B------:R-:W-:Y:S01]  /*0400*/  IMNMX R2, R2, c[0x0][0x1d0], !PT ;  /* 0x0000740002027a17 */ /* 0x000fe20007800200 */
[----:B------:R-:W-:Y:S01]  /*0410*/  UIMAD UR5, UR6, UR11, UR5 ;  /* 0x0000000b060572a4 */ /* 0x000fe2000f8e0205 */
[----:B------:R-:W-:Y:S01]  /*0420*/  LEA.HI.X R7, R4, c[0x0][0x19c], R3, 0x1, P0 ;  /* 0x0000670004077a11 */ /* 0x000fe200000f0c03 */
[----:B------:R-:W-:Y:S01]  /*0430*/  USEL UR6, URZ, UR9, !UP0 ;  /* 0x000000093f067287 */ /* 0x000fe2000c000000 */
[----:B------:R-:W-:-:S02]  /*0440*/  IMNMX R0, RZ, c[0x0][0x1d0], !PT ;  /* 0x00007400ff007a17 */ /* 0x000fc40007800200 */
[----:B------:R-:W-:Y:S01]  /*0450*/  IMNMX R3, R2, UR8, PT ;  /* 0x0000000802037c17 */ /* 0x000fe2000b800200 */
[----:B------:R-:W-:Y:S01]  /*0460*/  ULDC.64 UR8, c[0x0][0x180] ;  /* 0x0000600000087ab9 */ /* 0x000fe20000000a00 */
[----:B------:R0:W5:Y:S01]  /*0470*/  LDG.E.U16 R6, [R6.64] ;  /* 0x0000000c06067981 */ /* 0x000162000c1e1500 */
[----:B------:R-:W-:Y:S01]  /*0480*/  UIMAD.WIDE.U32 UR4, UR7, UR8, UR4 ;  /* 0x00000008070472a5 */ /* 0x000fe2000f8e0004 */
[----:B------:R-:W-:-:S03]  /*0490*/  IADD3 R5, R3, UR6, -R0 ;  /* 0x0000000603057c10 */ /* 0x000fc6000fffe800 */
[----:B------:R-:W-:Y:S01]  /*04a0*/  UIMAD UR7, UR7, UR9, UR5 ;  /* 0x00000009070772a4 */ /* 0x000fe2000f8e0205 */
[----:B------:R-:W-:Y:S01]  /*04b0*/  SHF.R.S32.HI R0, RZ, 0x1f, R5 ;  /* 0x0000001fff007819 */ /* 0x000fe20000011405 */
[----:B------:R-:W-:Y:S01]  /*04c0*/  IMAD.U32 R3, RZ, RZ, UR5 ;  /* 0x00000005ff037e24 */ /* 0x000fe2000f8e00ff */
[----:B------:R-:W-:Y:S01]  /*04d0*/  MOV R2, UR4 ;  /* 0x0000000400027c02 */ /* 0x000fe20008000f00 */
[----:B------:R-:W-:Y:S02]  /*04e0*/  ULDC.64 UR4, c[0x0][0x118] ;  /* 0x0000460000047ab9 */ /* 0x000fe40000000a00 */
[----:B------:R-:W-:Y:S02]  /*04f0*/  IMAD R0, R0, c[0x0][0x190], RZ ;  /* 0x0000640000007a24 */ /* 0x000fe400078e02ff */
[----:B------:R-:W-:Y:S02]  /*0500*/  IMAD.U32 R3, RZ, RZ, UR7 ;  /* 0x00000007ff037e24 */ /* 0x000fe4000f8e00ff */
[----:B0-----:R-:W-:-:S02]  /*0510*/  IMAD R7, R5, c[0x0][0x194], R0 ;  /* 0x0000650005077a24 */ /* 0x001fc400078e0200 */
[----:B------:R-:W-:-:S04]  /*0520*/  IMAD.WIDE.U32 R2, R5, c[0x0][0x190], R2 ;  /* 0x0000640005027a25 */ /* 0x000fc800078e0002 */
[----:B------:R-:W-:Y:S01]  /*0530*/  IMAD.IADD R3, R3, 0x1, R7 ;  /* 0x0000000103037824 */ /* 0x000fe200078e0207 */
[----:B------:R-:W-:-:S04]  /*0540*/  LEA R7, P0, R2, c[0x0][0x160], 0x1 ;  /* 0x0000580002077a11 */ /* 0x000fc800078008ff */
[----:B------:R-:W-:Y:S02]  /*0550*/  LEA.HI.X R3, R2, c[0x0][0x164], R3, 0x1, P0 ;  /* 0x0000590002037a11 */ /* 0x000fe400000f0c03 */
[C---:B------:R-:W-:Y:S02]  /*0560*/  LOP3.LUT R2, R7.reuse, 0xfffffffd, RZ, 0xc0, !PT ;  /* 0xfffffffd07027812 */ /* 0x040fe400078ec0ff */
[----:B------:R-:W-:-:S03]  /*0570*/  LOP3.LUT R0, R7, 0x2, RZ, 0xc0, !PT ;  /* 0x0000000207007812 */ /* 0x000fc600078ec0ff */
[----:B------:R0:W1:Y:S01]  /*0580*/  LD.E R5, [R2.64] ;  /* 0x0000000402057980 */ /* 0x000062000c101900 */
[----:B------:R-:W-:Y:S01]  /*0590*/  ISETP.EQ.U32.AND P0, PT, R0, RZ, PT ;  /* 0x000000ff0000720c */ /* 0x000fe20003f02070 */
[----:B------:R-:W-:-:S05]  /*05a0*/  IMAD.MOV.U32 R0, RZ, RZ, 0x3254 ;  /* 0x00003254ff007424 */ /* 0x000fca00078e00ff */
[----:B------:R-:W-:Y:S02]  /*05b0*/  SEL R4, R0, 0x7610, P0 ;  /* 0x0000761000047807 */ /* 0x000fe40000000000 */
.L_x_164:
[----:B-1---5:R-:W-:-:S05]  /*05c0*/  HADD2 R0, R5, R6.H0_H0 ;  /* 0x2000000605007230 */ /* 0x022fca0000000000 */
[----:B------:R-:W-:-:S06]  /*05d0*/  PRMT R0, R5, R4, R0 ;  /* 0x0000000405007216 */ /* 0x000fcc0000000000 */
[----:B------:R-:W1:Y:S02]  /*05e0*/  ATOM.E.CAS.STRONG.GPU PT, R0, [R2], R5, R0 ;  /* 0x000000050200738b */ /* 0x000e6400001ee100 */
[----:B-1----:R-:W-:Y:S02]  /*05f0*/  ISETP.NE.U32.AND P0, PT, R0, R5, PT ;  /* 0x000000050000720c */ /* 0x002fe40003f05070 */
[----:B------:R-:W-:-:S11]  /*0600*/  MOV R5, R0 ;  /* 0x0000000000057202 */ /* 0x000fd60000000f00 */
[----:B------:R-:W-:Y:S05]  /*0610*/  @P0 BRA `(.L_x_164) ;  /* 0xffffffa000000947 */ /* 0x000fea000383ffff */
[----:B------:R-:W-:Y:S05]  /*0620*/  EXIT ;  /* 0x000000000000794d */ /* 0x000fea0003800000 */
        .weak           $__internal_34_$__cuda_sm20_rem_s64
        .type           $__internal_34_$__cuda_sm20_rem_s64,@function
        .size           $__internal_34_$__cuda_sm20_rem_s64,(.L_x_375 - $__internal_34_$__cuda_sm20_rem_s64)
$__internal_34_$__cuda_sm20_rem_s64:
        /* <DEDUP_REMOVED lines=35> */
[----:B------:R-:W-:Y:S02]  /*0860*/  SEL R6, R11, R2, !P1 ;  /* 0x000000020b067207 */ /* 0x000fe40004800000 */
[----:B------:R-:W-:Y:S01]  /*0870*/  IADD3.X R7, RZ, ~R3, RZ, P4, !PT ;  /* 0x80000003ff077210 */ /* 0x000fe200027fe4ff */
[----:B------:R-:W-:Y:S01]  /*0880*/  IMAD.HI.U32 R4, R9, R4, RZ ;  /* 0x0000000409047227 */ /* 0x000fe200078e00ff */
[----:B------:R-:W-:Y:S02]  /*0890*/  IADD3 R5, P3, R8, R5, RZ ;  /* 0x0000000508057210 */ /* 0x000fe40007f7e0ff */
[----:B------:R-:W-:Y:S01]  /*08a0*/  SEL R8, R7, R3, !P1 ;  /* 0x0000000307087207 */ /* 0x000fe20004800000 */
[----:B------:R-:W-:-:S02]  /*08b0*/  IMAD.X R9, R4, 0x1, R9, P0 ;  /* 0x0000000104097824 */ /* 0x000fc400000e0609 */
[----:B------:R-:W-:-:S03]  /*08c0*/  IMAD.HI.U32 R2, R5, R6, RZ ;  /* 0x0000000605027227 */ /* 0x000fc600078e00ff */
        /* <DEDUP_REMOVED lines=20> */
[C---:B------:R-:W-:Y:S02]  /*0a10*/  ISETP.GE.U32.AND P0, PT, R3.reuse, UR4, PT ;  /* 0x0000000403007c0c */ /* 0x040fe4000bf06070 */
[----:B------:R-:W-:Y:S02]  /*0a20*/  IADD3 R4, P2, R3, -UR4, RZ ;  /* 0x8000000403047c10 */ /* 0x000fe4000ff5e0ff */
[C---:B------:R-:W-:Y:S02]  /*0a30*/  ISETP.GE.U32.AND.EX P0, PT, R2.reuse, UR5, PT, P0 ;  /* 0x0000000502007c0c */ /* 0x040fe4000bf06100 */
[----:B------:R-:W-:Y:S02]  /*0a40*/  IADD3.X R5, R2, ~UR5, RZ, P2, !PT ;  /* 0x8000000502057c10 */ /* 0x000fe400097fe4ff */
[----:B------:R-:W-:Y:S02]  /*0a50*/  SEL R4, R4, R3, P0 ;  /* 0x0000000304047207 */ /* 0x000fe40000000000 */
[----:B------:R-:W-:-:S02]  /*0a60*/  SEL R5, R5, R2, P0 ;  /* 0x0000000205057207 */ /* 0x000fc40000000000 */
[-C--:B------:R-:W-:Y:S02]  /*0a70*/  IADD3 R3, P2, RZ, -R4.reuse, RZ ;  /* 0x80000004ff037210 */ /* 0x080fe40007f5e0ff */
[----:B------:R-:W-:Y:S02]  /*0a80*/  ISETP.NE.U32.AND P0, PT, RZ, c[0x0][0x1b0], PT ;  /* 0x00006c00ff007a0c */ /* 0x000fe40003f05070 */
        /* <DEDUP_REMOVED lines=8> */
[----:B------:R-:W-:Y:S06]  /*0b10*/  RET.REL.NODEC R2 `(_ZN2at6native54_GLOBAL__N__757059ea_21_ReplicationPadding_cu_4a93dcdf31replication_pad_backward_kernelIN3c104HalfEEEvNS_27GenericPackedTensorAccessorIT_Lm3ENS_16DefaultPtrTraitsElEENS5_IKS6_Lm3ES7_lEEiii) ;  /* 0xfffff4e002007950 */ /* 0x000fec0003c3ffff */
.L_x_165:
        /* <DEDUP_REMOVED lines=14> */
.L_x_375:


//--------------------- .text._ZN2at6native54_GLOBAL__N__757059ea_21_ReplicationPadding_cu_4a93dcdf31replication_pad_backward_kernelIN3c107complexIfEEEEvNS_27GenericPackedTensorAccessorIT_Lm3ENS_16DefaultPtrTraitsElEENS6_IKS7_Lm3ES8_lEEiii --------------------------
	.section	.text._ZN2at6native54_GLOBAL__N__757059ea_21_ReplicationPadding_cu_4a93dcdf31replication_pad_backward_kernelIN3c107complexIfEEEEvNS_27GenericPackedTensorAccessorIT_Lm3ENS_16DefaultPtrTraitsElEENS6_IKS7_Lm3ES8_lEEiii,"ax",@progbits
	.sectioninfo	@"SHI_REGISTERS=16"
	.align	128
.text._ZN2at6native54_GLOBAL__N__757059ea_21_ReplicationPadding_cu_4a93dcdf31replication_pad_backward_kernelIN3c107complexIfEEEEvNS_27GenericPackedTensorAccessorIT_Lm3ENS_16DefaultPtrTraitsElEENS6_IKS7_Lm3ES8_lEEiii:
        .type           _ZN2at6native54_GLOBAL__N__757059ea_21_ReplicationPadding_cu_4a93dcdf31replication_pad_backward_kernelIN3c107complexIfEEEEvNS_27GenericPackedTensorAccessorIT_Lm3ENS_16DefaultPtrTraitsElEENS6_IKS7_Lm3ES8_lEEiii,@function
        .size           _ZN2at6native54_GLOBAL__N__757059ea_21_ReplicationPadding_cu_4a93dcdf31replication_pad_backward_kernelIN3c107complexIfEEEEvNS_27GenericPackedTensorAccessorIT_Lm3ENS_16DefaultPtrTraitsElEENS6_IKS7_Lm3ES8_lEEiii,(.L_x_377 - _ZN2at6native54_GLOBAL__N__757059ea_21_ReplicationPadding_cu_4a93dcdf31replication_pad_backward_kernelIN3c107complexIfEEEEvNS_27GenericPackedTensorAccessorIT_Lm3ENS_16DefaultPtrTraitsElEENS6_IKS7_Lm3ES8_lEEiii)
        .other          _ZN2at6native54_GLOBAL__N__757059ea_21_ReplicationPadding_cu_4a93dcdf31replication_pad_backward_kernelIN3c107complexIfEEEEvNS_27GenericPackedTensorAccessorIT_Lm3ENS_16DefaultPtrTraitsElEENS6_IKS7_Lm3ES8_lEEiii,@"STO_CUDA_ENTRY STV_DEFAULT"
_ZN2at6native54_GLOBAL__N__757059ea_21_ReplicationPadding_cu_4a93dcdf31replication_pad_backward_kernelIN3c107complexIfEEEEvNS_27GenericPackedTensorAccessorIT_Lm3ENS_16DefaultPtrTraitsElEENS6_IKS7_Lm3ES8_lEEiii:
        /* <DEDUP_REMOVED lines=14> */
[----:B------:R-:W-:Y:S05]  /*00e0*/  CALL.REL.NOINC `($__internal_35_$__cuda_sm20_rem_s64) ;  /* 0x0000049000007944 */ /* 0x000fea0003c00000 */
[----:B------:R-:W-:Y:S02]  /*00f0*/  IMAD.MOV.U32 R2, RZ, RZ, R4 ;  /* 0x000000ffff027224 */ /* 0x000fe400078e0004 */
[----:B------:R-:W-:Y:S01]  /*0100*/  IMAD.MOV.U32 R3, RZ, RZ, R5 ;  /* 0x000000ffff037224 */ /* 0x000fe200078e0005 */
[----:B------:R-:W-:Y:S05]  /*0110*/  BRA `(.L_x_168) ;  /* 0x0000012000007947 */ /* 0x000fea0003800000 */
.L_x_167:
        /* <DEDUP_REMOVED lines=18> */
.L_x_168:
[----:B------:R-:W-:Y:S05]  /*0240*/  BSYNC B0 ;  /* 0x0000000000007941 */ /* 0x000fea0003800000 */
.L_x_166:
        /* <DEDUP_REMOVED lines=14> */
[----:B------:R-:W-:Y:S01]  /*0330*/  MOV R4, UR4 ;  /* 0x0000000400047c02 */ /* 0x000fe20008000f00 */
[----:B------:R-:W-:-:S03]  /*0340*/  IMAD.U32 R5, RZ, RZ, UR5 ;  /* 0x00000005ff057e24 */ /* 0x000fc6000f8e00ff */
[----:B------:R-:W-:-:S04]  /*0350*/  IMAD.U32 R5, RZ, RZ, UR8 ;  /* 0x00000008ff057e24 */ /* 0x000fc8000f8e00ff */
[----:B------:R-:W-:-:S04]  /*0360*/  IMAD.WIDE.U32 R4, R2, c[0x0][0x1c8], R4 ;  /* 0x0000720002047a25 */ /* 0x000fc800078e0004 */
[----:B------:R-:W-:Y:S01]  /*0370*/  IMAD.IADD R3, R5, 0x1, R3 ;  /* 0x0000000105037824 */ /* 0x000fe200078e0203 */
[----:B------:R-:W-:-:S04]  /*0380*/  LEA R6, P0, R4, c[0x0][0x198], 0x3 ;  /* 0x0000660004067a11 */ /* 0x000fc800078018ff */
[----:B------:R-:W-:-:S06]  /*0390*/  LEA.HI.X R7, R4, c[0x0][0x19c], R3, 0x3, P0 ;  /* 0x0000670004077a11 */ /* 0x000fcc00000f1c03 */
[----:B------:R-:W2:Y:S01]  /*03a0*/  LDG.E.64 R6, [R6.64] ;  /* 0x0000000c06067981 */ /* 0x000ea2000c1e1b00 */
[----:B------:R-:W-:Y:S01]  /*03b0*/  ULDC UR8, c[0x0][0x178] ;  /* 0x00005e0000087ab9 */ /* 0x000fe20000000800 */
[----:B------:R-:W-:Y:S01]  /*03c0*/  IMNMX R2, R2, c[0x0][0x1d0], !PT ;  /* 0x0000740002027a17 */ /* 0x000fe20007800200 */
[----:B------:R-:W-:Y:S01]  /*03d0*/  UIADD3 UR9, -UR10, URZ, URZ ;  /* 0x0000003f0a097290 */ /* 0x000fe2000fffe13f */
[----:B------:R-:W-:Y:S01]  /*03e0*/  IMNMX R0, RZ, c[0x0][0x1d0], !PT ;  /* 0x00007400ff007a17 */ /* 0x000fe20007800200 */
[----:B------:R-:W-:Y:S02]  /*03f0*/  UIADD3 UR8, UR8, UR10, URZ ;  /* 0x0000000a08087290 */ /* 0x000fe4000fffe03f */
[----:B------:R-:W-:Y:S02]  /*0400*/  UISETP.LT.AND UP0, UPT, URZ, UR9, UPT ;  /* 0x000000093f00728c */ /* 0x000fe4000bf01270 */
[----:B------:R-:W-:Y:S02]  /*0410*/  ULDC.64 UR10, c[0x0][0x188] ;  /* 0x00006200000a7ab9 */ /* 0x000fe40000000a00 */
[----:B------:R-:W-:-:S02]  /*0420*/  UIMAD.WIDE.U32 UR4, UR6, UR10, URZ ;  /* 0x0000000a060472a5 */ /* 0x000fc4000f8e003f */
[----:B------:R-:W-:Y:S02]  /*0430*/  UIADD3 UR8, UR8, -0x1, URZ ;  /* 0xffffffff08087890 */ /* 0x000fe4000fffe03f */
[----:B------:R-:W-:Y:S02]  /*0440*/  UIMAD UR5, UR6, UR11, UR5 ;  /* 0x0000000b060572a4 */ /* 0x000fe4000f8e0205 */
[----:B------:R-:W-:Y:S02]  /*0450*/  USEL UR6, URZ, UR9, !UP0 ;  /* 0x000000093f067287 */ /* 0x000fe4000c000000 */
[----:B------:R-:W-:Y:S01]  /*0460*/  IMNMX R3, R2, UR8, PT ;  /* 0x0000000802037c17 */ /* 0x000fe2000b800200 */
[----:B------:R-:W-:Y:S02]  /*0470*/  ULDC.64 UR8, c[0x0][0x180] ;  /* 0x0000600000087ab9 */ /* 0x000fe40000000a00 */
[----:B------:R-:W-:Y:S01]  /*0480*/  UIMAD.WIDE.U32 UR4, UR7, UR8, UR4 ;  /* 0x00000008070472a5 */ /* 0x000fe2000f8e0004 */
[----:B------:R-:W-:-:S03]  /*0490*/  IADD3 R3, R3, UR6, -R0 ;  /* 0x0000000603037c10 */ /* 0x000fc6000fffe800 */
[----:B------:R-:W-:Y:S01]  /*04a0*/  UIMAD UR7, UR7, UR9, UR5 ;  /* 0x00000009070772a4 */ /* 0x000fe2000f8e0205 */
[----:B------:R-:W-:Y:S01]  /*04b0*/  SHF.R.S32.HI R0, RZ, 0x1f, R3 ;  /* 0x0000001fff007819 */ /* 0x000fe20000011403 */
[----:B------:R-:W-:Y:S01]  /*04c0*/  IMAD.U32 R5, RZ, RZ, UR5 ;  /* 0x00000005ff057e24 */ /* 0x000fe2000f8e00ff */
[----:B------:R-:W-:-:S03]  /*04d0*/  MOV R4, UR4 ;  /* 0x0000000400047c02 */ /* 0x000fc60008000f00 */
[----:B------:R-:W-:Y:S02]  /*04e0*/  IMAD R0, R0, c[0x0][0x190], RZ ;  /* 0x0000640000007a24 */ /* 0x000fe400078e02ff */
[----:B------:R-:W-:Y:S02]  /*04f0*/  IMAD.U32 R5, RZ, RZ, UR7 ;  /* 0x00000007ff057e24 */ /* 0x000fe4000f8e00ff */
[C---:B------:R-:W-:Y:S02]  /*0500*/  IMAD R9, R3.reuse, c[0x0][0x194], R0 ;  /* 0x0000650003097a24 */ /* 0x040fe400078e0200 */
[----:B------:R-:W-:-:S04]  /*0510*/  IMAD.WIDE.U32 R4, R3, c[0x0][0x190], R4 ;  /* 0x0000640003047a25 */ /* 0x000fc800078e0004 */
[----:B------:R-:W-:Y:S01]  /*0520*/  IMAD.IADD R3, R5, 0x1, R9 ;  /* 0x0000000105037824 */ /* 0x000fe200078e0209 */
[----:B------:R-:W-:-:S04]  /*0530*/  LEA R2, P0, R4, c[0x0][0x160], 0x3 ;  /* 0x0000580004027a11 */ /* 0x000fc800078018ff */
[----:B------:R-:W-:-:S05]  /*0540*/  LEA.HI.X R3, R4, c[0x0][0x164], R3, 0x3, P0 ;  /* 0x0000590004037a11 */ /* 0x000fca00000f1c03 */
[----:B--2---:R-:W-:Y:S04]  /*0550*/  RED.E.ADD.F32.FTZ.RN.STRONG.GPU [R2.64], R6 ;  /* 0x000000060200798e */ /* 0x004fe8000c10e78c */
[----:B------:R-:W-:Y:S01]  /*0560*/  RED.E.ADD.F32.FTZ.RN.STRONG.GPU [R2.64+0x4], R7 ;  /* 0x000004070200798e */ /* 0x000fe2000c10e78c */
[----:B------:R-:W-:Y:S05]  /*0570*/  EXIT ;  /* 0x000000000000794d */ /* 0x000fea0003800000 */
        .weak           $__internal_35_$__cuda_sm20_rem_s64
        .type           $__internal_35_$__cuda_sm20_rem_s64,@function
        .size           $__internal_35_$__cuda_sm20_rem_s64,(.L_x_377 - $__internal_35_$__cuda_sm20_rem_s64)
$__internal_35_$__cuda_sm20_rem_s64:
        /* <DEDUP_REMOVED lines=14> */
[----:B------:R-:W-:-:S03]  /*0660*/  IMAD.HI.U32 R6, R4, R9, RZ ;  /* 0x0000000904067227 */ /* 0x000fc600078e00ff */
[----:B------:R-:W-:Y:S01]  /*0670*/  IADD3.X R11, RZ, ~R7, RZ, P0, !PT ;  /* 0x80000007ff0b7210 */ /* 0x000fe200007fe4ff */
[----:B------:R-:W-:-:S04]  /*0680*/  IMAD.MOV.U32 R7, RZ, RZ, R4 ;  /* 0x000000ffff077224 */ /* 0x000fc800078e0004 */
[----:B------:R-:W-:-:S04]  /*0690*/  IMAD.WIDE.U32 R6, P0, R4, R11, R6 ;  /* 0x0000000b04067225 */ /* 0x000fc80007800006 */
[C---:B------:R-:W-:Y:S02]  /*06a0*/  IMAD R13, R5.reuse, R11, RZ ;  /* 0x0000000b050d7224 */ /* 0x040fe400078e02ff */
[----:B------:R-:W-:-:S04]  /*06b0*/  IMAD.HI.U32 R6, P1, R5, R9, R6 ;  /* 0x0000000905067227 */ /* 0x000fc80007820006 */
[----:B------:R-:W-:Y:S01]  /*06c0*/  IMAD.HI.U32 R11, R5, R11, RZ ;  /* 0x0000000b050b7227 */ /* 0x000fe200078e00ff */
[----:B------:R-:W-:-:S03]  /*06d0*/  IADD3 R7, P2, R13, R6, RZ ;  /* 0x000000060d077210 */ /* 0x000fc60007f5e0ff */
[----:B------:R-:W-:Y:S01]  /*06e0*/  IMAD.X R6, R11, 0x1, R5, P0 ;  /* 0x000000010b067824 */ /* 0x000fe200000e0605 */
[----:B------:R-:W-:Y:S01]  /*06f0*/  IADD3 R11, P4, RZ, -R2, RZ ;  /* 0x80000002ff0b7210 */ /* 0x000fe20007f9e0ff */
[----:B------:R-:W-:-:S03]  /*0700*/  IMAD.WIDE.U32 R4, R7, UR4, RZ ;  /* 0x0000000407047c25 */ /* 0x000fc6000f8e00ff */
[----:B------:R-:W-:Y:S01]  /*0710*/  IADD3.X R9, RZ, RZ, R6, P2, P1 ;  /* 0x000000ffff097210 */ /* 0x000fe200017e2406 */
[----:B------:R-:W-:Y:S01]  /*0720*/  IMAD R6, R7, UR5, R5 ;  /* 0x0000000507067c24 */ /* 0x000fe2000f8e0205 */
[----:B------:R-:W-:Y:S02]  /*0730*/  IADD3 R5, P0, RZ, -R4, RZ ;  /* 0x80000004ff057210 */ /* 0x000fe40007f1e0ff */
[----:B------:R-:W-:Y:S01]  /*0740*/  ISETP.GE.AND P1, PT, R3, RZ, PT ;  /* 0x000000ff0300720c */ /* 0x000fe20003f26270 */
        /* <DEDUP_REMOVED lines=45> */
[----:B------:R-:W-:Y:S02]  /*0a20*/  SEL R5, R2, R5, !P1 ;  /* 0x0000000502057207 */ /* 0x000fe40004800000 */
[----:B------:R-:W-:Y:S02]  /*0a30*/  MOV R2, R0 ;  /* 0x0000000000027202 */ /* 0x000fe40000000f00 */
[----:B------:R-:W-:Y:S02]  /*0a40*/  SEL R4, R4, 0xffffffff, P0 ;  /* 0xffffffff04047807 */ /* 0x000fe40000000000 */
[----:B------:R-:W-:Y:S01]  /*0a50*/  SEL R5, R5, 0xffffffff, P0 ;  /* 0xffffffff05057807 */ /* 0x000fe20000000000 */
[----:B------:R-:W-:Y:S06]  /*0a60*/  RET.REL.NODEC R2 `(_ZN2at6native54_GLOBAL__N__757059ea_21_ReplicationPadding_cu_4a93dcdf31replication_pad_backward_kernelIN3c107complexIfEEEEvNS_27GenericPackedTensorAccessorIT_Lm3ENS_16DefaultPtrTraitsElEENS6_IKS7_Lm3ES8_lEEiii) ;  /* 0xfffff59002007950 */ /* 0x000fec0003c3ffff */
.L_x_169:
        /* <DEDUP_REMOVED lines=9> */
.L_x_377:


//--------------------- .text._ZN2at6native54_GLOBAL__N__757059ea_21_ReplicationPadding_cu_4a93dcdf31replication_pad_backward_kernelIN3c107complexIdEEEEvNS_27GenericPackedTensorAccessorIT_Lm3ENS_16DefaultPtrTraitsElEENS6_IKS7_Lm3ES8_lEEiii --------------------------
	.section	.text._ZN2at6native54_GLOBAL__N__757059ea_21_ReplicationPadding_cu_4a93dcdf31replication_pad_backward_kernelIN3c107complexIdEEEEvNS_27GenericPackedTensorAccessorIT_Lm3ENS_16DefaultPtrTraitsElEENS6_IKS7_Lm3ES8_lEEiii,"ax",@progbits
	.sectioninfo	@"SHI_REGISTERS=16"
	.align	128
.text._ZN2at6native54_GLOBAL__N__757059ea_21_ReplicationPadding_cu_4a93dcdf31replication_pad_backward_kernelIN3c107complexIdEEEEvNS_27GenericPackedTensorAccessorIT_Lm3ENS_16DefaultPtrTraitsElEENS6_IKS7_Lm3ES8_lEEiii:
        .type           _ZN2at6native54_GLOBAL__N__757059ea_21_ReplicationPadding_cu_4a93dcdf31replication_pad_backward_kernelIN3c107complexIdEEEEvNS_27GenericPackedTensorAccessorIT_Lm3ENS_16DefaultPtrTraitsElEENS6_IKS7_Lm3ES8_lEEiii,@function
        .size           _ZN2at6native54_GLOBAL__N__757059ea_21_ReplicationPadding_cu_4a93dcdf31replication_pad_backward_kernelIN3c107complexIdEEEEvNS_27GenericPackedTensorAccessorIT_Lm3ENS_16DefaultPtrTraitsElEENS6_IKS7_Lm3ES8_lEEiii,(.L_x_379 - _ZN2at6native54_GLOBAL__N__757059ea_21_ReplicationPadding_cu_4a93dcdf31replication_pad_backward_kernelIN3c107complexIdEEEEvNS_27GenericPackedTensorAccessorIT_Lm3ENS_16DefaultPtrTraitsElEENS6_IKS7_Lm3ES8_lEEiii)
        .other          _ZN2at6native54_GLOBAL__N__757059ea_21_ReplicationPadding_cu_4a93dcdf31replication_pad_backward_kernelIN3c107complexIdEEEEvNS_27GenericPackedTensorAccessorIT_Lm3ENS_16DefaultPtrTraitsElEENS6_IKS7_Lm3ES8_lEEiii,@"STO_CUDA_ENTRY STV_DEFAULT"
_ZN2at6native54_GLOBAL__N__757059ea_21_ReplicationPadding_cu_4a93dcdf31replication_pad_backward_kernelIN3c107complexIdEEEEvNS_27GenericPackedTensorAccessorIT_Lm3ENS_16DefaultPtrTraitsElEENS6_IKS7_Lm3ES8_lEEiii:
        /* <DEDUP_REMOVED lines=14> */
[----:B------:R-:W-:Y:S05]  /*00e0*/  CALL.REL.NOINC `($__internal_36_$__cuda_sm20_rem_s64) ;  /* 0x0000049000007944 */ /* 0x000fea0003c00000 */
[----:B------:R-:W-:Y:S02]  /*00f0*/  IMAD.MOV.U32 R2, RZ, RZ, R4 ;  /* 0x000000ffff027224 */ /* 0x000fe400078e0004 */
[----:B------:R-:W-:Y:S01]  /*0100*/  IMAD.MOV.U32 R3, RZ, RZ, R5 ;  /* 0x000000ffff037224 */ /* 0x000fe200078e0005 */
[----:B------:R-:W-:Y:S05]  /*0110*/  BRA `(.L_x_172) ;  /* 0x0000012000007947 */ /* 0x000fea0003800000 */
.L_x_171:
        /* <DEDUP_REMOVED lines=18> */
.L_x_172:
[----:B------:R-:W-:Y:S05]  /*0240*/  BSYNC B0 ;  /* 0x0000000000007941 */ /* 0x000fea0003800000 */
.L_x_170:
        /* <DEDUP_REMOVED lines=21> */
[----:B------:R-:W2:Y:S01]  /*03a0*/  LDG.E.128 R4, [R6.64] ;  /* 0x0000000c06047981 */ /* 0x000ea2000c1e1d00 */
        /* <DEDUP_REMOVED lines=26> */
[----:B--2---:R-:W-:Y:S04]  /*0550*/  RED.E.ADD.F64.RN.STRONG.GPU [R2.64], R4 ;  /* 0x000000040200798e */ /* 0x004fe8000c10ed8c */
[----:B------:R-:W-:Y:S01]  /*0560*/  RED.E.ADD.F64.RN.STRONG.GPU [R2.64+0x8], R6 ;  /* 0x000008060200798e */ /* 0x000fe2000c10ed8c */
[----:B------:R-:W-:Y:S05]  /*0570*/  EXIT ;  /* 0x000000000000794d */ /* 0x000fea0003800000 */
        .weak           $__internal_36_$__cuda_sm20_rem_s64
        .type           $__internal_36_$__cuda_sm20_rem_s64,@function
        .size           $__internal_36_$__cuda_sm20_rem_s64,(.L_x_379 - $__internal_36_$__cuda_sm20_rem_s64)
$__internal_36_$__cuda_sm20_rem_s64:
        /* <DEDUP_REMOVED lines=78> */
[----:B------:R-:W-:Y:S06]  /*0a60*/  RET.REL.NODEC R2 `(_ZN2at6native54_GLOBAL__N__757059ea_21_ReplicationPadding_cu_4a93dcdf31replication_pad_backward_kernelIN3c107complexIdEEEEvNS_27GenericPackedTensorAccessorIT_Lm3ENS_16DefaultPtrTraitsElEENS6_IKS7_Lm3ES8_lEEiii) ;  /* 0xfffff59002007950 */ /* 0x000fec0003c3ffff */
.L_x_173:
        /* <DEDUP_REMOVED lines=9> */
.L_x_379:


//--------------------- .text._ZN2at6native54_GLOBAL__N__757059ea_21_ReplicationPadding_cu_4a93dcdf31replication_pad_backward_kernelIfEEvNS_27GenericPackedTensorAccessorIT_Lm3ENS_16DefaultPtrTraitsElEENS3_IKS4_Lm3ES5_lEEiii --------------------------
	.section	.text._ZN2at6native54_GLOBAL__N__757059ea_21_ReplicationPadding_cu_4a93dcdf31replication_pad_backward_kernelIfEEvNS_27GenericPackedTensorAccessorIT_Lm3ENS_16DefaultPtrTraitsElEENS3_IKS4_Lm3ES5_lEEiii,"ax",@progbits
	.sectioninfo	@"SHI_REGISTERS=16"
	.align	128
.text._ZN2at6native54_GLOBAL__N__757059ea_21_ReplicationPadding_cu_4a93dcdf31replication_pad_backward_kernelIfEEvNS_27GenericPackedTensorAccessorIT_Lm3ENS_16DefaultPtrTraitsElEENS3_IKS4_Lm3ES5_lEEiii:
        .type           _ZN2at6native54_GLOBAL__N__757059ea_21_ReplicationPadding_cu_4a93dcdf31replication_pad_backward_kernelIfEEvNS_27GenericPackedTensorAccessorIT_Lm3ENS_16DefaultPtrTraitsElEENS3_IKS4_Lm3ES5_lEEiii,@function
        .size           _ZN2at6native54_GLOBAL__N__757059ea_21_ReplicationPadding_cu_4a93dcdf31replication_pad_backward_kernelIfEEvNS_27GenericPackedTensorAccessorIT_Lm3ENS_16DefaultPtrTraitsElEENS3_IKS4_Lm3ES5_lEEiii,(.L_x_381 - _ZN2at6native54_GLOBAL__N__757059ea_21_ReplicationPadding_cu_4a93dcdf31replication_pad_backward_kernelIfEEvNS_27GenericPackedTensorAccessorIT_Lm3ENS_16DefaultPtrTraitsElEENS3_IKS4_Lm3ES5_lEEiii)
        .other          _ZN2at6native54_GLOBAL__N__757059ea_21_ReplicationPadding_cu_4a93dcdf31replication_pad_backward_kernelIfEEvNS_27GenericPackedTensorAccessorIT_Lm3ENS_16DefaultPtrTraitsElEENS3_IKS4_Lm3ES5_lEEiii,@"STO_CUDA_ENTRY STV_DEFAULT"
_ZN2at6native54_GLOBAL__N__757059ea_21_ReplicationPadding_cu_4a93dcdf31replication_pad_backward_kernelIfEEvNS_27GenericPackedTensorAccessorIT_Lm3ENS_16DefaultPtrTraitsElEENS3_IKS4_Lm3ES5_lEEiii:
        /* <DEDUP_REMOVED lines=14> */
[----:B------:R-:W-:Y:S05]  /*00e0*/  CALL.REL.NOINC `($__internal_37_$__cuda_sm20_rem_s64) ;  /* 0x0000048000007944 */ /* 0x000fea0003c00000 */
[----:B------:R-:W-:Y:S02]  /*00f0*/  IMAD.MOV.U32 R2, RZ, RZ, R4 ;  /* 0x000000ffff027224 */ /* 0x000fe400078e0004 */
[----:B------:R-:W-:Y:S01]  /*0100*/  IMAD.MOV.U32 R3, RZ, RZ, R5 ;  /* 0x000000ffff037224 */ /* 0x000fe200078e0005 */
[----:B------:R-:W-:Y:S05]  /*0110*/  BRA `(.L_x_176) ;  /* 0x0000012000007947 */ /* 0x000fea0003800000 */
.L_x_175:
        /* <DEDUP_REMOVED lines=18> */
.L_x_176:
[----:B------:R-:W-:Y:S05]  /*0240*/  BSYNC B0 ;  /* 0x0000000000007941 */ /* 0x000fea0003800000 */
.L_x_174:
        /* <DEDUP_REMOVED lines=21> */
[----:B------:R-:W2:Y:S01]  /*03a0*/  LDG.E R7, [R6.64] ;  /* 0x0000000c06077981 */ /* 0x000ea2000c1e1900 */
        /* <DEDUP_REMOVED lines=26> */
[----:B--2---:R-:W-:Y:S01]  /*0550*/  RED.E.ADD.F32.FTZ.RN.STRONG.GPU [R4.64], R7 ;  /* 0x000000070400798e */ /* 0x004fe2000c10e78c */
[----:B------:R-:W-:Y:S05]  /*0560*/  EXIT ;  /* 0x000000000000794d */ /* 0x000fea0003800000 */
        .weak           $__internal_37_$__cuda_sm20_rem_s64
        .type           $__internal_37_$__cuda_sm20_rem_s64,@function
        .size           $__internal_37_$__cuda_sm20_rem_s64,(.L_x_381 - $__internal_37_$__cuda_sm20_rem_s64)
$__internal_37_$__cuda_sm20_rem_s64:
        /* <DEDUP_REMOVED lines=78> */
[----:B------:R-:W-:Y:S06]  /*0a50*/  RET.REL.NODEC R2 `(_ZN2at6native54_GLOBAL__N__757059ea_21_ReplicationPadding_cu_4a93dcdf31replication_pad_backward_kernelIfEEvNS_27GenericPackedTensorAccessorIT_Lm3ENS_16DefaultPtrTraitsElEENS3_IKS4_Lm3ES5_lEEiii) ;  /* 0xfffff5a002007950 */ /* 0x000fec0003c3ffff */
.L_x_177:
        /* <DEDUP_REMOVED lines=10> */
.L_x_381:


//--------------------- .text._ZN2at6native54_GLOBAL__N__757059ea_21_ReplicationPadding_cu_4a93dcdf31replication_pad_backward_kernelIdEEvNS_27GenericPackedTensorAccessorIT_Lm3ENS_16DefaultPtrTraitsElEENS3_IKS4_Lm3ES5_lEEiii --------------------------
	.section	.text._ZN2at6native54_GLOBAL__N__757059ea_21_ReplicationPadding_cu_4a93dcdf31replication_pad_backward_kernelIdEEvNS_27GenericPackedTensorAccessorIT_Lm3ENS_16DefaultPtrTraitsElEENS3_IKS4_Lm3ES5_lEEiii,"ax",@progbits
	.sectioninfo	@"SHI_REGISTERS=16"
	.align	128
.text._ZN2at6native54_GLOBAL__N__757059ea_21_ReplicationPadding_cu_4a93dcdf31replication_pad_backward_kernelIdEEvNS_27GenericPackedTensorAccessorIT_Lm3ENS_16DefaultPtrTraitsElEENS3_IKS4_Lm3ES5_lEEiii:
        .type           _ZN2at6native54_GLOBAL__N__757059ea_21_ReplicationPadding_cu_4a93dcdf31replication_pad_backward_kernelIdEEvNS_27GenericPackedTensorAccessorIT_Lm3ENS_16DefaultPtrTraitsElEENS3_IKS4_Lm3ES5_lEEiii,@function
        .size           _ZN2at6native54_GLOBAL__N__757059ea_21_ReplicationPadding_cu_4a93dcdf31replication_pad_backward_kernelIdEEvNS_27GenericPackedTensorAccessorIT_Lm3ENS_16DefaultPtrTraitsElEENS3_IKS4_Lm3ES5_lEEiii,(.L_x_383 - _ZN2at6native54_GLOBAL__N__757059ea_21_ReplicationPadding_cu_4a93dcdf31replication_pad_backward_kernelIdEEvNS_27GenericPackedTensorAccessorIT_Lm3ENS_16DefaultPtrTraitsElEENS3_IKS4_Lm3ES5_lEEiii)
        .other          _ZN2at6native54_GLOBAL__N__757059ea_21_ReplicationPadding_cu_4a93dcdf31replication_pad_backward_kernelIdEEvNS_27GenericPackedTensorAccessorIT_Lm3ENS_16DefaultPtrTraitsElEENS3_IKS4_Lm3ES5_lEEiii,@"STO_CUDA_ENTRY STV_DEFAULT"
_ZN2at6native54_GLOBAL__N__757059ea_21_ReplicationPadding_cu_4a93dcdf31replication_pad_backward_kernelIdEEvNS_27GenericPackedTensorAccessorIT_Lm3ENS_16DefaultPtrTraitsElEENS3_IKS4_Lm3ES5_lEEiii:
        /* <DEDUP_REMOVED lines=14> */
[----:B------:R-:W-:Y:S05]  /*00e0*/  CALL.REL.NOINC `($__internal_38_$__cuda_sm20_rem_s64) ;  /* 0x0000048000007944 */ /* 0x000fea0003c00000 */
[----:B------:R-:W-:Y:S02]  /*00f0*/  IMAD.MOV.U32 R2, RZ, RZ, R4 ;  /* 0x000000ffff027224 */ /* 0x000fe400078e0004 */
[----:B------:R-:W-:Y:S01]  /*0100*/  IMAD.MOV.U32 R3, RZ, RZ, R5 ;  /* 0x000000ffff037224 */ /* 0x000fe200078e0005 */
[----:B------:R-:W-:Y:S05]  /*0110*/  BRA `(.L_x_180) ;  /* 0x0000012000007947 */ /* 0x000fea0003800000 */
.L_x_179:
        /* <DEDUP_REMOVED lines=18> */
.L_x_180:
[----:B------:R-:W-:Y:S05]  /*0240*/  BSYNC B0 ;  /* 0x0000000000007941 */ /* 0x000fea0003800000 */
.L_x_178:
        /* <DEDUP_REMOVED lines=20> */
[----:B------:R-:W-:-:S05]  /*0390*/  LEA.HI.X R7, R4, c[0x0][0x19c], R3, 0x3, P0 ;  /* 0x0000670004077a11 */ /* 0x000fca00000f1c03 */
[----:B------:R0:W2:Y:S01]  /*03a0*/  LDG.E.64 R4, [R6.64] ;  /* 0x0000000c06047981 */ /* 0x0000a2000c1e1b00 */
        /* <DEDUP_REMOVED lines=14> */
[----:B0-----:R-:W-:-:S03]  /*0490*/  IADD3 R7, R3, UR6, -R0 ;  /* 0x0000000603077c10 */ /* 0x001fc6000fffe800 */
        /* <DEDUP_REMOVED lines=11> */
[----:B--2---:R-:W-:Y:S01]  /*0550*/  RED.E.ADD.F64.RN.STRONG.GPU [R6.64], R4 ;  /* 0x000000040600798e */ /* 0x004fe2000c10ed8c */
[----:B------:R-:W-:Y:S05]  /*0560*/  EXIT ;  /* 0x000000000000794d */ /* 0x000fea0003800000 */
        .weak           $__internal_38_$__cuda_sm20_rem_s64
        .type           $__internal_38_$__cuda_sm20_rem_s64,@function
        .size           $__internal_38_$__cuda_sm20_rem_s64,(.L_x_383 - $__internal_38_$__cuda_sm20_rem_s64)
$__internal_38_$__cuda_sm20_rem_s64:
        /* <DEDUP_REMOVED lines=78> */
[----:B------:R-:W-:Y:S06]  /*0a50*/  RET.REL.NODEC R2 `(_ZN2at6native54_GLOBAL__N__757059ea_21_ReplicationPadding_cu_4a93dcdf31replication_pad_backward_kernelIdEEvNS_27GenericPackedTensorAccessorIT_Lm3ENS_16DefaultPtrTraitsElEENS3_IKS4_Lm3ES5_lEEiii) ;  /* 0xfffff5a002007950 */ /* 0x000fec0003c3ffff */
.L_x_181:
        /* <DEDUP_REMOVED lines=10> */
.L_x_383:


//--------------------- .text._ZN2at6native54_GLOBAL__N__757059ea_21_ReplicationPadding_cu_4a93dcdf32replication_pad_forward_kernel1dIN3c108BFloat16EEEvNS_27GenericPackedTensorAccessorIKT_Lm3ENS_16DefaultPtrTraitsElEENS5_IS6_Lm3ES8_lEEiii --------------------------
	.section	.text._ZN2at6native54_GLOBAL__N__757059ea_21_ReplicationPadding_cu_4a93dcdf32replication_pad_forward_kernel1dIN3c108BFloat16EEEvNS_27GenericPackedTensorAccessorIKT_Lm3ENS_16DefaultPtrTraitsElEENS5_IS6_Lm3ES8_lEEiii,"ax",@progbits
	.sectioninfo	@"SHI_REGISTERS=16"
	.align	128
.text._ZN2at6native54_GLOBAL__N__757059ea_21_ReplicationPadding_cu_4a93dcdf32replication_pad_forward_kernel1dIN3c108BFloat16EEEvNS_27GenericPackedTensorAccessorIKT_Lm3ENS_16DefaultPtrTraitsElEENS5_IS6_Lm3ES8_lEEiii:
        .type           _ZN2at6native54_GLOBAL__N__757059ea_21_ReplicationPadding_cu_4a93dcdf32replication_pad_forward_kernel1dIN3c108BFloat16EEEvNS_27GenericPackedTensorAccessorIKT_Lm3ENS_16DefaultPtrTraitsElEENS5_IS6_Lm3ES8_lEEiii,@function
        .size           _ZN2at6native54_GLOBAL__N__757059ea_21_ReplicationPadding_cu_4a93dcdf32replication_pad_forward_kernel1dIN3c108BFloat16EEEvNS_27GenericPackedTensorAccessorIKT_Lm3ENS_16DefaultPtrTraitsElEENS5_IS6_Lm3ES8_lEEiii,(.L_x_385 - _ZN2at6native54_GLOBAL__N__757059ea_21_ReplicationPadding_cu_4a93dcdf32replication_pad_forward_kernel1dIN3c108BFloat16EEEvNS_27GenericPackedTensorAccessorIKT_Lm3ENS_16DefaultPtrTraitsElEENS5_IS6_Lm3ES8_lEEiii)
        .other          _ZN2at6native54_GLOBAL__N__757059ea_21_ReplicationPadding_cu_4a93dcdf32replication_pad_forward_kernel1dIN3c108BFloat16EEEvNS_27GenericPackedTensorAccessorIKT_Lm3ENS_16DefaultPtrTraitsElEENS5_IS6_Lm3ES8_lEEiii,@"STO_CUDA_ENTRY STV_DEFAULT"
_ZN2at6native54_GLOBAL__N__757059ea_21_ReplicationPadding_cu_4a93dcdf32replication_pad_forward_kernel1dIN3c108BFloat16EEEvNS_27GenericPackedTensorAccessorIKT_Lm3ENS_16DefaultPtrTraitsElEENS5_IS6_Lm3ES8_lEEiii:
        /* <DEDUP_REMOVED lines=14> */
[----:B------:R-:W-:Y:S05]  /*00e0*/  CALL.REL.NOINC `($__internal_39_$__cuda_sm20_rem_s64) ;  /* 0x0000048000007944 */ /* 0x000fea0003c00000 */
[----:B------:R-:W-:Y:S02]  /*00f0*/  IMAD.MOV.U32 R2, RZ, RZ, R4 ;  /* 0x000000ffff027224 */ /* 0x000fe400078e0004 */
[----:B------:R-:W-:Y:S01]  /*0100*/  IMAD.MOV.U32 R3, RZ, RZ, R5 ;  /* 0x000000ffff037224 */ /* 0x000fe200078e0005 */
[----:B------:R-:W-:Y:S05]  /*0110*/  BRA `(.L_x_184) ;  /* 0x0000012000007947 */ /* 0x000fea0003800000 */
.L_x_183:
        /* <DEDUP_REMOVED lines=18> */
.L_x_184:
[----:B------:R-:W-:Y:S05]  /*0240*/  BSYNC B0 ;  /* 0x0000000000007941 */ /* 0x000fea0003800000 */
.L_x_182:
[----:B------:R-:W0:Y:S01]  /*0250*/  S2UR UR6, SR_CTAID.Y ;  /* 0x00000000000679c3 */ /* 0x000e220000002600 */
[----:B------:R-:W-:Y:S01]  /*0260*/  ULDC UR7, c[0x0][0x178] ;  /* 0x00005e0000077ab9 */ /* 0x000fe20000000800 */
[----:B------:R-:W-:Y:S01]  /*0270*/  IMNMX R4, R2, c[0x0][0x1d0], !PT ;  /* 0x0000740002047a17 */ /* 0x000fe20007800200 */
[----:B------:R-:W-:Y:S01]  /*0280*/  ULDC.64 UR4, c[0x0][0x1d0] ;  /* 0x0000740000047ab9 */ /* 0x000fe20000000a00 */
[----:B------:R-:W-:Y:S01]  /*0290*/  IMNMX R0, RZ, c[0x0][0x1d0], !PT ;  /* 0x00007400ff007a17 */ /* 0x000fe20007800200 */
[----:B------:R-:W-:Y:S02]  /*02a0*/  UIADD3 UR8, -UR4, URZ, URZ ;  /* 0x0000003f04087290 */ /* 0x000fe4000fffe13f */
[----:B------:R-:W-:Y:S01]  /*02b0*/  UIADD3 UR7, UR7, UR4, URZ ;  /* 0x0000000407077290 */ /* 0x000fe2000fffe03f */
[----:B------:R-:W1:Y:S01]  /*02c0*/  S2UR UR9, SR_CTAID.Z ;  /* 0x00000000000979c3 */ /* 0x000e620000002700 */
[----:B------:R-:W-:-:S02]  /*02d0*/  UISETP.LT.AND UP0, UPT, URZ, UR8, UPT ;  /* 0x000000083f00728c */ /* 0x000fc4000bf01270 */
[----:B------:R-:W-:Y:S02]  /*02e0*/  UIADD3 UR7, UR7, -0x1, URZ ;  /* 0xffffffff07077890 */ /* 0x000fe4000fffe03f */
[----:B------:R-:W-:Y:S02]  /*02f0*/  ULDC.64 UR10, c[0x0][0x188] ;  /* 0x00006200000a7ab9 */ /* 0x000fe40000000a00 */
[----:B------:R-:W-:Y:S02]  /*0300*/  USEL UR8, URZ, UR8, !UP0 ;  /* 0x000000083f087287 */ /* 0x000fe4000c000000 */
[----:B------:R-:W-:Y:S01]  /*0310*/  IMNMX R5, R4, UR7, PT ;  /* 0x0000000704057c17 */ /* 0x000fe2000b800200 */
[----:B------:R-:W-:-:S03]  /*0320*/  ULDC UR7, c[0x0][0x1d8] ;  /* 0x0000760000077ab9 */ /* 0x000fc60000000800 */
[----:B------:R-:W-:Y:S01]  /*0330*/  IADD3 R7, R5, UR8, -R0 ;  /* 0x0000000805077c10 */ /* 0x000fe2000fffe800 */
[----:B0-----:R-:W-:-:S03]  /*0340*/  UIADD3 UR6, UR6, UR5, URZ ;  /* 0x0000000506067290 */ /* 0x001fc6000fffe03f */
[----:B------:R-:W-:Y:S01]  /*0350*/  SHF.R.S32.HI R0, RZ, 0x1f, R7 ;  /* 0x0000001fff007819 */ /* 0x000fe20000011407 */
[----:B------:R-:W-:-:S04]  /*0360*/  UIMAD.WIDE.U32 UR4, UR6, UR10, URZ ;  /* 0x0000000a060472a5 */ /* 0x000fc8000f8e003f */
[----:B------:R-:W-:Y:S01]  /*0370*/  IMAD R0, R0, c[0x0][0x190], RZ ;  /* 0x0000640000007a24 */ /* 0x000fe200078e02ff */
[----:B------:R-:W-:Y:S02]  /*0380*/  UIMAD UR5, UR6, UR11, UR5 ;  /* 0x0000000b060572a4 */ /* 0x000fe4000f8e0205 */
[----:B-1----:R-:W-:Y:S01]  /*0390*/  UIADD3 UR7, UR9, UR7, URZ ;  /* 0x0000000709077290 */ /* 0x002fe2000fffe03f */
[----:B------:R-:W-:Y:S02]  /*03a0*/  IMAD R9, R7, c[0x0][0x194], R0 ;  /* 0x0000650007097a24 */ /* 0x000fe400078e0200 */
[----:B------:R-:W-:Y:S02]  /*03b0*/  ULDC.64 UR8, c[0x0][0x180] ;  /* 0x0000600000087ab9 */ /* 0x000fe40000000a00 */
[----:B------:R-:W-:-:S04]  /*03c0*/  UIMAD.WIDE.U32 UR4, UR7, UR8, UR4 ;  /* 0x00000008070472a5 */ /* 0x000fc8000f8e0004 */
[----:B------:R-:W-:Y:S02]  /*03d0*/  UIMAD UR8, UR7, UR9, UR5 ;  /* 0x00000009070872a4 */ /* 0x000fe4000f8e0205 */
[----:B------:R-:W-:Y:S01]  /*03e0*/  MOV R4, UR4 ;  /* 0x0000000400047c02 */ /* 0x000fe20008000f00 */
[----:B------:R-:W-:-:S03]  /*03f0*/  IMAD.U32 R5, RZ, RZ, UR5 ;  /* 0x00000005ff057e24 */ /* 0x000fc6000f8e00ff */
[----:B------:R-:W-:Y:S01]  /*0400*/  IMAD.U32 R5, RZ, RZ, UR8 ;  /* 0x00000008ff057e24 */ /* 0x000fe2000f8e00ff */
[----:B------:R-:W-:-:S03]  /*0410*/  ULDC.64 UR8, c[0x0][0x1c0] ;  /* 0x0000700000087ab9 */ /* 0x000fc60000000a00 */
[----:B------:R-:W-:-:S04]  /*0420*/  IMAD.WIDE.U32 R4, R7, c[0x0][0x190], R4 ;  /* 0x0000640007047a25 */ /* 0x000fc800078e0004 */
[----:B------:R-:W-:Y:S01]  /*0430*/  IMAD.IADD R5, R5, 0x1, R9 ;  /* 0x0000000105057824 */ /* 0x000fe200078e0209 */
[----:B------:R-:W-:-:S04]  /*0440*/  LEA R6, P0, R4, c[0x0][0x160], 0x1 ;  /* 0x0000580004067a11 */ /* 0x000fc800078008ff */
[----:B------:R-:W-:-:S06]  /*0450*/  LEA.HI.X R7, R4, c[0x0][0x164], R5, 0x1, P0 ;  /* 0x0000590004077a11 */ /* 0x000fcc00000f0c05 */
[----:B------:R-:W2:Y:S01]  /*0460*/  LDG.E.U16 R7, [R6.64] ;  /* 0x0000000c06077981 */ /* 0x000ea2000c1e1500 */
[----:B------:R-:W-:Y:S01]  /*0470*/  UIMAD.WIDE.U32 UR4, UR6, UR8, URZ ;  /* 0x00000008060472a5 */ /* 0x000fe2000f8e003f */
[----:B------:R-:W-:-:S03]  /*0480*/  IMAD R3, R3, c[0x0][0x1c8], RZ ;  /* 0x0000720003037a24 */ /* 0x000fc600078e02ff */
[----:B------:R-:W-:Y:S01]  /*0490*/  UIMAD UR5, UR6, UR9, UR5 ;  /* 0x00000009060572a4 */ /* 0x000fe2000f8e0205 */
[----:B------:R-:W-:Y:S02]  /*04a0*/  IMAD R9, R2, c[0x0][0x1cc], R3 ;  /* 0x0000730002097a24 */ /* 0x000fe400078e0203 */
        /* <DEDUP_REMOVED lines=10> */
[----:B--2---:R-:W-:Y:S01]  /*0550*/  STG.E.U16 [R4.64], R7 ;  /* 0x0000000704007986 */ /* 0x004fe2000c10150c */
[----:B------:R-:W-:Y:S05]  /*0560*/  EXIT ;  /* 0x000000000000794d */ /* 0x000fea0003800000 */
        .weak           $__internal_39_$__cuda_sm20_rem_s64
        .type           $__internal_39_$__cuda_sm20_rem_s64,@function
        .size           $__internal_39_$__cuda_sm20_rem_s64,(.L_x_385 - $__internal_39_$__cuda_sm20_rem_s64)
$__internal_39_$__cuda_sm20_rem_s64:
        /* <DEDUP_REMOVED lines=78> */
[----:B------:R-:W-:Y:S06]  /*0a50*/  RET.REL.NODEC R2 `(_ZN2at6native54_GLOBAL__N__757059ea_21_ReplicationPadding_cu_4a93dcdf32replication_pad_forward_kernel1dIN3c108BFloat16EEEvNS_27GenericPackedTensorAccessorIKT_Lm3ENS_16DefaultPtrTraitsElEENS5_IS6_Lm3ES8_lEEiii) ;  /* 0xfffff5a002007950 */ /* 0x000fec0003c3ffff */
.L_x_185:
        /* <DEDUP_REMOVED lines=10> */
.L_x_385:


//--------------------- .text._ZN2at6native54_GLOBAL__N__757059ea_21_ReplicationPadding_cu_4a93dcdf32replication_pad_forward_kernel1dIN3c104HalfEEEvNS_27GenericPackedTensorAccessorIKT_Lm3ENS_16DefaultPtrTraitsElEENS5_IS6_Lm3ES8_lEEiii --------------------------
	.section	.text._ZN2at6native54_GLOBAL__N__757059ea_21_ReplicationPadding_cu_4a93dcdf32replication_pad_forward_kernel1dIN3c104HalfEEEvNS_27GenericPackedTensorAccessorIKT_Lm3ENS_16DefaultPtrTraitsElEENS5_IS6_Lm3ES8_lEEiii,"ax",@progbits
	.sectioninfo	@"SHI_REGISTERS=16"
	.align	128
.text._ZN2at6native54_GLOBAL__N__757059ea_21_ReplicationPadding_cu_4a93dcdf32replication_pad_forward_kernel1dIN3c104HalfEEEvNS_27GenericPackedTensorAccessorIKT_Lm3ENS_16DefaultPtrTraitsElEENS5_IS6_Lm3ES8_lEEiii:
        .type           _ZN2at6native54_GLOBAL__N__757059ea_21_ReplicationPadding_cu_4a93dcdf32replication_pad_forward_kernel1dIN3c104HalfEEEvNS_27GenericPackedTensorAccessorIKT_Lm3ENS_16DefaultPtrTraitsElEENS5_IS6_Lm3ES8_lEEiii,@function
        .size           _ZN2at6native54_GLOBAL__N__757059ea_21_ReplicationPadding_cu_4a93dcdf32replication_pad_forward_kernel1dIN3c104HalfEEEvNS_27GenericPackedTensorAccessorIKT_Lm3ENS_16DefaultPtrTraitsElEENS5_IS6_Lm3ES8_lEEiii,(.L_x_387 - _ZN2at6native54_GLOBAL__N__757059ea_21_ReplicationPadding_cu_4a93dcdf32replication_pad_forward_kernel1dIN3c104HalfEEEvNS_27GenericPackedTensorAccessorIKT_Lm3ENS_16DefaultPtrTraitsElEENS5_IS6_Lm3ES8_lEEiii)
        .other          _ZN2at6native54_GLOBAL__N__757059ea_21_ReplicationPadding_cu_4a93dcdf32replication_pad_forward_kernel1dIN3c104HalfEEEvNS_27GenericPackedTensorAccessorIKT_Lm3ENS_16DefaultPtrTraitsElEENS5_IS6_Lm3ES8_lEEiii,@"STO_CUDA_ENTRY STV_DEFAULT"
_ZN2at6native54_GLOBAL__N__757059ea_21_ReplicationPadding_cu_4a93dcdf32replication_pad_forward_kernel1dIN3c104HalfEEEvNS_27GenericPackedTensorAccessorIKT_Lm3ENS_16DefaultPtrTraitsElEENS5_IS6_Lm3ES8_lEEiii:
        /* <DEDUP_REMOVED lines=14> */
[----:B------:R-:W-:Y:S05]  /*00e0*/  CALL.REL.NOINC `($__internal_40_$__cuda_sm20_rem_s64) ;  /* 0x0000048000007944 */ /* 0x000fea0003c00000 */
[----:B------:R-:W-:Y:S02]  /*00f0*/  IMAD.MOV.U32 R2, RZ, RZ, R4 ;  /* 0x000000ffff027224 */ /* 0x000fe400078e0004 */
[----:B------:R-:W-:Y:S01]  /*0100*/  IMAD.MOV.U32 R3, RZ, RZ, R5 ;  /* 0x000000ffff037224 */ /* 0x000fe200078e0005 */
[----:B------:R-:W-:Y:S05]  /*0110*/  BRA `(.L_x_188) ;  /* 0x0000012000007947 */ /* 0x000fea0003800000 */
.L_x_187:
        /* <DEDUP_REMOVED lines=18> */
.L_x_188:
[----:B------:R-:W-:Y:S05]  /*0240*/  BSYNC B0 ;  /* 0x0000000000007941 */ /* 0x000fea0003800000 */
.L_x_186:
        /* <DEDUP_REMOVED lines=50> */
        .weak           $__internal_40_$__cuda_sm20_rem_s64
        .type           $__internal_40_$__cuda_sm20_rem_s64,@function
        .size           $__internal_40_$__cuda_sm20_rem_s64,(.L_x_387 - $__internal_40_$__cuda_sm20_rem_s64)
$__internal_40_$__cuda_sm20_rem_s64:
        /* <DEDUP_REMOVED lines=78> */
[----:B------:R-:W-:Y:S06]  /*0a50*/  RET.REL.NODEC R2 `(_ZN2at6native54_GLOBAL__N__757059ea_21_ReplicationPadding_cu_4a93dcdf32replication_pad_forward_kernel1dIN3c104HalfEEEvNS_27GenericPackedTensorAccessorIKT_Lm3ENS_16DefaultPtrTraitsElEENS5_IS6_Lm3ES8_lEEiii) ;  /* 0xfffff5a002007950 */ /* 0x000fec0003c3ffff */
.L_x_189:
        /* <DEDUP_REMOVED lines=10> */
.L_x_387:


//--------------------- .text._ZN2at6native54_GLOBAL__N__757059ea_21_ReplicationPadding_cu_4a93dcdf32replication_pad_forward_kernel1dIN3c107complexIfEEEEvNS_27GenericPackedTensorAccessorIKT_Lm3ENS_16DefaultPtrTraitsElEENS6_IS7_Lm3ES9_lEEiii --------------------------
	.section	.text._ZN2at6native54_GLOBAL__N__757059ea_21_ReplicationPadding_cu_4a93dcdf32replication_pad_forward_kernel1dIN3c107complexIfEEEEvNS_27GenericPackedTensorAccessorIKT_Lm3ENS_16DefaultPtrTraitsElEENS6_IS7_Lm3ES9_lEEiii,"ax",@progbits
	.sectioninfo	@"SHI_REGISTERS=16"
	.align	128
.text._ZN2at6native54_GLOBAL__N__757059ea_21_ReplicationPadding_cu_4a93dcdf32replication_pad_forward_kernel1dIN3c107complexIfEEEEvNS_27GenericPackedTensorAccessorIKT_Lm3ENS_16DefaultPtrTraitsElEENS6_IS7_Lm3ES9_lEEiii:
        .type           _ZN2at6native54_GLOBAL__N__757059ea_21_ReplicationPadding_cu_4a93dcdf32replication_pad_forward_kernel1dIN3c107complexIfEEEEvNS_27GenericPackedTensorAccessorIKT_Lm3ENS_16DefaultPtrTraitsElEENS6_IS7_Lm3ES9_lEEiii,@function
        .size           _ZN2at6native54_GLOBAL__N__757059ea_21_ReplicationPadding_cu_4a93dcdf32replication_pad_forward_kernel1dIN3c107complexIfEEEEvNS_27GenericPackedTensorAccessorIKT_Lm3ENS_16DefaultPtrTraitsElEENS6_IS7_Lm3ES9_lEEiii,(.L_x_389 - _ZN2at6native54_GLOBAL__N__757059ea_21_ReplicationPadding_cu_4a93dcdf32replication_pad_forward_kernel1dIN3c107complexIfEEEEvNS_27GenericPackedTensorAccessorIKT_Lm3ENS_16DefaultPtrTraitsElEENS6_IS7_Lm3ES9_lEEiii)
        .other          _ZN2at6native54_GLOBAL__N__757059ea_21_ReplicationPadding_cu_4a93dcdf32replication_pad_forward_kernel1dIN3c107complexIfEEEEvNS_27GenericPackedTensorAccessorIKT_Lm3ENS_16DefaultPtrTraitsElEENS6_IS7_Lm3ES9_lEEiii,@"STO_CUDA_ENTRY STV_DEFAULT"
_ZN2at6native54_GLOBAL__N__757059ea_21_ReplicationPadding_cu_4a93dcdf32replication_pad_forward_kernel1dIN3c107complexIfEEEEvNS_27GenericPackedTensorAccessorIKT_Lm3ENS_16DefaultPtrTraitsElEENS6_IS7_Lm3ES9_lEEiii:
        /* <DEDUP_REMOVED lines=14> */
[----:B------:R-:W-:Y:S05]  /*00e0*/  CALL.REL.NOINC `($__internal_41_$__cuda_sm20_rem_s64) ;  /* 0x0000048000007944 */ /* 0x000fea0003c00000 */
[----:B------:R-:W-:Y:S02]  /*00f0*/  IMAD.MOV.U32 R2, RZ, RZ, R4 ;  /* 0x000000ffff027224 */ /* 0x000fe400078e0004 */
[----:B------:R-:W-:Y:S01]  /*0100*/  IMAD.MOV.U32 R3, RZ, RZ, R5 ;  /* 0x000000ffff037224 */ /* 0x000fe200078e0005 */
[----:B------:R-:W-:Y:S05]  /*0110*/  BRA `(.L_x_192) ;  /* 0x0000012000007947 */ /* 0x000fea0003800000 */
.L_x_191:
        /* <DEDUP_REMOVED lines=18> */
.L_x_192:
[----:B------:R-:W-:Y:S05]  /*0240*/  BSYNC B0 ;  /* 0x0000000000007941 */ /* 0x000fea0003800000 */
.L_x_190:
        /* <DEDUP_REMOVED lines=33> */
[----:B------:R-:W2:Y:S01]  /*0460*/  LDG.E.64 R6, [R6.64] ;  /* 0x0000000c06067981 */ /* 0x000ea2000c1e1b00 */
        /* <DEDUP_REMOVED lines=14> */
[----:B--2---:R-:W-:Y:S01]  /*0550*/  STG.E.64 [R4.64], R6 ;  /* 0x0000000604007986 */ /* 0x004fe2000c101b0c */
[----:B------:R-:W-:Y:S05]  /*0560*/  EXIT ;  /* 0x000000000000794d */ /* 0x000fea0003800000 */
        .weak           $__internal_41_$__cuda_sm20_rem_s64
        .type           $__internal_41_$__cuda_sm20_rem_s64,@function
        .size           $__internal_41_$__cuda_sm20_rem_s64,(.L_x_389 - $__internal_41_$__cuda_sm20_rem_s64)
$__internal_41_$__cuda_sm20_rem_s64:
        /* <DEDUP_REMOVED lines=78> */
[----:B------:R-:W-:Y:S06]  /*0a50*/  RET.REL.NODEC R2 `(_ZN2at6native54_GLOBAL__N__757059ea_21_ReplicationPadding_cu_4a93dcdf32replication_pad_forward_kernel1dIN3c107complexIfEEEEvNS_27GenericPackedTensorAccessorIKT_Lm3ENS_16DefaultPtrTraitsElEENS6_IS7_Lm3ES9_lEEiii) ;  /* 0xfffff5a002007950 */ /* 0x000fec0003c3ffff */
.L_x_193:
        /* <DEDUP_REMOVED lines=10> */
.L_x_389:


//--------------------- .text._ZN2at6native54_GLOBAL__N__757059ea_21_ReplicationPadding_cu_4a93dcdf32replication_pad_forward_kernel1dIN3c107complexIdEEEEvNS_27GenericPackedTensorAccessorIKT_Lm3ENS_16DefaultPtrTraitsElEENS6_IS7_Lm3ES9_lEEiii --------------------------
	.section	.text._ZN2at6native54_GLOBAL__N__757059ea_21_ReplicationPadding_cu_4a93dcdf32replication_pad_forward_kernel1dIN3c107complexIdEEEEvNS_27GenericPackedTensorAccessorIKT_Lm3ENS_16DefaultPtrTraitsElEENS6_IS7_Lm3ES9_lEEiii,"ax",@progbits
	.sectioninfo	@"SHI_REGISTERS=16"
	.align	128
.text._ZN2at6native54_GLOBAL__N__757059ea_21_ReplicationPadding_cu_4a93dcdf32replication_pad_forward_kernel1dIN3c107complexIdEEEEvNS_27GenericPackedTensorAccessorIKT_Lm3ENS_16DefaultPtrTraitsElEENS6_IS7_Lm3ES9_lEEiii:
        .type           _ZN2at6native54_GLOBAL__N__757059ea_21_ReplicationPadding_cu_4a93dcdf32replication_pad_forward_kernel1dIN3c107complexIdEEEEvNS_27GenericPackedTensorAccessorIKT_Lm3ENS_16DefaultPtrTraitsElEENS6_IS7_Lm3ES9_lEEiii,@function
        .size           _ZN2at6native54_GLOBAL__N__757059ea_21_ReplicationPadding_cu_4a93dcdf32replication_pad_forward_kernel1dIN3c107complexIdEEEEvNS_27GenericPackedTensorAccessorIKT_Lm3ENS_16DefaultPtrTraitsElEENS6_IS7_Lm3ES9_lEEiii,(.L_x_391 - _ZN2at6native54_GLOBAL__N__757059ea_21_ReplicationPadding_cu_4a93dcdf32replication_pad_forward_kernel1dIN3c107complexIdEEEEvNS_27GenericPackedTensorAccessorIKT_Lm3ENS_16DefaultPtrTraitsElEENS6_IS7_Lm3ES9_lEEiii)
        .other          _ZN2at6native54_GLOBAL__N__757059ea_21_ReplicationPadding_cu_4a93dcdf32replication_pad_forward_kernel1dIN3c107complexIdEEEEvNS_27GenericPackedTensorAccessorIKT_Lm3ENS_16DefaultPtrTraitsElEENS6_IS7_Lm3ES9_lEEiii,@"STO_CUDA_ENTRY STV_DEFAULT"
_ZN2at6native54_GLOBAL__N__757059ea_21_ReplicationPadding_cu_4a93dcdf32replication_pad_forward_kernel1dIN3c107complexIdEEEEvNS_27GenericPackedTensorAccessorIKT_Lm3ENS_16DefaultPtrTraitsElEENS6_IS7_Lm3ES9_lEEiii:
        /* <DEDUP_REMOVED lines=14> */
[----:B------:R-:W-:Y:S05]  /*00e0*/  CALL.REL.NOINC `($__internal_42_$__cuda_sm20_rem_s64) ;  /* 0x0000048000007944 */ /* 0x000fea0003c00000 */
[----:B------:R-:W-:Y:S02]  /*00f0*/  IMAD.MOV.U32 R2, RZ, RZ, R4 ;  /* 0x000000ffff027224 */ /* 0x000fe400078e0004 */
[----:B------:R-:W-:Y:S01]  /*0100*/  IMAD.MOV.U32 R3, RZ, RZ, R5 ;  /* 0x000000ffff037224 */ /* 0x000fe200078e0005 */
[----:B------:R-:W-:Y:S05]  /*0110*/  BRA `(.L_x_196) ;  /* 0x0000012000007947 */ /* 0x000fea0003800000 */
.L_x_195:
        /* <DEDUP_REMOVED lines=18> */
.L_x_196:
[----:B------:R-:W-:Y:S05]  /*0240*/  BSYNC B0 ;  /* 0x0000000000007941 */ /* 0x000fea0003800000 */
.L_x_194:
        /* <DEDUP_REMOVED lines=33> */
[----:B------:R-:W2:Y:S01]  /*0460*/  LDG.E.128 R4, [R6.64] ;  /* 0x0000000c06047981 */ /* 0x000ea2000c1e1d00 */
        /* <DEDUP_REMOVED lines=14> */
[----:B--2---:R-:W-:Y:S01]  /*0550*/  STG.E.128 [R8.64], R4 ;  /* 0x0000000408007986 */ /* 0x004fe2000c101d0c */
[----:B------:R-:W-:Y:S05]  /*0560*/  EXIT ;  /* 0x000000000000794d */ /* 0x000fea0003800000 */
        .weak           $__internal_42_$__cuda_sm20_rem_s64
        .type           $__internal_42_$__cuda_sm20_rem_s64,@function
        .size           $__internal_42_$__cuda_sm20_rem_s64,(.L_x_391 - $__internal_42_$__cuda_sm20_rem_s64)
$__internal_42_$__cuda_sm20_rem_s64:
        /* <DEDUP_REMOVED lines=78> */
[----:B------:R-:W-:Y:S06]  /*0a50*/  RET.REL.NODEC R2 `(_ZN2at6native54_GLOBAL__N__757059ea_21_ReplicationPadding_cu_4a93dcdf32replication_pad_forward_kernel1dIN3c107complexIdEEEEvNS_27GenericPackedTensorAccessorIKT_Lm3ENS_16DefaultPtrTraitsElEENS6_IS7_Lm3ES9_lEEiii) ;  /* 0xfffff5a002007950 */ /* 0x000fec0003c3ffff */
.L_x_197:
        /* <DEDUP_REMOVED lines=10> */
.L_x_391:


//--------------------- .text._ZN2at6native54_GLOBAL__N__757059ea_21_ReplicationPadding_cu_4a93dcdf32replication_pad_forward_kernel1dIfEEvNS_27GenericPackedTensorAccessorIKT_Lm3ENS_16DefaultPtrTraitsElEENS3_IS4_Lm3ES6_lEEiii --------------------------
	.section	.text._ZN2at6native54_GLOBAL__N__757059ea_21_ReplicationPadding_cu_4a93dcdf32replication_pad_forward_kernel1dIfEEvNS_27GenericPackedTensorAccessorIKT_Lm3ENS_16DefaultPtrTraitsElEENS3_IS4_Lm3ES6_lEEiii,"ax",@progbits
	.sectioninfo	@"SHI_REGISTERS=16"
	.align	128
.text._ZN2at6native54_GLOBAL__N__757059ea_21_ReplicationPadding_cu_4a93dcdf32replication_pad_forward_kernel1dIfEEvNS_27GenericPackedTensorAccessorIKT_Lm3ENS_16DefaultPtrTraitsElEENS3_IS4_Lm3ES6_lEEiii:
        .type           _ZN2at6native54_GLOBAL__N__757059ea_21_ReplicationPadding_cu_4a93dcdf32replication_pad_forward_kernel1dIfEEvNS_27GenericPackedTensorAccessorIKT_Lm3ENS_16DefaultPtrTraitsElEENS3_IS4_Lm3ES6_lEEiii,@function
        .size           _ZN2at6native54_GLOBAL__N__757059ea_21_ReplicationPadding_cu_4a93dcdf32replication_pad_forward_kernel1dIfEEvNS_27GenericPackedTensorAccessorIKT_Lm3ENS_16DefaultPtrTraitsElEENS3_IS4_Lm3ES6_lEEiii,(.L_x_393 - _ZN2at6native54_GLOBAL__N__757059ea_21_ReplicationPadding_cu_4a93dcdf32replication_pad_forward_kernel1dIfEEvNS_27GenericPackedTensorAccessorIKT_Lm3ENS_16DefaultPtrTraitsElEENS3_IS4_Lm3ES6_lEEiii)
        .other          _ZN2at6native54_GLOBAL__N__757059ea_21_ReplicationPadding_cu_4a93dcdf32replication_pad_forward_kernel1dIfEEvNS_27GenericPackedTensorAccessorIKT_Lm3ENS_16DefaultPtrTraitsElEENS3_IS4_Lm3ES6_lEEiii,@"STO_CUDA_ENTRY STV_DEFAULT"
_ZN2at6native54_GLOBAL__N__757059ea_21_ReplicationPadding_cu_4a93dcdf32replication_pad_forward_kernel1dIfEEvNS_27GenericPackedTensorAccessorIKT_Lm3ENS_16DefaultPtrTraitsElEENS3_IS4_Lm3ES6_lEEiii:
        /* <DEDUP_REMOVED lines=14> */
[----:B------:R-:W-:Y:S05]  /*00e0*/  CALL.REL.NOINC `($__internal_43_$__cuda_sm20_rem_s64) ;  /* 0x0000048000007944 */ /* 0x000fea0003c00000 */
[----:B------:R-:W-:Y:S02]  /*00f0*/  IMAD.MOV.U32 R2, RZ, RZ, R4 ;  /* 0x000000ffff027224 */ /* 0x000fe400078e0004 */
[----:B------:R-:W-:Y:S01]  /*0100*/  IMAD.MOV.U32 R3, RZ, RZ, R5 ;  /* 0x000000ffff037224 */ /* 0x000fe200078e0005 */
[----:B------:R-:W-:Y:S05]  /*0110*/  BRA `(.L_x_200) ;  /* 0x0000012000007947 */ /* 0x000fea0003800000 */
.L_x_199:
        /* <DEDUP_REMOVED lines=18> */
.L_x_200:
[----:B------:R-:W-:Y:S05]  /*0240*/  BSYNC B0 ;  /* 0x0000000000007941 */ /* 0x000fea0003800000 */
.L_x_198:
        /* <DEDUP_REMOVED lines=33> */
[----:B------:R-:W2:Y:S01]  /*0460*/  LDG.E R7, [R6.64] ;  /* 0x0000000c06077981 */ /* 0x000ea2000c1e1900 */
        /* <DEDUP_REMOVED lines=14> */
[----:B--2---:R-:W-:Y:S01]  /*0550*/  STG.E [R4.64], R7 ;  /* 0x0000000704007986 */ /* 0x004fe2000c10190c */
[----:B------:R-:W-:Y:S05]  /*0560*/  EXIT ;  /* 0x000000000000794d */ /* 0x000fea0003800000 */
        .weak           $__internal_43_$__cuda_sm20_rem_s64
        .type           $__internal_43_$__cuda_sm20_rem_s64,@function
        .size           $__internal_43_$__cuda_sm20_rem_s64,(.L_x_393 - $__internal_43_$__cuda_sm20_rem_s64)
$__internal_43_$__cuda_sm20_rem_s64:
        /* <DEDUP_REMOVED lines=78> */
[----:B------:R-:W-:Y:S06]  /*0a50*/  RET.REL.NODEC R2 `(_ZN2at6native54_GLOBAL__N__757059ea_21_ReplicationPadding_cu_4a93dcdf32replication_pad_forward_kernel1dIfEEvNS_27GenericPackedTensorAccessorIKT_Lm3ENS_16DefaultPtrTraitsElEENS3_IS4_Lm3ES6_lEEiii) ;  /* 0xfffff5a002007950 */ /* 0x000fec0003c3ffff */
.L_x_201:
        /* <DEDUP_REMOVED lines=10> */
.L_x_393:


//--------------------- .text._ZN2at6native54_GLOBAL__N__757059ea_21_ReplicationPadding_cu_4a93dcdf32replication_pad_forward_kernel1dIdEEvNS_27GenericPackedTensorAccessorIKT_Lm3ENS_16DefaultPtrTraitsElEENS3_IS4_Lm3ES6_lEEiii --------------------------
	.section	.text._ZN2at6native54_GLOBAL__N__757059ea_21_ReplicationPadding_cu_4a93dcdf32replication_pad_forward_kernel1dIdEEvNS_27GenericPackedTensorAccessorIKT_Lm3ENS_16DefaultPtrTraitsElEENS3_IS4_Lm3ES6_lEEiii,"ax",@progbits
	.sectioninfo	@"SHI_REGISTERS=16"
	.align	128
.text._ZN2at6native54_GLOBAL__N__757059ea_21_ReplicationPadding_cu_4a93dcdf32replication_pad_forward_kernel1dIdEEvNS_27GenericPackedTensorAccessorIKT_Lm3ENS_16DefaultPtrTraitsElEENS3_IS4_Lm3ES6_lEEiii:
        .type           _ZN2at6native54_GLOBAL__N__757059ea_21_ReplicationPadding_cu_4a93dcdf32replication_pad_forward_kernel1dIdEEvNS_27GenericPackedTensorAccessorIKT_Lm3ENS_16DefaultPtrTraitsElEENS3_IS4_Lm3ES6_lEEiii,@function
        .size           _ZN2at6native54_GLOBAL__N__757059ea_21_ReplicationPadding_cu_4a93dcdf32replication_pad_forward_kernel1dIdEEvNS_27GenericPackedTensorAccessorIKT_Lm3ENS_16DefaultPtrTraitsElEENS3_IS4_Lm3ES6_lEEiii,(.L_x_395 - _ZN2at6native54_GLOBAL__N__757059ea_21_ReplicationPadding_cu_4a93dcdf32replication_pad_forward_kernel1dIdEEvNS_27GenericPackedTensorAccessorIKT_Lm3ENS_16DefaultPtrTraitsElEENS3_IS4_Lm3ES6_lEEiii)
        .other          _ZN2at6native54_GLOBAL__N__757059ea_21_ReplicationPadding_cu_4a93dcdf32replication_pad_forward_kernel1dIdEEvNS_27GenericPackedTensorAccessorIKT_Lm3ENS_16DefaultPtrTraitsElEENS3_IS4_Lm3ES6_lEEiii,@"STO_CUDA_ENTRY STV_DEFAULT"
_ZN2at6native54_GLOBAL__N__757059ea_21_ReplicationPadding_cu_4a93dcdf32replication_pad_forward_kernel1dIdEEvNS_27GenericPackedTensorAccessorIKT_Lm3ENS_16DefaultPtrTraitsElEENS3_IS4_Lm3ES6_lEEiii:
        /* <DEDUP_REMOVED lines=14> */
[----:B------:R-:W-:Y:S05]  /*00e0*/  CALL.REL.NOINC `($__internal_44_$__cuda_sm20_rem_s64) ;  /* 0x0000048000007944 */ /* 0x000fea0003c00000 */
[----:B------:R-:W-:Y:S02]  /*00f0*/  IMAD.MOV.U32 R2, RZ, RZ, R4 ;  /* 0x000000ffff027224 */ /* 0x000fe400078e0004 */
[----:B------:R-:W-:Y:S01]  /*0100*/  IMAD.MOV.U32 R3, RZ, RZ, R5 ;  /* 0x000000ffff037224 */ /* 0x000fe200078e0005 */
[----:B------:R-:W-:Y:S05]  /*0110*/  BRA `(.L_x_204) ;  /* 0x0000012000007947 */ /* 0x000fea0003800000 */
.L_x_203:
        /* <DEDUP_REMOVED lines=18> */
.L_x_204:
[----:B------:R-:W-:Y:S05]  /*0240*/  BSYNC B0 ;  /* 0x0000000000007941 */ /* 0x000fea0003800000 */
.L_x_202:
        /* <DEDUP_REMOVED lines=32> */
[----:B------:R-:W-:-:S05]  /*0450*/  LEA.HI.X R7, R4, c[0x0][0x164], R5, 0x3, P0 ;  /* 0x0000590004077a11 */ /* 0x000fca00000f1c05 */
[----:B------:R0:W2:Y:S01]  /*0460*/  LDG.E.64 R4, [R6.64] ;  /* 0x0000000c06047981 */ /* 0x0000a2000c1e1b00 */
[----:B------:R-:W-:Y:S01]  /*0470*/  UIMAD.WIDE.U32 UR4, UR6, UR8, URZ ;  /* 0x00000008060472a5 */ /* 0x000fe2000f8e003f */
[----:B------:R-:W-:-:S03]  /*0480*/  IMAD R3, R3, c[0x0][0x1c8], RZ ;  /* 0x0000720003037a24 */ /* 0x000fc600078e02ff */
[----:B------:R-:W-:-:S03]  /*0490*/  UIMAD UR5, UR6, UR9, UR5 ;  /* 0x00000009060572a4 */ /* 0x000fc6000f8e0205 */
[----:B------:R-:W-:Y:S02]  /*04a0*/  ULDC.64 UR8, c[0x0][0x1b8] ;  /* 0x00006e0000087ab9 */ /* 0x000fe40000000a00 */
[----:B------:R-:W-:Y:S01]  /*04b0*/  UIMAD.WIDE.U32 UR4, UR7, UR8, UR4 ;  /* 0x00000008070472a5 */ /* 0x000fe2000f8e0004 */
[----:B0-----:R-:W-:-:S03]  /*04c0*/  IMAD R7, R2, c[0x0][0x1cc], R3 ;  /* 0x0000730002077a24 */ /* 0x001fc600078e0203 */
        /* <DEDUP_REMOVED lines=10> */
        .weak           $__internal_44_$__cuda_sm20_rem_s64
        .type           $__internal_44_$__cuda_sm20_rem_s64,@function
        .size           $__internal_44_$__cuda_sm20_rem_s64,(.L_x_395 - $__internal_44_$__cuda_sm20_rem_s64)
$__internal_44_$__cuda_sm20_rem_s64:
        /* <DEDUP_REMOVED lines=78> */
[----:B------:R-:W-:Y:S06]  /*0a50*/  RET.REL.NODEC R2 `(_ZN2at6native54_GLOBAL__N__757059ea_21_ReplicationPadding_cu_4a93dcdf32replication_pad_forward_kernel1dIdEEvNS_27GenericPackedTensorAccessorIKT_Lm3ENS_16DefaultPtrTraitsElEENS3_IS4_Lm3ES6_lEEiii) ;  /* 0xfffff5a002007950 */ /* 0x000fec0003c3ffff */
.L_x_205:
        /* <DEDUP_REMOVED lines=10> */
.L_x_395:


//--------------------- .text._ZN2at6native54_GLOBAL__N__757059ea_21_ReplicationPadding_cu_4a93dcdf32replication_pad_forward_kernel1dIsEEvNS_27GenericPackedTensorAccessorIKT_Lm3ENS_16DefaultPtrTraitsElEENS3_IS4_Lm3ES6_lEEiii --------------------------
	.section	.text._ZN2at6native54_GLOBAL__N__757059ea_21_ReplicationPadding_cu_4a93dcdf32replication_pad_forward_kernel1dIsEEvNS_27GenericPackedTensorAccessorIKT_Lm3ENS_16DefaultPtrTraitsElEENS3_IS4_Lm3ES6_lEEiii,"ax",@progbits
	.sectioninfo	@"SHI_REGISTERS=16"
	.align	128
.text._ZN2at6native54_GLOBAL__N__757059ea_21_ReplicationPadding_cu_4a93dcdf32replication_pad_forward_kernel1dIsEEvNS_27GenericPackedTensorAccessorIKT_Lm3ENS_16DefaultPtrTraitsElEENS3_IS4_Lm3ES6_lEEiii:
        .type           _ZN2at6native54_GLOBAL__N__757059ea_21_ReplicationPadding_cu_4a93dcdf32replication_pad_forward_kernel1dIsEEvNS_27GenericPackedTensorAccessorIKT_Lm3ENS_16DefaultPtrTraitsElEENS3_IS4_Lm3ES6_lEEiii,@function
        .size           _ZN2at6native54_GLOBAL__N__757059ea_21_ReplicationPadding_cu_4a93dcdf32replication_pad_forward_kernel1dIsEEvNS_27GenericPackedTensorAccessorIKT_Lm3ENS_16DefaultPtrTraitsElEENS3_IS4_Lm3ES6_lEEiii,(.L_x_397 - _ZN2at6native54_GLOBAL__N__757059ea_21_ReplicationPadding_cu_4a93dcdf32replication_pad_forward_kernel1dIsEEvNS_27GenericPackedTensorAccessorIKT_Lm3ENS_16DefaultPtrTraitsElEENS3_IS4_Lm3ES6_lEEiii)
        .other          _ZN2at6native54_GLOBAL__N__757059ea_21_ReplicationPadding_cu_4a93dcdf32replication_pad_forward_kernel1dIsEEvNS_27GenericPackedTensorAccessorIKT_Lm3ENS_16DefaultPtrTraitsElEENS3_IS4_Lm3ES6_lEEiii,@"STO_CUDA_ENTRY STV_DEFAULT"
_ZN2at6native54_GLOBAL__N__757059ea_21_ReplicationPadding_cu_4a93dcdf32replication_pad_forward_kernel1dIsEEvNS_27GenericPackedTensorAccessorIKT_Lm3ENS_16DefaultPtrTraitsElEENS3_IS4_Lm3ES6_lEEiii:
        /* <DEDUP_REMOVED lines=14> */
[----:B------:R-:W-:Y:S05]  /*00e0*/  CALL.REL.NOINC `($__internal_45_$__cuda_sm20_rem_s64) ;  /* 0x0000048000007944 */ /* 0x000fea0003c00000 */
[----:B------:R-:W-:Y:S02]  /*00f0*/  IMAD.MOV.U32 R2, RZ, RZ, R4 ;  /* 0x000000ffff027224 */ /* 0x000fe400078e0004 */
[----:B------:R-:W-:Y:S01]  /*0100*/  IMAD.MOV.U32 R3, RZ, RZ, R5 ;  /* 0x000000ffff037224 */ /* 0x000fe200078e0005 */
[----:B------:R-:W-:Y:S05]  /*0110*/  BRA `(.L_x_208) ;  /* 0x0000012000007947 */ /* 0x000fea0003800000 */
.L_x_207:
        /* <DEDUP_REMOVED lines=18> */
.L_x_208:
[----:B------:R-:W-:Y:S05]  /*0240*/  BSYNC B0 ;  /* 0x0000000000007941 */ /* 0x000fea0003800000 */
.L_x_206:
        /* <DEDUP_REMOVED lines=50> */
        .weak           $__internal_45_$__cuda_sm20_rem_s64
        .type           $__internal_45_$__cuda_sm20_rem_s64,@function
        .size           $__internal_45_$__cuda_sm20_rem_s64,(.L_x_397 - $__internal_45_$__cuda_sm20_rem_s64)
$__internal_45_$__cuda_sm20_rem_s64:
        /* <DEDUP_REMOVED lines=78> */
[----:B------:R-:W-:Y:S06]  /*0a50*/  RET.REL.NODEC R2 `(_ZN2at6native54_GLOBAL__N__757059ea_21_ReplicationPadding_cu_4a93dcdf32replication_pad_forward_kernel1dIsEEvNS_27GenericPackedTensorAccessorIKT_Lm3ENS_16DefaultPtrTraitsElEENS3_IS4_Lm3ES6_lEEiii) ;  /* 0xfffff5a002007950 */ /* 0x000fec0003c3ffff */
.L_x_209:
        /* <DEDUP_REMOVED lines=10> */
.L_x_397:


//--------------------- .text._ZN2at6native54_GLOBAL__N__757059ea_21_ReplicationPadding_cu_4a93dcdf32replication_pad_forward_kernel1dIlEEvNS_27GenericPackedTensorAccessorIKT_Lm3ENS_16DefaultPtrTraitsElEENS3_IS4_Lm3ES6_lEEiii --------------------------
	.section	.text._ZN2at6native54_GLOBAL__N__757059ea_21_ReplicationPadding_cu_4a93dcdf32replication_pad_forward_kernel1dIlEEvNS_27GenericPackedTensorAccessorIKT_Lm3ENS_16DefaultPtrTraitsElEENS3_IS4_Lm3ES6_lEEiii,"ax",@progbits
	.sectioninfo	@"SHI_REGISTERS=16"
	.align	128
.text._ZN2at6native54_GLOBAL__N__757059ea_21_ReplicationPadding_cu_4a93dcdf32replication_pad_forward_kernel1dIlEEvNS_27GenericPackedTensorAccessorIKT_Lm3ENS_16DefaultPtrTraitsElEENS3_IS4_Lm3ES6_lEEiii:
        .type           _ZN2at6native54_GLOBAL__N__757059ea_21_ReplicationPadding_cu_4a93dcdf32replication_pad_forward_kernel1dIlEEvNS_27GenericPackedTensorAccessorIKT_Lm3ENS_16DefaultPtrTraitsElEENS3_IS4_Lm3ES6_lEEiii,@function
        .size           _ZN2at6native54_GLOBAL__N__757059ea_21_ReplicationPadding_cu_4a93dcdf32replication_pad_forward_kernel1dIlEEvNS_27GenericPackedTensorAccessorIKT_Lm3ENS_16DefaultPtrTraitsElEENS3_IS4_Lm3ES6_lEEiii,(.L_x_399 - _ZN2at6native54_GLOBAL__N__757059ea_21_ReplicationPadding_cu_4a93dcdf32replication_pad_forward_kernel1dIlEEvNS_27GenericPackedTensorAccessorIKT_Lm3ENS_16DefaultPtrTraitsElEENS3_IS4_Lm3ES6_lEEiii)
        .other          _ZN2at6native54_GLOBAL__N__757059ea_21_ReplicationPadding_cu_4a93dcdf32replication_pad_forward_kernel1dIlEEvNS_27GenericPackedTensorAccessorIKT_Lm3ENS_16DefaultPtrTraitsElEENS3_IS4_Lm3ES6_lEEiii,@"STO_CUDA_ENTRY STV_DEFAULT"
_ZN2at6native54_GLOBAL__N__757059ea_21_ReplicationPadding_cu_4a93dcdf32replication_pad_forward_kernel1dIlEEvNS_27GenericPackedTensorAccessorIKT_Lm3ENS_16DefaultPtrTraitsElEENS3_IS4_Lm3ES6_lEEiii:
        /* <DEDUP_REMOVED lines=14> */
[----:B------:R-:W-:Y:S05]  /*00e0*/  CALL.REL.NOINC `($__internal_46_$__cuda_sm20_rem_s64) ;  /* 0x0000048000007944 */ /* 0x000fea0003c00000 */
[----:B------:R-:W-:Y:S02]  /*00f0*/  IMAD.MOV.U32 R2, RZ, RZ, R4 ;  /* 0x000000ffff027224 */ /* 0x000fe400078e0004 */
[----:B------:R-:W-:Y:S01]  /*0100*/  IMAD.MOV.U32 R3, RZ, RZ, R5 ;  /* 0x000000ffff037224 */ /* 0x000fe200078e0005 */
[----:B------:R-:W-:Y:S05]  /*0110*/  BRA `(.L_x_212) ;  /* 0x0000012000007947 */ /* 0x000fea0003800000 */
.L_x_211:
        /* <DEDUP_REMOVED lines=18> */
.L_x_212:
[----:B------:R-:W-:Y:S05]  /*0240*/  BSYNC B0 ;  /* 0x0000000000007941 */ /* 0x000fea0003800000 */
.L_x_210:
        /* <DEDUP_REMOVED lines=50> */
        .weak           $__internal_46_$__cuda_sm20_rem_s64
        .type           $__internal_46_$__cuda_sm20_rem_s64,@function
        .size           $__internal_46_$__cuda_sm20_rem_s64,(.L_x_399 - $__internal_46_$__cuda_sm20_rem_s64)
$__internal_46_$__cuda_sm20_rem_s64:
        /* <DEDUP_REMOVED lines=78> */
[----:B------:R-:W-:Y:S06]  /*0a50*/  RET.REL.NODEC R2 `(_ZN2at6native54_GLOBAL__N__757059ea_21_ReplicationPadding_cu_4a93dcdf32replication_pad_forward_kernel1dIlEEvNS_27GenericPackedTensorAccessorIKT_Lm3ENS_16DefaultPtrTraitsElEENS3_IS4_Lm3ES6_lEEiii) ;  /* 0xfffff5a002007950 */ /* 0x000fec0003c3ffff */
.L_x_213:
        /* <DEDUP_REMOVED lines=10> */
.L_x_399:


//--------------------- .text._ZN2at6native54_GLOBAL__N__757059ea_21_ReplicationPadding_cu_4a93dcdf32replication_pad_forward_kernel1dIiEEvNS_27GenericPackedTensorAccessorIKT_Lm3ENS_16DefaultPtrTraitsElEENS3_IS4_Lm3ES6_lEEiii --------------------------
	.section	.text._ZN2at6native54_GLOBAL__N__757059ea_21_ReplicationPadding_cu_4a93dcdf32replication_pad_forward_kernel1dIiEEvNS_27GenericPackedTensorAccessorIKT_Lm3ENS_16DefaultPtrTraitsElEENS3_IS4_Lm3ES6_lEEiii,"ax",@progbits
	.sectioninfo	@"SHI_REGISTERS=16"
	.align	128
.text._ZN2at6native54_GLOBAL__N__757059ea_21_ReplicationPadding_cu_4a93dcdf32replication_pad_forward_kernel1dIiEEvNS_27GenericPackedTensorAccessorIKT_Lm3ENS_16DefaultPtrTraitsElEENS3_IS4_Lm3ES6_lEEiii:
        .type           _ZN2at6native54_GLOBAL__N__757059ea_21_ReplicationPadding_cu_4a93dcdf32replication_pad_forward_kernel1dIiEEvNS_27GenericPackedTensorAccessorIKT_Lm3ENS_16DefaultPtrTraitsElEENS3_IS4_Lm3ES6_lEEiii,@function
        .size           _ZN2at6native54_GLOBAL__N__757059ea_21_ReplicationPadding_cu_4a93dcdf32replication_pad_forward_kernel1dIiEEvNS_27GenericPackedTensorAccessorIKT_Lm3ENS_16DefaultPtrTraitsElEENS3_IS4_Lm3ES6_lEEiii,(.L_x_401 - _ZN2at6native54_GLOBAL__N__757059ea_21_ReplicationPadding_cu_4a93dcdf32replication_pad_forward_kernel1dIiEEvNS_27GenericPackedTensorAccessorIKT_Lm3ENS_16DefaultPtrTraitsElEENS3_IS4_Lm3ES6_lEEiii)
        .other          _ZN2at6native54_GLOBAL__N__757059ea_21_ReplicationPadding_cu_4a93dcdf32replication_pad_forward_kernel1dIiEEvNS_27GenericPackedTensorAccessorIKT_Lm3ENS_16DefaultPtrTraitsElEENS3_IS4_Lm3ES6_lEEiii,@"STO_CUDA_ENTRY STV_DEFAULT"
_ZN2at6native54_GLOBAL__N__757059ea_21_ReplicationPadding_cu_4a93dcdf32replication_pad_forward_kernel1dIiEEvNS_27GenericPackedTensorAccessorIKT_Lm3ENS_16DefaultPtrTraitsElEENS3_IS4_Lm3ES6_lEEiii:
        /* <DEDUP_REMOVED lines=14> */
[----:B------:R-:W-:Y:S05]  /*00e0*/  CALL.REL.NOINC `($__internal_47_$__cuda_sm20_rem_s64) ;  /* 0x0000048000007944 */ /* 0x000fea0003c00000 */
[----:B------:R-:W-:Y:S02]  /*00f0*/  IMAD.MOV.U32 R2, RZ, RZ, R4 ;  /* 0x000000ffff027224 */ /* 0x000fe400078e0004 */
[----:B------:R-:W-:Y:S01]  /*0100*/  IMAD.MOV.U32 R3, RZ, RZ, R5 ;  /* 0x000000ffff037224 */ /* 0x000fe200078e0005 */
[----:B------:R-:W-:Y:S05]  /*0110*/  BRA `(.L_x_216) ;  /* 0x0000012000007947 */ /* 0x000fea0003800000 */
.L_x_215:
        /* <DEDUP_REMOVED lines=18> */
.L_x_216:
[----:B------:R-:W-:Y:S05]  /*0240*/  BSYNC B0 ;  /* 0x0000000000007941 */ /* 0x000fea0003800000 */
.L_x_214:
        /* <DEDUP_REMOVED lines=50> */
        .weak           $__internal_47_$__cuda_sm20_rem_s64
        .type           $__internal_47_$__cuda_sm20_rem_s64,@function
        .size           $__internal_47_$__cuda_sm20_rem_s64,(.L_x_401 - $__internal_47_$__cuda_sm20_rem_s64)
$__internal_47_$__cuda_sm20_rem_s64:
        /* <DEDUP_REMOVED lines=78> */
[----:B------:R-:W-:Y:S06]  /*0a50*/  RET.REL.NODEC R2 `(_ZN2at6native54_GLOBAL__N__757059ea_21_ReplicationPadding_cu_4a93dcdf32replication_pad_forward_kernel1dIiEEvNS_27GenericPackedTensorAccessorIKT_Lm3ENS_16DefaultPtrTraitsElEENS3_IS4_Lm3ES6_lEEiii) ;  /* 0xfffff5a002007950 */ /* 0x000fec0003c3ffff */
.L_x_217:
        /* <DEDUP_REMOVED lines=10> */
.L_x_401:


//--------------------- .text._ZN2at6native54_GLOBAL__N__757059ea_21_ReplicationPadding_cu_4a93dcdf32replication_pad_forward_kernel1dIaEEvNS_27GenericPackedTensorAccessorIKT_Lm3ENS_16DefaultPtrTraitsElEENS3_IS4_Lm3ES6_lEEiii --------------------------
	.section	.text._ZN2at6native54_GLOBAL__N__757059ea_21_ReplicationPadding_cu_4a93dcdf32replication_pad_forward_kernel1dIaEEvNS_27GenericPackedTensorAccessorIKT_Lm3ENS_16DefaultPtrTraitsElEENS3_IS4_Lm3ES6_lEEiii,"ax",@progbits
	.sectioninfo	@"SHI_REGISTERS=16"
	.align	128
.text._ZN2at6native54_GLOBAL__N__757059ea_21_ReplicationPadding_cu_4a93dcdf32replication_pad_forward_kernel1dIaEEvNS_27GenericPackedTensorAccessorIKT_Lm3ENS_16DefaultPtrTraitsElEENS3_IS4_Lm3ES6_lEEiii:
        .type           _ZN2at6native54_GLOBAL__N__757059ea_21_ReplicationPadding_cu_4a93dcdf32replication_pad_forward_kernel1dIaEEvNS_27GenericPackedTensorAccessorIKT_Lm3ENS_16DefaultPtrTraitsElEENS3_IS4_Lm3ES6_lEEiii,@function
        .size           _ZN2at6native54_GLOBAL__N__757059ea_21_ReplicationPadding_cu_4a93dcdf32replication_pad_forward_kernel1dIaEEvNS_27GenericPackedTensorAccessorIKT_Lm3ENS_16DefaultPtrTraitsElEENS3_IS4_Lm3ES6_lEEiii,(.L_x_403 - _ZN2at6native54_GLOBAL__N__757059ea_21_ReplicationPadding_cu_4a93dcdf32replication_pad_forward_kernel1dIaEEvNS_27GenericPackedTensorAccessorIKT_Lm3ENS_16DefaultPtrTraitsElEENS3_IS4_Lm3ES6_lEEiii)
        .other          _ZN2at6native54_GLOBAL__N__757059ea_21_ReplicationPadding_cu_4a93dcdf32replication_pad_forward_kernel1dIaEEvNS_27GenericPackedTensorAccessorIKT_Lm3ENS_16DefaultPtrTraitsElEENS3_IS4_Lm3ES6_lEEiii,@"STO_CUDA_ENTRY STV_DEFAULT"
_ZN2at6native54_GLOBAL__N__757059ea_21_ReplicationPadding_cu_4a93dcdf32replication_pad_forward_kernel1dIaEEvNS_27GenericPackedTensorAccessorIKT_Lm3ENS_16DefaultPtrTraitsElEENS3_IS4_Lm3ES6_lEEiii:
        /* <DEDUP_REMOVED lines=14> */
[----:B------:R-:W-:Y:S05]  /*00e0*/  CALL.REL.NOINC `($__internal_48_$__cuda_sm20_rem_s64) ;  /* 0x0000046000007944 */ /* 0x000fea0003c00000 */
[----:B------:R-:W-:Y:S02]  /*00f0*/  IMAD.MOV.U32 R2, RZ, RZ, R4 ;  /* 0x000000ffff027224 */ /* 0x000fe400078e0004 */
[----:B------:R-:W-:Y:S01]  /*0100*/  IMAD.MOV.U32 R3, RZ, RZ, R5 ;  /* 0x000000ffff037224 */ /* 0x000fe200078e0005 */
[----:B------:R-:W-:Y:S05]  /*0110*/  BRA `(.L_x_220) ;  /* 0x0000012000007947 */ /* 0x000fea0003800000 */
.L_x_219:
        /* <DEDUP_REMOVED lines=18> */
.L_x_220:
[----:B------:R-:W-:Y:S05]  /*0240*/  BSYNC B0 ;  /* 0x0000000000007941 */ /* 0x000fea0003800000 */
.L_x_218:
[----:B------:R-:W0:Y:S01]  /*0250*/  S2UR UR6, SR_CTAID.Y ;  /* 0x00000000000679c3 */ /* 0x000e220000002600 */
[----:B------:R-:W-:Y:S01]  /*0260*/  ULDC.64 UR12, c[0x0][0x1d0] ;  /* 0x00007400000c7ab9 */ /* 0x000fe20000000a00 */
[----:B------:R-:W-:Y:S01]  /*0270*/  IMNMX R4, R2, c[0x0][0x1d0], !PT ;  /* 0x0000740002047a17 */ /* 0x000fe20007800200 */
[----:B------:R-:W-:Y:S01]  /*0280*/  ULDC.64 UR10, c[0x0][0x188] ;  /* 0x00006200000a7ab9 */ /* 0x000fe20000000a00 */
[----:B------:R-:W-:Y:S01]  /*0290*/  IMNMX R0, RZ, c[0x0][0x1d0], !PT ;  /* 0x00007400ff007a17 */ /* 0x000fe20007800200 */
[----:B------:R-:W-:Y:S02]  /*02a0*/  ULDC UR7, c[0x0][0x178] ;  /* 0x00005e0000077ab9 */ /* 0x000fe40000000800 */
[----:B------:R-:W-:Y:S01]  /*02b0*/  UIADD3 UR7, UR7, UR12, URZ ;  /* 0x0000000c07077290 */ /* 0x000fe2000fffe03f */
[----:B------:R-:W1:Y:S03]  /*02c0*/  S2UR UR8, SR_CTAID.Z ;  /* 0x00000000000879c3 */ /* 0x000e660000002700 */
[----:B------:R-:W-:-:S06]  /*02d0*/  UIADD3 UR9, UR7, -0x1, URZ ;  /* 0xffffffff07097890 */ /* 0x000fcc000fffe03f */
[----:B------:R-:W-:Y:S01]  /*02e0*/  IMNMX R5, R4, UR9, PT ;  /* 0x0000000904057c17 */ /* 0x000fe2000b800200 */
[----:B0-----:R-:W-:-:S04]  /*02f0*/  UIADD3 UR6, UR6, UR13, URZ ;  /* 0x0000000d06067290 */ /* 0x001fc8000fffe03f */
[----:B------:R-:W-:Y:S02]  /*0300*/  UIMAD.WIDE.U32 UR4, UR6, UR10, URZ ;  /* 0x0000000a060472a5 */ /* 0x000fe4000f8e003f */
[----:B------:R-:W-:Y:S02]  /*0310*/  UIADD3 UR10, -UR12, URZ, URZ ;  /* 0x0000003f0c0a7290 */ /* 0x000fe4000fffe13f */
[----:B------:R-:W-:Y:S02]  /*0320*/  UIMAD UR5, UR6, UR11, UR5 ;  /* 0x0000000b060572a4 */ /* 0x000fe4000f8e0205 */
[----:B------:R-:W-:Y:S02]  /*0330*/  UISETP.LT.AND UP0, UPT, URZ, UR10, UPT ;  /* 0x0000000a3f00728c */ /* 0x000fe4000bf01270 */
[----:B------:R-:W-:Y:S02]  /*0340*/  ULDC UR11, c[0x0][0x1d8] ;  /* 0x00007600000b7ab9 */ /* 0x000fe40000000800 */
[----:B-1----:R-:W-:-:S02]  /*0350*/  UIADD3 UR7, UR8, UR11, URZ ;  /* 0x0000000b08077290 */ /* 0x002fc4000fffe03f */
[----:B------:R-:W-:Y:S02]  /*0360*/  USEL UR8, URZ, UR10, !UP0 ;  /* 0x0000000a3f087287 */ /* 0x000fe4000c000000 */
[----:B------:R-:W-:Y:S02]  /*0370*/  ULDC.64 UR12, c[0x0][0x180] ;  /* 0x00006000000c7ab9 */ /* 0x000fe40000000a00 */
[----:B------:R-:W-:Y:S02]  /*0380*/  UIMAD.WIDE.U32 UR4, UR7, UR12, UR4 ;  /* 0x0000000c070472a5 */ /* 0x000fe4000f8e0004 */
[----:B------:R-:W-:Y:S02]  /*0390*/  IADD3 R7, R5, UR8, -R0 ;  /* 0x0000000805077c10 */ /* 0x000fe4000fffe800 */
[----:B------:R-:W-:Y:S02]  /*03a0*/  UIMAD UR8, UR7, UR13, UR5 ;  /* 0x0000000d070872a4 */ /* 0x000fe4000f8e0205 */
[----:B------:R-:W-:Y:S01]  /*03b0*/  SHF.R.S32.HI R0, RZ, 0x1f, R7 ;  /* 0x0000001fff007819 */ /* 0x000fe20000011407 */
[----:B------:R-:W-:Y:S01]  /*03c0*/  IMAD.U32 R5, RZ, RZ, UR5 ;  /* 0x00000005ff057e24 */ /* 0x000fe2000f8e00ff */
[----:B------:R-:W-:-:S02]  /*03d0*/  MOV R4, UR4 ;  /* 0x0000000400047c02 */ /* 0x000fc40008000f00 */
[----:B------:R-:W-:Y:S01]  /*03e0*/  IMAD.U32 R5, RZ, RZ, UR8 ;  /* 0x00000008ff057e24 */ /* 0x000fe2000f8e00ff */
[----:B------:R-:W-:Y:S01]  /*03f0*/  ULDC.64 UR8, c[0x0][0x1c0] ;  /* 0x0000700000087ab9 */ /* 0x000fe20000000a00 */
[----:B------:R-:W-:Y:S02]  /*0400*/  IMAD R0, R0, c[0x0][0x190], RZ ;  /* 0x0000640000007a24 */ /* 0x000fe400078e02ff */
[----:B------:R-:W-:-:S04]  /*0410*/  IMAD.WIDE.U32 R4, R7, c[0x0][0x190], R4 ;  /* 0x0000640007047a25 */ /* 0x000fc800078e0004 */
[----:B------:R-:W-:Y:S01]  /*0420*/  IMAD R7, R7, c[0x0][0x194], R0 ;  /* 0x0000650007077a24 */ /* 0x000fe200078e0200 */
[----:B------:R-:W-:-:S04]  /*0430*/  IADD3 R4, P0, R4, c[0x0][0x160], RZ ;  /* 0x0000580004047a10 */ /* 0x000fc80007f1e0ff */
[----:B------:R-:W-:-:S05]  /*0440*/  IADD3.X R5, R5, c[0x0][0x164], R7, P0, !PT ;  /* 0x0000590005057a10 */ /* 0x000fca00007fe407 */
[----:B------:R0:W2:Y:S01]  /*0450*/  LDG.E.U8 R9, [R4.64] ;  /* 0x0000000e04097981 */ /* 0x0000a2000c1e1100 */
        /* <DEDUP_REMOVED lines=10> */
[----:B0-----:R-:W-:-:S05]  /*0500*/  IMAD.WIDE.U32 R4, R2, c[0x0][0x1c8], R6 ;  /* 0x0000720002047a25 */ /* 0x001fca00078e0006 */
[----:B------:R-:W-:-:S04]  /*0510*/  IADD3 R2, P0, R4, c[0x0][0x198], RZ ;  /* 0x0000660004027a10 */ /* 0x000fc80007f1e0ff */
[----:B------:R-:W-:-:S05]  /*0520*/  IADD3.X R3, R5, c[0x0][0x19c], R3, P0, !PT ;  /* 0x0000670005037a10 */ /* 0x000fca00007fe403 */
[----:B--2---:R-:W-:Y:S01]  /*0530*/  STG.E.U8 [R2.64], R9 ;  /* 0x0000000902007986 */ /* 0x004fe2000c10110e */
[----:B------:R-:W-:Y:S05]  /*0540*/  EXIT ;  /* 0x000000000000794d */ /* 0x000fea0003800000 */
        .weak           $__internal_48_$__cuda_sm20_rem_s64
        .type           $__internal_48_$__cuda_sm20_rem_s64,@function
        .size           $__internal_48_$__cuda_sm20_rem_s64,(.L_x_403 - $__internal_48_$__cuda_sm20_rem_s64)
$__internal_48_$__cuda_sm20_rem_s64:
        /* <DEDUP_REMOVED lines=22> */
[----:B------:R-:W-:Y:S02]  /*06b0*/  IADD3.X R6, R11, R5, RZ, P0, !PT ;  /* 0x000000050b067210 */ /* 0x000fe400007fe4ff */
[----:B------:R-:W-:Y:S01]  /*06c0*/  IADD3 R11, P4, RZ, -R2, RZ ;  /* 0x80000002ff0b7210 */ /* 0x000fe20007f9e0ff */
        /* <DEDUP_REMOVED lines=16> */
[----:B------:R-:W-:Y:S01]  /*07d0*/  HFMA2.MMA R3, -RZ, RZ, 0, 0 ;  /* 0x00000000ff037435 */ /* 0x000fe200000001ff */
[----:B------:R-:W-:-:S04]  /*07e0*/  IMAD.HI.U32 R2, R5, R6, RZ ;  /* 0x0000000605027227 */ /* 0x000fc800078e00ff */
[----:B------:R-:W-:-:S05]  /*07f0*/  IMAD.X R9, R4, 0x1, R9, P0 ;  /* 0x0000000104097824 */ /* 0x000fca00000e0609 */
[----:B------:R-:W-:Y:S01]  /*0800*/  IMAD.WIDE.U32 R2, R5, R8, R2 ;  /* 0x0000000805027225 */ /* 0x000fe200078e0002 */
[----:B------:R-:W-:-:S05]  /*0810*/  IADD3.X R9, RZ, RZ, R9, P3, P2 ;  /* 0x000000ffff097210 */ /* 0x000fca0001fe4409 */
        /* <DEDUP_REMOVED lines=25> */
[-C--:B------:R-:W-:Y:S02]  /*09b0*/  IADD3.X R2, RZ, ~R5.reuse, RZ, P2, !PT ;  /* 0x80000005ff027210 */ /* 0x080fe400017fe4ff */
[----:B------:R-:W-:Y:S01]  /*09c0*/  SEL R4, R3, R4, !P1 ;  /* 0x0000000403047207 */ /* 0x000fe20004800000 */
[----:B------:R-:W-:Y:S01]  /*09d0*/  IMAD.MOV.U32 R3, RZ, RZ, 0x0 ;  /* 0x00000000ff037424 */ /* 0x000fe200078e00ff */
[----:B------:R-:W-:Y:S01]  /*09e0*/  SEL R5, R2, R5, !P1 ;  /* 0x0000000502057207 */ /* 0x000fe20004800000 */
[----:B------:R-:W-:Y:S01]  /*09f0*/  IMAD.MOV.U32 R2, RZ, RZ, R0 ;  /* 0x000000ffff027224 */ /* 0x000fe200078e0000 */
[----:B------:R-:W-:-:S04]  /*0a00*/  ISETP.NE.AND.EX P0, PT, RZ, c[0x0][0x1b4], PT, P0 ;  /* 0x00006d00ff007a0c */ /* 0x000fc80003f05300 */
[----:B------:R-:W-:Y:S02]  /*0a10*/  SEL R4, R4, 0xffffffff, P0 ;  /* 0xffffffff04047807 */ /* 0x000fe40000000000 */
[----:B------:R-:W-:Y:S01]  /*0a20*/  SEL R5, R5, 0xffffffff, P0 ;  /* 0xffffffff05057807 */ /* 0x000fe20000000000 */
[----:B------:R-:W-:Y:S06]  /*0a30*/  RET.REL.NODEC R2 `(_ZN2at6native54_GLOBAL__N__757059ea_21_ReplicationPadding_cu_4a93dcdf32replication_pad_forward_kernel1dIaEEvNS_27GenericPackedTensorAccessorIKT_Lm3ENS_16DefaultPtrTraitsElEENS3_IS4_Lm3ES6_lEEiii) ;  /* 0xfffff5c002007950 */ /* 0x000fec0003c3ffff */
.L_x_221:
        /* <DEDUP_REMOVED lines=12> */
.L_x_403:


//--------------------- .text._ZN2at6native54_GLOBAL__N__757059ea_21_ReplicationPadding_cu_4a93dcdf32replication_pad_forward_kernel1dIhEEvNS_27GenericPackedTensorAccessorIKT_Lm3ENS_16DefaultPtrTraitsElEENS3_IS4_Lm3ES6_lEEiii --------------------------
	.section	.text._ZN2at6native54_GLOBAL__N__757059ea_21_ReplicationPadding_cu_4a93dcdf32replication_pad_forward_kernel1dIhEEvNS_27GenericPackedTensorAccessorIKT_Lm3ENS_16DefaultPtrTraitsElEENS3_IS4_Lm3ES6_lEEiii,"ax",@progbits
	.sectioninfo	@"SHI_REGISTERS=16"
	.align	128
.text._ZN2at6native54_GLOBAL__N__757059ea_21_ReplicationPadding_cu_4a93dcdf32replication_pad_forward_kernel1dIhEEvNS_27GenericPackedTensorAccessorIKT_Lm3ENS_16DefaultPtrTraitsElEENS3_IS4_Lm3ES6_lEEiii:
        .type           _ZN2at6native54_GLOBAL__N__757059ea_21_ReplicationPadding_cu_4a93dcdf32replication_pad_forward_kernel1dIhEEvNS_27GenericPackedTensorAccessorIKT_Lm3ENS_16DefaultPtrTraitsElEENS3_IS4_Lm3ES6_lEEiii,@function
        .size           _ZN2at6native54_GLOBAL__N__757059ea_21_ReplicationPadding_cu_4a93dcdf32replication_pad_forward_kernel1dIhEEvNS_27GenericPackedTensorAccessorIKT_Lm3ENS_16DefaultPtrTraitsElEENS3_IS4_Lm3ES6_lEEiii,(.L_x_405 - _ZN2at6native54_GLOBAL__N__757059ea_21_ReplicationPadding_cu_4a93dcdf32replication_pad_forward_kernel1dIhEEvNS_27GenericPackedTensorAccessorIKT_Lm3ENS_16DefaultPtrTraitsElEENS3_IS4_Lm3ES6_lEEiii)
        .other          _ZN2at6native54_GLOBAL__N__757059ea_21_ReplicationPadding_cu_4a93dcdf32replication_pad_forward_kernel1dIhEEvNS_27GenericPackedTensorAccessorIKT_Lm3ENS_16DefaultPtrTraitsElEENS3_IS4_Lm3ES6_lEEiii,@"STO_CUDA_ENTRY STV_DEFAULT"
_ZN2at6native54_GLOBAL__N__757059ea_21_ReplicationPadding_cu_4a93dcdf32replication_pad_forward_kernel1dIhEEvNS_27GenericPackedTensorAccessorIKT_Lm3ENS_16DefaultPtrTraitsElEENS3_IS4_Lm3ES6_lEEiii:
        /* <DEDUP_REMOVED lines=14> */
[----:B------:R-:W-:Y:S05]  /*00e0*/  CALL.REL.NOINC `($__internal_49_$__cuda_sm20_rem_s64) ;  /* 0x0000046000007944 */ /* 0x000fea0003c00000 */
[----:B------:R-:W-:Y:S02]  /*00f0*/  IMAD.MOV.U32 R2, RZ, RZ, R4 ;  /* 0x000000ffff027224 */ /* 0x000fe400078e0004 */
[----:B------:R-:W-:Y:S01]  /*0100*/  IMAD.MOV.U32 R3, RZ, RZ, R5 ;  /* 0x000000ffff037224 */ /* 0x000fe200078e0005 */
[----:B------:R-:W-:Y:S05]  /*0110*/  BRA `(.L_x_224) ;  /* 0x0000012000007947 */ /* 0x000fea0003800000 */
.L_x_223:
        /* <DEDUP_REMOVED lines=18> */
.L_x_224:
[----:B------:R-:W-:Y:S05]  /*0240*/  BSYNC B0 ;  /* 0x0000000000007941 */ /* 0x000fea0003800000 */
.L_x_222:
        /* <DEDUP_REMOVED lines=48> */
        .weak           $__internal_49_$__cuda_sm20_rem_s64
        .type           $__internal_49_$__cuda_sm20_rem_s64,@function
        .size           $__internal_49_$__cuda_sm20_rem_s64,(.L_x_405 - $__internal_49_$__cuda_sm20_rem_s64)
$__internal_49_$__cuda_sm20_rem_s64:
        /* <DEDUP_REMOVED lines=78> */
[----:B------:R-:W-:Y:S06]  /*0a30*/  RET.REL.NODEC R2 `(_ZN2at6native54_GLOBAL__N__757059ea_21_ReplicationPadding_cu_4a93dcdf32replication_pad_forward_kernel1dIhEEvNS_27GenericPackedTensorAccessorIKT_Lm3ENS_16DefaultPtrTraitsElEENS3_IS4_Lm3ES6_lEEiii) ;  /* 0xfffff5c002007950 */ /* 0x000fec0003c3ffff */
.L_x_225:
        /* <DEDUP_REMOVED lines=12> */
.L_x_405:


//--------------------- .text._ZN2at6native54_GLOBAL__N__757059ea_21_ReplicationPadding_cu_4a93dcdf31replication_pad_backward_kernelIN3c108BFloat16EEEvNS_27GenericPackedTensorAccessorIT_Lm5ENS_16DefaultPtrTraitsElEENS5_IKS6_Lm5ES7_lEEiiiii --------------------------
	.section	.text._ZN2at6native54_GLOBAL__N__757059ea_21_ReplicationPadding_cu_4a93dcdf31replication_pad_backward_kernelIN3c108BFloat16EEEvNS_27GenericPackedTensorAccessorIT_Lm5ENS_16DefaultPtrTraitsElEENS5_IKS6_Lm5ES7_lEEiiiii,"ax",@progbits
	.sectioninfo	@"SHI_REGISTERS=22"
	.align	128
.text._ZN2at6native54_GLOBAL__N__757059ea_21_ReplicationPadding_cu_4a93dcdf31replication_pad_backward_kernelIN3c108BFloat16EEEvNS_27GenericPackedTensorAccessorIT_Lm5ENS_16DefaultPtrTraitsElEENS5_IKS6_Lm5ES7_lEEiiiii:
        .type           _ZN2at6native54_GLOBAL__N__757059ea_21_ReplicationPadding_cu_4a93dcdf31replication_pad_backward_kernelIN3c108BFloat16EEEvNS_27GenericPackedTensorAccessorIT_Lm5ENS_16DefaultPtrTraitsElEENS5_IKS6_Lm5ES7_lEEiiiii,@function
        .size           _ZN2at6native54_GLOBAL__N__757059ea_21_ReplicationPadding_cu_4a93dcdf31replication_pad_backward_kernelIN3c108BFloat16EEEvNS_27GenericPackedTensorAccessorIT_Lm5ENS_16DefaultPtrTraitsElEENS5_IKS6_Lm5ES7_lEEiiiii,(.L_x_407 - _ZN2at6native54_GLOBAL__N__757059ea_21_ReplicationPadding_cu_4a93dcdf31replication_pad_backward_kernelIN3c108BFloat16EEEvNS_27GenericPackedTensorAccessorIT_Lm5ENS_16DefaultPtrTraitsElEENS5_IKS6_Lm5ES7_lEEiiiii)
        .other          _ZN2at6native54_GLOBAL__N__757059ea_21_ReplicationPadding_cu_4a93dcdf31replication_pad_backward_kernelIN3c108BFloat16EEEvNS_27GenericPackedTensorAccessorIT_Lm5ENS_16DefaultPtrTraitsElEENS5_IKS6_Lm5ES7_lEEiiiii,@"STO_CUDA_ENTRY STV_DEFAULT"
_ZN2at6native54_GLOBAL__N__757059ea_21_ReplicationPadding_cu_4a93dcdf31replication_pad_backward_kernelIN3c108BFloat16EEEvNS_27GenericPackedTensorAccessorIT_Lm5ENS_16DefaultPtrTraitsElEENS5_IKS6_Lm5ES7_lEEiiiii:
        /* <DEDUP_REMOVED lines=27> */
[----:B------:R-:W-:Y:S05]  /*01b0*/  CALL.REL.NOINC `($__internal_50_$__cuda_sm20_div_s64) ;  /* 0x00000db000007944 */ /* 0x000fea0003c00000 */
[----:B------:R-:W-:-:S04]  /*01c0*/  IMAD.MOV R4, RZ, RZ, -R2 ;  /* 0x000000ffff047224 */ /* 0x000fc800078e0a02 */
[----:B------:R-:W-:Y:S01]  /*01d0*/  IMAD R4, R4, c[0x0][0x1e0], R5 ;  /* 0x0000780004047a24 */ /* 0x000fe200078e0205 */
[----:B------:R-:W-:Y:S05]  /*01e0*/  BRA `(.L_x_228) ;  /* 0x0000015000007947 */ /* 0x000fea0003800000 */
.L_x_227:
        /* <DEDUP_REMOVED lines=21> */
.L_x_228:
[----:B------:R-:W-:Y:S05]  /*0340*/  BSYNC B0 ;  /* 0x0000000000007941 */ /* 0x000fea0003800000 */
.L_x_226:
[----:B------:R-:W-:Y:S01]  /*0350*/  LOP3.LUT R0, R3, c[0x0][0x1dc], RZ, 0xfc, !PT ;  /* 0x0000770003007a12 */ /* 0x000fe200078efcff */
[----:B------:R-:W-:Y:S03]  /*0360*/  BSSY B0, `(.L_x_229) ;  /* 0x0000018000007945 */ /* 0x000fe60003800000 */
[----:B------:R-:W-:-:S13]  /*0370*/  ISETP.NE.U32.AND P0, PT, R0, RZ, PT ;  /* 0x000000ff0000720c */ /* 0x000fda0003f05070 */
[----:B------:R-:W-:Y:S05]  /*0380*/  @!P0 BRA `(.L_x_230) ;  /* 0x0000004000008947 */ /* 0x000fea0003800000 */
[----:B------:R-:W-:Y:S02]  /*0390*/  MOV R0, 0x3b0 ;  /* 0x000003b000007802 */ /* 0x000fe40000000f00 */
[----:B------:R-:W-:Y:S05]  /*03a0*/  CALL.REL.NOINC `($__internal_51_$__cuda_sm20_rem_s64) ;  /* 0x000010f000007944 */ /* 0x000fea0003c00000 */
[----:B------:R-:W-:Y:S01]  /*03b0*/  IMAD.MOV.U32 R0, RZ, RZ, R7 ;  /* 0x000000ffff007224 */ /* 0x000fe200078e0007 */
[----:B------:R-:W-:Y:S05]  /*03c0*/  BRA `(.L_x_231) ;  /* 0x0000011000007947 */ /* 0x000fea0003800000 */
.L_x_230:
        /* <DEDUP_REMOVED lines=17> */
.L_x_231:
[----:B------:R-:W-:Y:S05]  /*04e0*/  BSYNC B0 ;  /* 0x0000000000007941 */ /* 0x000fea0003800000 */
.L_x_229:
        /* <DEDUP_REMOVED lines=15> */
[----:B------:R-:W-:Y:S05]  /*05e0*/  CALL.REL.NOINC `($__internal_50_$__cuda_sm20_div_s64) ;  /* 0x0000098000007944 */ /* 0x000fea0003c00000 */
[----:B------:R-:W-:Y:S05]  /*05f0*/  BRA `(.L_x_234) ;  /* 0x0000012000007947 */ /* 0x000fea0003800000 */
.L_x_233:
        /* <DEDUP_REMOVED lines=18> */
.L_x_234:
[----:B------:R-:W-:Y:S05]  /*0720*/  BSYNC B0 ;  /* 0x0000000000007941 */ /* 0x000fea0003800000 */
.L_x_232:
[----:B------:R-:W0:Y:S01]  /*0730*/  S2UR UR10, SR_CTAID.Y ;  /* 0x00000000000a79c3 */ /* 0x000e220000002600 */
[----:B------:R-:W-:Y:S01]  /*0740*/  ULDC.64 UR4, c[0x0][0x218] ;  /* 0x0000860000047ab9 */ /* 0x000fe20000000a00 */
[----:B------:R-:W-:Y:S01]  /*0750*/  IMNMX R6, R4, c[0x0][0x218], !PT ;  /* 0x0000860004067a17 */ /* 0x000fe20007800200 */
[----:B------:R-:W-:Y:S01]  /*0760*/  ULDC.64 UR12, c[0x0][0x1f0] ;  /* 0x00007c00000c7ab9 */ /* 0x000fe20000000a00 */
[----:B------:R-:W-:Y:S01]  /*0770*/  IMNMX R7, R0, c[0x0][0x214], !PT ;  /* 0x0000850000077a17 */ /* 0x000fe20007800200 */
[----:B------:R-:W-:Y:S01]  /*0780*/  ULDC UR8, c[0x0][0x188] ;  /* 0x0000620000087ab9 */ /* 0x000fe20000000800 */
[----:B------:R-:W-:Y:S01]  /*0790*/  IMNMX R3, RZ, c[0x0][0x218], !PT ;  /* 0x00008600ff037a17 */ /* 0x000fe20007800200 */
[----:B------:R-:W-:Y:S01]  /*07a0*/  UIADD3 UR16, -UR4, URZ, URZ ;  /* 0x0000003f04107290 */ /* 0x000fe2000fffe13f */
[----:B------:R-:W1:Y:S01]  /*07b0*/  S2UR UR9, SR_CTAID.Z ;  /* 0x00000000000979c3 */ /* 0x000e620000002700 */
[----:B------:R-:W-:Y:S01]  /*07c0*/  UIADD3 UR8, UR8, UR4, URZ ;  /* 0x0000000408087290 */ /* 0x000fe2000fffe03f */
[----:B------:R-:W-:Y:S01]  /*07d0*/  IMNMX R5, RZ, c[0x0][0x214], !PT ;  /* 0x00008500ff057a17 */ /* 0x000fe20007800200 */
[----:B------:R-:W-:-:S02]  /*07e0*/  ULDC.64 UR18, c[0x0][0x198] ;  /* 0x0000660000127ab9 */ /* 0x000fc40000000a00 */
[----:B------:R-:W-:Y:S02]  /*07f0*/  ULDC.64 UR20, c[0x0][0x190] ;  /* 0x0000640000147ab9 */ /* 0x000fe40000000a00 */
[----:B------:R-:W-:Y:S02]  /*0800*/  UISETP.LT.AND UP0, UPT, URZ, UR16, UPT ;  /* 0x000000103f00728c */ /* 0x000fe4000bf01270 */
[----:B0-----:R-:W-:-:S04]  /*0810*/  UIADD3 UR10, UR10, UR5, URZ ;  /* 0x000000050a0a7290 */ /* 0x001fc8000fffe03f */
[----:B------:R-:W-:Y:S02]  /*0820*/  USHF.R.S32.HI UR6, URZ, 0x1f, UR10 ;  /* 0x0000001f3f067899 */ /* 0x000fe4000801140a */
[----:B------:R-:W-:Y:S02]  /*0830*/  UIMAD.WIDE.U32 UR4, UR10, UR12, URZ ;  /* 0x0000000c0a0472a5 */ /* 0x000fe4000f8e003f */
[----:B------:R-:W-:Y:S02]  /*0840*/  UIMAD UR7, UR6, UR12, URZ ;  /* 0x0000000c060772a4 */ /* 0x000fe4000f8e023f */
[----:B------:R-:W-:Y:S02]  /*0850*/  UIMAD UR12, UR6, UR18, URZ ;  /* 0x00000012060c72a4 */ /* 0x000fe4000f8e023f */
[----:B------:R-:W-:Y:S02]  /*0860*/  UIMAD UR11, UR10, UR13, UR7 ;  /* 0x0000000d0a0b72a4 */ /* 0x000fe4000f8e0207 */
[----:B------:R-:W-:-:S02]  /*0870*/  UIMAD UR13, UR10, UR19, UR12 ;  /* 0x000000130a0d72a4 */ /* 0x000fc4000f8e020c */
[----:B------:R-:W-:Y:S02]  /*0880*/  ULDC UR7, c[0x0][0x220] ;  /* 0x0000880000077ab9 */ /* 0x000fe40000000800 */
[----:B-1----:R-:W-:Y:S02]  /*0890*/  UIADD3 UR9, UR9, UR7, URZ ;  /* 0x0000000709097290 */ /* 0x002fe4000fffe03f */
[----:B------:R-:W-:Y:S02]  /*08a0*/  UIMAD.WIDE.U32 UR6, UR10, UR18, URZ ;  /* 0x000000120a0672a5 */ /* 0x000fe4000f8e003f */
[----:B------:R-:W-:Y:S02]  /*08b0*/  USHF.R.S32.HI UR10, URZ, 0x1f, UR9 ;  /* 0x0000001f3f0a7899 */ /* 0x000fe40008011409 */
[----:B------:R-:W-:Y:S02]  /*08c0*/  ULDC.64 UR18, c[0x0][0x1e8] ;  /* 0x00007a0000127ab9 */ /* 0x000fe40000000a00 */
[----:B------:R-:W-:-:S02]  /*08d0*/  UIMAD UR12, UR10, UR18, URZ ;  /* 0x000000120a0c72a4 */ /* 0x000fc4000f8e023f */
[----:B------:R-:W-:Y:S02]  /*08e0*/  UIADD3 UR5, UR5, UR11, URZ ;  /* 0x0000000b05057290 */ /* 0x000fe4000fffe03f */
[----:B------:R-:W-:Y:S02]  /*08f0*/  UIMAD UR10, UR10, UR20, URZ ;  /* 0x000000140a0a72a4 */ /* 0x000fe4000f8e023f */
[----:B------:R-:W-:Y:S02]  /*0900*/  UIADD3 UR7, UR7, UR13, URZ ;  /* 0x0000000d07077290 */ /* 0x000fe4000fffe03f */
[----:B------:R-:W-:Y:S02]  /*0910*/  UIMAD UR12, UR9, UR19, UR12 ;  /* 0x00000013090c72a4 */ /* 0x000fe4000f8e020c */
[----:B------:R-:W-:Y:S02]  /*0920*/  UIMAD.WIDE.U32 UR4, UR9, UR18, UR4 ;  /* 0x00000012090472a5 */ /* 0x000fe4000f8e0004 */
[----:B------:R-:W-:-:S02]  /*0930*/  UIMAD UR13, UR9, UR21, UR10 ;  /* 0x00000015090d72a4 */ /* 0x000fc4000f8e020a */
[----:B------:R-:W-:Y:S02]  /*0940*/  UIMAD.WIDE.U32 UR6, UR9, UR20, UR6 ;  /* 0x00000014090672a5 */ /* 0x000fe4000f8e0006 */
[----:B------:R-:W-:Y:S02]  /*0950*/  ULDC.64 UR18, c[0x0][0x210] ;  /* 0x0000840000127ab9 */ /* 0x000fe40000000a00 */
[----:B------:R-:W-:Y:S02]  /*0960*/  ULDC UR9, c[0x0][0x180] ;  /* 0x0000600000097ab9 */ /* 0x000fe40000000800 */
[----:B------:R-:W-:Y:S01]  /*0970*/  UIADD3 UR17, -UR19, URZ, URZ ;  /* 0x0000003f13117290 */ /* 0x000fe2000fffe13f */
[----:B------:R-:W-:Y:S01]  /*0980*/  IMAD.U32 R9, RZ, RZ, UR7 ;  /* 0x00000007ff097e24 */ /* 0x000fe2000f8e00ff */
[----:B------:R-:W-:Y:S02]  /*0990*/  UIADD3 UR9, UR9, UR19, URZ ;  /* 0x0000001309097290 */ /* 0x000fe4000fffe03f */
[----:B------:R-:W-:-:S02]  /*09a0*/  UIADD3 UR10, UR8, -0x1, URZ ;  /* 0xffffffff080a7890 */ /* 0x000fc4000fffe03f */
[----:B------:R-:W-:Y:S02]  /*09b0*/  UISETP.LT.AND UP1, UPT, URZ, UR17, UPT ;  /* 0x000000113f00728c */ /* 0x000fe4000bf21270 */
[----:B------:R-:W-:Y:S02]  /*09c0*/  UIADD3 UR11, UR9, -0x1, URZ ;  /* 0xffffffff090b7890 */ /* 0x000fe4000fffe03f */
[----:B------:R-:W-:Y:S01]  /*09d0*/  USEL UR8, URZ, UR16, !UP0 ;  /* 0x000000103f087287 */ /* 0x000fe2000c000000 */
[----:B------:R-:W-:Y:S01]  /*09e0*/  IMNMX R8, R6, UR10, PT ;  /* 0x0000000a06087c17 */ /* 0x000fe2000b800200 */
[----:B------:R-:W-:Y:S01]  /*09f0*/  USEL UR9, URZ, UR17, !UP1 ;  /* 0x000000113f097287 */ /* 0x000fe2000c800000 */
[----:B------:R-:W-:Y:S01]  /*0a00*/  IMAD.U32 R6, RZ, RZ, UR4 ;  /* 0x00000004ff067e24 */ /* 0x000fe2000f8e00ff */
[----:B------:R-:W-:Y:S01]  /*0a10*/  IMNMX R10, R7, UR11, PT ;  /* 0x0000000b070a7c17 */ /* 0x000fe2000b800200 */
[----:B------:R-:W-:Y:S01]  /*0a20*/  UIADD3 UR4, UR7, UR13, URZ ;  /* 0x0000000d07047290 */ /* 0x000fe2000fffe03f */
[----:B------:R-:W-:Y:S01]  /*0a30*/  IADD3 R11, R8, UR8, -R3 ;  /* 0x00000008080b7c10 */ /* 0x000fe2000fffe803 */
[----:B------:R-:W-:Y:S01]  /*0a40*/  UIADD3 UR12, UR5, UR12, URZ ;  /* 0x0000000c050c7290 */ /* 0x000fe2000fffe03f */
[----:B------:R-:W-:Y:S01]  /*0a50*/  IADD3 R3, R10, UR9, -R5 ;  /* 0x000000090a037c10 */ /* 0x000fe2000fffe805 */
[----:B------:R-:W-:Y:S01]  /*0a60*/  IMAD.U32 R8, RZ, RZ, UR6 ;  /* 0x00000006ff087e24 */ /* 0x000fe2000f8e00ff */
[----:B------:R-:W-:Y:S01]  /*0a70*/  SHF.R.S32.HI R5, RZ, 0x1f, R4 ;  /* 0x0000001fff057819 */ /* 0x000fe20000011404 */
[----:B------:R-:W-:Y:S01]  /*0a80*/  IMAD.U32 R9, RZ, RZ, UR4 ;  /* 0x00000004ff097e24 */ /* 0x000fe2000f8e00ff */
[----:B------:R-:W-:Y:S01]  /*0a90*/  MOV R7, UR5 ;  /* 0x0000000500077c02 */ /* 0x000fe20008000f00 */
[----:B------:R-:W-:Y:S01]  /*0aa0*/  ULDC UR5, c[0x0][0x178] ;  /* 0x00005e0000057ab9 */ /* 0x000fe20000000800 */
[----:B------:R-:W-:Y:S01]  /*0ab0*/  IMAD.U32 R7, RZ, RZ, UR12 ;  /* 0x0000000cff077e24 */ /* 0x000fe2000f8e00ff */
[----:B------:R-:W-:Y:S01]  /*0ac0*/  UIADD3 UR6, -UR18, URZ, URZ ;  /* 0x0000003f12067290 */ /* 0x000fe2000fffe13f */
[----:B------:R-:W-:Y:S01]  /*0ad0*/  IMAD R5, R5, c[0x0][0x208], RZ ;  /* 0x0000820005057a24 */ /* 0x000fe200078e02ff */
[----:B------:R-:W-:Y:S01]  /*0ae0*/  SHF.R.S32.HI R10, RZ, 0x1f, R11 ;  /* 0x0000001fff0a7819 */ /* 0x000fe2000001140b */
[----:B------:R-:W-:Y:S01]  /*0af0*/  UIADD3 UR4, UR5, UR18, URZ ;  /* 0x0000001205047290 */ /* 0x000fe2000fffe03f */
[----:B------:R-:W-:Y:S01]  /*0b00*/  SHF.R.S32.HI R12, RZ, 0x1f, R3 ;  /* 0x0000001fff0c7819 */ /* 0x000fe20000011403 */
[C---:B------:R-:W-:Y:S01]  /*0b10*/  IMAD R13, R4.reuse, c[0x0][0x20c], R5 ;  /* 0x00008300040d7a24 */ /* 0x040fe200078e0205 */
[----:B------:R-:W-:Y:S01]  /*0b20*/  UISETP.LT.AND UP0, UPT, URZ, UR6, UPT ;  /* 0x000000063f00728c */ /* 0x000fe2000bf01270 */
[----:B------:R-:W-:Y:S01]  /*0b30*/  IMAD.WIDE.U32 R4, R4, c[0x0][0x208], R6 ;  /* 0x0000820004047a25 */ /* 0x000fe200078e0006 */
[----:B------:R-:W-:-:S02]  /*0b40*/  UIADD3 UR5, UR4, -0x1, URZ ;  /* 0xffffffff04057890 */ /* 0x000fc4000fffe03f */
[----:B------:R-:W-:Y:S01]  /*0b50*/  USEL UR4, URZ, UR6, !UP0 ;  /* 0x000000063f047287 */ /* 0x000fe2000c000000 */
[----:B------:R-:W-:Y:S02]  /*0b60*/  IMAD R10, R10, c[0x0][0x1b0], RZ ;  /* 0x00006c000a0a7a24 */ /* 0x000fe400078e02ff */
[C---:B------:R-:W-:Y:S01]  /*0b70*/  IMAD.WIDE.U32 R6, R11.reuse, c[0x0][0x1b0], R8 ;  /* 0x00006c000b067a25 */ /* 0x040fe200078e0008 */
[----:B------:R-:W-:Y:S02]  /*0b80*/  IMNMX R9, R2, c[0x0][0x210], !PT ;  /* 0x0000840002097a17 */ /* 0x000fe40007800200 */
[----:B------:R-:W-:Y:S01]  /*0b90*/  IMNMX R8, RZ, c[0x0][0x210], !PT ;  /* 0x00008400ff087a17 */ /* 0x000fe20007800200 */
[----:B------:R-:W-:Y:S01]  /*0ba0*/  IMAD R15, R11, c[0x0][0x1b4], R10 ;  /* 0x00006d000b0f7a24 */ /* 0x000fe200078e020a */
[----:B------:R-:W-:Y:S01]  /*0bb0*/  SHF.R.S32.HI R10, RZ, 0x1f, R0 ;  /* 0x0000001fff0a7819 */ /* 0x000fe20000011400 */
[----:B------:R-:W-:Y:S01]  /*0bc0*/  IMAD R12, R12, c[0x0][0x1a8], RZ ;  /* 0x00006a000c0c7a24 */ /* 0x000fe200078e02ff */
[----:B------:R-:W-:Y:S01]  /*0bd0*/  IMNMX R11, R9, UR5, PT ;  /* 0x00000005090b7c17 */ /* 0x000fe2000b800200 */
[----:B------:R-:W-:-:S02]  /*0be0*/  IMAD.IADD R9, R5, 0x1, R13 ;  /* 0x0000000105097824 */ /* 0x000fc400078e020d */
[----:B------:R-:W-:Y:S01]  /*0bf0*/  IMAD.IADD R7, R7, 0x1, R15 ;  /* 0x0000000107077824 */ /* 0x000fe200078e020f */
[----:B------:R-:W-:Y:S01]  /*0c00*/  IADD3 R5, R11, UR4, -R8 ;  /* 0x000000040b057c10 */ /* 0x000fe2000fffe808 */
[----:B------:R-:W-:Y:S02]  /*0c10*/  IMAD R11, R10, c[0x0][0x200], RZ ;  /* 0x000080000a0b7a24 */ /* 0x000fe400078e02ff */
[----:B------:R-:W-:Y:S02]  /*0c20*/  IMAD.MOV.U32 R8, RZ, RZ, R4 ;  /* 0x000000ffff087224 */ /* 0x000fe400078e0004 */
[C---:B------:R-:W-:Y:S02]  /*0c30*/  IMAD R11, R0.reuse, c[0x0][0x204], R11 ;  /* 0x00008100000b7a24 */ /* 0x040fe400078e020b */
[----:B------:R-:W-:Y:S01]  /*0c40*/  IMAD.WIDE.U32 R8, R0, c[0x0][0x200], R8 ;  /* 0x0000800000087a25 */ /* 0x000fe200078e0008 */
[----:B------:R-:W-:-:S03]  /*0c50*/  SHF.R.S32.HI R0, RZ, 0x1f, R2 ;  /* 0x0000001fff007819 */ /* 0x000fc60000011402 */
[C---:B------:R-:W-:Y:S02]  /*0c60*/  IMAD R13, R3.reuse, c[0x0][0x1ac], R12 ;  /* 0x00006b00030d7a24 */ /* 0x040fe400078e020c */
[----:B------:R-:W-:Y:S01]  /*0c70*/  IMAD.WIDE.U32 R6, R3, c[0x0][0x1a8], R6 ;  /* 0x00006a0003067a25 */ /* 0x000fe200078e0006 */
[----:B------:R-:W-:-:S03]  /*0c80*/  SHF.R.S32.HI R3, RZ, 0x1f, R5 ;  /* 0x0000001fff037819 */ /* 0x000fc60000011405 */
[----:B------:R-:W-:Y:S01]  /*0c90*/  IMAD.IADD R9, R9, 0x1, R11 ;  /* 0x0000000109097824 */ /* 0x000fe200078e020b */
[----:B------:R-:W-:Y:S01]  /*0ca0*/  MOV R10, R6 ;  /* 0x00000006000a7202 */ /* 0x000fe20000000f00 */
[----:B------:R-:W-:Y:S02]  /*0cb0*/  IMAD.IADD R11, R7, 0x1, R13 ;  /* 0x00000001070b7824 */ /* 0x000fe400078e020d */
[----:B------:R-:W-:Y:S02]  /*0cc0*/  IMAD R7, R0, c[0x0][0x1f8], RZ ;  /* 0x00007e0000077a24 */ /* 0x000fe400078e02ff */
[----:B------:R-:W-:Y:S02]  /*0cd0*/  IMAD R0, R3, c[0x0][0x1a0], RZ ;  /* 0x0000680003007a24 */ /* 0x000fe400078e02ff */
[C---:B------:R-:W-:Y:S02]  /*0ce0*/  IMAD R3, R2.reuse, c[0x0][0x1fc], R7 ;  /* 0x00007f0002037a24 */ /* 0x040fe400078e0207 */
[----:B------:R-:W-:-:S04]  /*0cf0*/  IMAD.WIDE.U32 R6, R2, c[0x0][0x1f8], R8 ;  /* 0x00007e0002067a25 */ /* 0x000fc800078e0008 */
[C---:B------:R-:W-:Y:S01]  /*0d00*/  IMAD R13, R5.reuse, c[0x0][0x1a4], R0 ;  /* 0x00006900050d7a24 */ /* 0x040fe200078e0200 */
[----:B------:R-:W-:Y:S01]  /*0d10*/  LEA R4, P0, R6, c[0x0][0x1b8], 0x1 ;  /* 0x00006e0006047a11 */ /* 0x000fe200078008ff */
[----:B------:R-:W-:-:S04]  /*0d20*/  IMAD.WIDE.U32 R8, R5, c[0x0][0x1a0], R10 ;  /* 0x0000680005087a25 */ /* 0x000fc800078e000a */
[----:B------:R-:W-:Y:S01]  /*0d30*/  IMAD.IADD R5, R7, 0x1, R3 ;  /* 0x0000000107057824 */ /* 0x000fe200078e0203 */
[----:B------:R-:W-:Y:S01]  /*0d40*/  LEA R2, P1, R8, c[0x0][0x160], 0x1 ;  /* 0x0000580008027a11 */ /* 0x000fe200078208ff */
[----:B------:R-:W-:-:S03]  /*0d50*/  IMAD.IADD R3, R9, 0x1, R13 ;  /* 0x0000000109037824 */ /* 0x000fc600078e020d */
[----:B------:R-:W-:Y:S02]  /*0d60*/  LEA.HI.X R5, R6, c[0x0][0x1bc], R5, 0x1, P0 ;  /* 0x00006f0006057a11 */ /* 0x000fe400000f0c05 */
[----:B------:R-:W-:-:S03]  /*0d70*/  LEA.HI.X R3, R8, c[0x0][0x164], R3, 0x1, P1 ;  /* 0x0000590008037a11 */ /* 0x000fc600008f0c03 */
[----:B------:R0:W5:Y:S04]  /*0d80*/  LDG.E.U16 R13, [R4.64] ;  /* 0x0000000e040d7981 */ /* 0x000168000c1e1500 */
[----:B------:R0:W5:Y:S02]  /*0d90*/  LDG.E.U16 R0, [R2.64] ;  /* 0x0000000e02007981 */ /* 0x000164000c1e1500 */
.L_x_237:
[C---:B0-----:R-:W-:Y:S01]  /*0da0*/  LOP3.LUT R4, R2.reuse, 0xfffffffd, RZ, 0xc0, !PT ;  /* 0xfffffffd02047812 */ /* 0x041fe200078ec0ff */
[----:B------:R-:W-:Y:S01]  /*0db0*/  IMAD.MOV.U32 R5, RZ, RZ, R3 ;  /* 0x000000ffff057224 */ /* 0x000fe200078e0003 */
[----:B------:R-:W-:Y:S01]  /*0dc0*/  LOP3.LUT R6, R2, 0x2, RZ, 0xc0, !PT ;  /* 0x0000000202067812 */ /* 0x000fe200078ec0ff */
        /* <DEDUP_REMOVED lines=10> */
.L_x_236:
        /* <DEDUP_REMOVED lines=9> */
.L_x_235:
[----:B0-----:R-:W-:Y:S02]  /*0f00*/  SHF.R.U32.HI R4, RZ, R14, R11 ;  /* 0x0000000eff047219 */ /* 0x001fe4000001160b */
[----:B------:R-:W-:Y:S02]  /*0f10*/  PRMT R5, R0, 0x9910, RZ ;  /* 0x0000991000057816 */ /* 0x000fe400000000ff */
[----:B------:R-:W-:-:S04]  /*0f20*/  PRMT R0, R4, 0x9910, RZ ;  /* 0x0000991004007816 */ /* 0x000fc800000000ff */
[----:B------:R-:W-:Y:S02]  /*0f30*/  ISETP.NE.AND P0, PT, R5, R0, PT ;  /* 0x000000000500720c */ /* 0x000fe40003f05270 */
[----:B------:R-:W-:-:S11]  /*0f40*/  PRMT R0, R4, 0x7610, R0 ;  /* 0x0000761004007816 */ /* 0x000fd60000000000 */
[----:B------:R-:W-:Y:S05]  /*0f50*/  @P0 BRA `(.L_x_237) ;  /* 0xfffffe4000000947 */ /* 0x000fea000383ffff */
[----:B------:R-:W-:Y:S05]  /*0f60*/  EXIT ;  /* 0x000000000000794d */ /* 0x000fea0003800000 */
        .weak           $__internal_50_$__cuda_sm20_div_s64
        .type           $__internal_50_$__cuda_sm20_div_s64,@function
        .size           $__internal_50_$__cuda_sm20_div_s64,($__internal_51_$__cuda_sm20_rem_s64 - $__internal_50_$__cuda_sm20_div_s64)
$__internal_50_$__cuda_sm20_div_s64:
        /* <DEDUP_REMOVED lines=21> */
[----:B------:R-:W-:-:S04]  /*10c0*/  IADD3 R15, P2, R19, R14, RZ ;  /* 0x0000000e130f7210 */ /* 0x000fc80007f5e0ff */
[----:B------:R-:W-:Y:S01]  /*10d0*/  IADD3.X R9, R9, R13, RZ, P0, !PT ;  /* 0x0000000d09097210 */ /* 0x000fe200007fe4ff */
[----:B------:R-:W-:-:S03]  /*10e0*/  IMAD.WIDE.U32 R12, R15, R2, RZ ;  /* 0x000000020f0c7225 */ /* 0x000fc600078e00ff */
[----:B------:R-:W-:Y:S01]  /*10f0*/  IADD3.X R11, RZ, RZ, R9, P2, P1 ;  /* 0x000000ffff0b7210 */ /* 0x000fe200017e2409 */
[----:B------:R-:W-:Y:S01]  /*1100*/  IMAD R9, R15, R3, R13 ;  /* 0x000000030f097224 */ /* 0x000fe200078e020d */
[----:B------:R-:W-:Y:S02]  /*1110*/  IADD3 R13, P0, RZ, -R12, RZ ;  /* 0x8000000cff0d7210 */ /* 0x000fe40007f1e0ff */
[----:B------:R-:W-:Y:S01]  /*1120*/  IADD3 R12, P4, RZ, -R5, RZ ;  /* 0x80000005ff0c7210 */ /* 0x000fe20007f9e0ff */
[----:B------:R-:W-:Y:S02]  /*1130*/  IMAD R9, R11, R2, R9 ;  /* 0x000000020b097224 */ /* 0x000fe400078e0209 */
[----:B------:R-:W-:-:S04]  /*1140*/  IMAD.HI.U32 R14, R15, R13, RZ ;  /* 0x0000000d0f0e7227 */ /* 0x000fc800078e00ff */
[----:B------:R-:W-:Y:S01]  /*1150*/  IMAD.X R16, RZ, RZ, ~R9, P0 ;  /* 0x000000ffff107224 */ /* 0x000fe200000e0e09 */
        /* <DEDUP_REMOVED lines=18> */
[----:B------:R-:W-:-:S04]  /*1280*/  IMAD.WIDE.U32 R12, R15, R2, RZ ;  /* 0x000000020f0c7225 */ /* 0x000fc800078e00ff */
[----:B------:R-:W-:Y:S01]  /*1290*/  IMAD.X R17, RZ, RZ, R14, P1 ;  /* 0x000000ffff117224 */ /* 0x000fe200008e060e */
[----:B------:R-:W-:Y:S01]  /*12a0*/  IADD3 R19, P1, -R12, R9, RZ ;  /* 0x000000090c137210 */ /* 0x000fe20007f3e1ff */
[----:B------:R-:W-:-:S03]  /*12b0*/  IMAD R13, R15, R3, R13 ;  /* 0x000000030f0d7224 */ /* 0x000fc600078e020d */
[-C--:B------:R-:W-:Y:S01]  /*12c0*/  ISETP.GE.U32.AND P0, PT, R19, R2.reuse, PT ;  /* 0x000000021300720c */ /* 0x080fe20003f06070 */
[----:B------:R-:W-:-:S04]  /*12d0*/  IMAD R12, R17, R2, R13 ;  /* 0x00000002110c7224 */ /* 0x000fc800078e020d */
[----:B------:R-:W-:Y:S01]  /*12e0*/  IMAD.X R13, R11, 0x1, ~R12, P1 ;  /* 0x000000010b0d7824 */ /* 0x000fe200008e0e0c */
[----:B------:R-:W-:Y:S02]  /*12f0*/  IADD3 R9, P1, R19, -R2, RZ ;  /* 0x8000000213097210 */ /* 0x000fe40007f3e0ff */
[----:B------:R-:W-:Y:S02]  /*1300*/  IADD3 R12, P2, R15, 0x1, RZ ;  /* 0x000000010f0c7810 */ /* 0x000fe40007f5e0ff */
[C---:B------:R-:W-:Y:S01]  /*1310*/  ISETP.GE.U32.AND.EX P0, PT, R13.reuse, R3, PT, P0 ;  /* 0x000000030d00720c */ /* 0x040fe20003f06100 */
[----:B------:R-:W-:Y:S01]  /*1320*/  IMAD.X R11, R13, 0x1, ~R3, P1 ;  /* 0x000000010d0b7824 */ /* 0x000fe200008e0e03 */
[----:B------:R-:W-:Y:S02]  /*1330*/  IADD3.X R14, RZ, R17, RZ, P2, !PT ;  /* 0x00000011ff0e7210 */ /* 0x000fe400017fe4ff */
        /* <DEDUP_REMOVED lines=14> */
[----:B------:R-:W-:Y:S01]  /*1420*/  SEL R2, R9, R2, !P1 ;  /* 0x0000000209027207 */ /* 0x000fe20004800000 */
[----:B------:R-:W-:Y:S01]  /*1430*/  IMAD.X R10, RZ, RZ, ~R3, P2 ;  /* 0x000000ffff0a7224 */ /* 0x000fe200010e0e03 */
[----:B------:R-:W-:Y:S01]  /*1440*/  ISETP.NE.AND.EX P0, PT, R7, RZ, PT, P0 ;  /* 0x000000ff0700720c */ /* 0x000fe20003f05300 */
[----:B------:R-:W-:-:S03]  /*1450*/  IMAD.MOV.U32 R9, RZ, RZ, 0x0 ;  /* 0x00000000ff097424 */ /* 0x000fc600078e00ff */
[----:B------:R-:W-:Y:S02]  /*1460*/  SEL R3, R10, R3, !P1 ;  /* 0x000000030a037207 */ /* 0x000fe40004800000 */
[----:B------:R-:W-:Y:S02]  /*1470*/  SEL R2, R2, 0xffffffff, P0 ;  /* 0xffffffff02027807 */ /* 0x000fe40000000000 */
[----:B------:R-:W-:Y:S01]  /*1480*/  SEL R3, R3, 0xffffffff, P0 ;  /* 0xffffffff03037807 */ /* 0x000fe20000000000 */
[----:B------:R-:W-:Y:S06]  /*1490*/  RET.REL.NODEC R8 `(_ZN2at6native54_GLOBAL__N__757059ea_21_ReplicationPadding_cu_4a93dcdf31replication_pad_backward_kernelIN3c108BFloat16EEEvNS_27GenericPackedTensorAccessorIT_Lm5ENS_16DefaultPtrTraitsElEENS5_IKS6_Lm5ES7_lEEiiiii) ;  /* 0xffffeb6008007950 */ /* 0x000fec0003c3ffff */
        .weak           $__internal_51_$__cuda_sm20_rem_s64
        .type           $__internal_51_$__cuda_sm20_rem_s64,@function
        .size           $__internal_51_$__cuda_sm20_rem_s64,(.L_x_407 - $__internal_51_$__cuda_sm20_rem_s64)
$__internal_51_$__cuda_sm20_rem_s64:
        /* <DEDUP_REMOVED lines=36> */
[----:B------:R-:W-:Y:S01]  /*16e0*/  IMAD.HI.U32 R8, R7, R8, RZ ;  /* 0x0000000807087227 */ /* 0x000fe200078e00ff */
[----:B------:R-:W-:-:S03]  /*16f0*/  IADD3 R9, P3, R12, R9, RZ ;  /* 0x000000090c097210 */ /* 0x000fc60007f7e0ff */
[----:B------:R-:W-:Y:S01]  /*1700*/  IMAD.X R12, RZ, RZ, ~R3, P4 ;  /* 0x000000ffff0c7224 */ /* 0x000fe200020e0e03 */
[----:B------:R-:W-:Y:S01]  /*1710*/  IADD3.X R7, R8, R7, RZ, P0, !PT ;  /* 0x0000000708077210 */ /* 0x000fe200007fe4ff */
[----:B------:R-:W-:-:S03]  /*1720*/  IMAD.HI.U32 R2, R9, R10, RZ ;  /* 0x0000000a09027227 */ /* 0x000fc600078e00ff */
[----:B------:R-:W-:Y:S01]  /*1730*/  SEL R12, R12, R3, !P1 ;  /* 0x000000030c0c7207 */ /* 0x000fe20004800000 */
[----:B------:R-:W-:Y:S01]  /*1740*/  IMAD.MOV.U32 R3, RZ, RZ, RZ ;  /* 0x000000ffff037224 */ /* 0x000fe200078e00ff */
[----:B------:R-:W-:-:S03]  /*1750*/  IADD3.X R7, RZ, RZ, R7, P3, P2 ;  /* 0x000000ffff077210 */ /* 0x000fc60001fe4407 */
[----:B------:R-:W-:-:S04]  /*1760*/  IMAD.WIDE.U32 R2, R9, R12, R2 ;  /* 0x0000000c09027225 */ /* 0x000fc800078e0002 */
[C---:B------:R-:W-:Y:S02]  /*1770*/  IMAD R9, R7.reuse, R12, RZ ;  /* 0x0000000c07097224 */ /* 0x040fe400078e02ff */
[----:B------:R-:W-:-:S04]  /*1780*/  IMAD.HI.U32 R2, P0, R7, R10, R2 ;  /* 0x0000000a07027227 */ /* 0x000fc80007800002 */
[----:B------:R-:W-:Y:S01]  /*1790*/  IMAD.HI.U32 R7, R7, R12, RZ ;  /* 0x0000000c07077227 */ /* 0x000fe200078e00ff */
[----:B------:R-:W-:-:S03]  /*17a0*/  IADD3 R9, P2, R9, R2, RZ ;  /* 0x0000000209097210 */ /* 0x000fc60007f5e0ff */
[----:B------:R-:W-:Y:S02]  /*17b0*/  IMAD.X R7, RZ, RZ, R7, P0 ;  /* 0x000000ffff077224 */ /* 0x000fe400000e0607 */
[----:B------:R-:W-:-:S04]  /*17c0*/  IMAD.WIDE.U32 R2, R9, UR4, RZ ;  /* 0x0000000409027c25 */ /* 0x000fc8000f8e00ff */
[----:B------:R-:W-:Y:S02]  /*17d0*/  IMAD.X R7, RZ, RZ, R7, P2 ;  /* 0x000000ffff077224 */ /* 0x000fe400010e0607 */
        /* <DEDUP_REMOVED lines=12> */
[----:B------:R-:W-:Y:S01]  /*18a0*/  ISETP.GE.U32.AND.EX P0, PT, R3, UR5, PT, P0 ;  /* 0x0000000503007c0c */ /* 0x000fe2000bf06100 */
[----:B------:R-:W-:-:S03]  /*18b0*/  IMAD.MOV.U32 R3, RZ, RZ, 0x0 ;  /* 0x00000000ff037424 */ /* 0x000fc600078e00ff */
[----:B------:R-:W-:Y:S02]  /*18c0*/  SEL R7, R7, R2, P0 ;  /* 0x0000000207077207 */ /* 0x000fe40000000000 */
[----:B------:R-:W-:-:S03]  /*18d0*/  ISETP.NE.U32.AND P0, PT, RZ, c[0x0][0x1d8], PT ;  /* 0x00007600ff007a0c */ /* 0x000fc60003f05070 */
[----:B------:R-:W-:Y:S01]  /*18e0*/  IMAD.MOV R2, RZ, RZ, -R7 ;  /* 0x000000ffff027224 */ /* 0x000fe200078e0a07 */
[----:B------:R-:W-:-:S04]  /*18f0*/  ISETP.NE.AND.EX P0, PT, RZ, c[0x0][0x1dc], PT, P0 ;  /* 0x00007700ff007a0c */ /* 0x000fc80003f05300 */
[----:B------:R-:W-:Y:S01]  /*1900*/  SEL R7, R2, R7, !P1 ;  /* 0x0000000702077207 */ /* 0x000fe20004800000 */
[----:B------:R-:W-:-:S03]  /*1910*/  IMAD.MOV.U32 R2, RZ, RZ, R0 ;  /* 0x000000ffff027224 */ /* 0x000fc600078e0000 */
[----:B------:R-:W-:Y:S01]  /*1920*/  SEL R7, R7, 0xffffffff, P0 ;  /* 0xffffffff07077807 */ /* 0x000fe20000000000 */
[----:B------:R-:W-:Y:S06]  /*1930*/  RET.REL.NODEC R2 `(_ZN2at6native54_GLOBAL__N__757059ea_21_ReplicationPadding_cu_4a93dcdf31replication_pad_backward_kernelIN3c108BFloat16EEEvNS_27GenericPackedTensorAccessorIT_Lm5ENS_16DefaultPtrTraitsElEENS5_IKS6_Lm5ES7_lEEiiiii) ;  /* 0xffffe6c002007950 */ /* 0x000fec0003c3ffff */
.L_x_238:
        /* <DEDUP_REMOVED lines=12> */
.L_x_407:


//--------------------- .text._ZN2at6native54_GLOBAL__N__757059ea_21_ReplicationPadding_cu_4a93dcdf31replication_pad_backward_kernelIN3c104HalfEEEvNS_27GenericPackedTensorAccessorIT_Lm5ENS_16DefaultPtrTraitsElEENS5_IKS6_Lm5ES7_lEEiiiii --------------------------
	.section	.text._ZN2at6native54_GLOBAL__N__757059ea_21_ReplicationPadding_cu_4a93dcdf31replication_pad_backward_kernelIN3c104HalfEEEvNS_27GenericPackedTensorAccessorIT_Lm5ENS_16DefaultPtrTraitsElEENS5_IKS6_Lm5ES7_lEEiiiii,"ax",@progbits
	.sectioninfo	@"SHI_REGISTERS=22"
	.align	128
.text._ZN2at6native54_GLOBAL__N__757059ea_21_ReplicationPadding_cu_4a93dcdf31replication_pad_backward_kernelIN3c104HalfEEEvNS_27GenericPackedTensorAccessorIT_Lm5ENS_16DefaultPtrTraitsElEENS5_IKS6_Lm5ES7_lEEiiiii:
        .type           _ZN2at6native54_GLOBAL__N__757059ea_21_ReplicationPadding_cu_4a93dcdf31replication_pad_backward_kernelIN3c104HalfEEEvNS_27GenericPackedTensorAccessorIT_Lm5ENS_16DefaultPtrTraitsElEENS5_IKS6_Lm5ES7_lEEiiiii,@function
        .size           _ZN2at6native54_GLOBAL__N__757059ea_21_ReplicationPadding_cu_4a93dcdf31replication_pad_backward_kernelIN3c104HalfEEEvNS_27GenericPackedTensorAccessorIT_Lm5ENS_16DefaultPtrTraitsElEENS5_IKS6_Lm5ES7_lEEiiiii,(.L_x_410 - _ZN2at6native54_GLOBAL__N__757059ea_21_ReplicationPadding_cu_4a93dcdf31replication_pad_backward_kernelIN3c104HalfEEEvNS_27GenericPackedTensorAccessorIT_Lm5ENS_16DefaultPtrTraitsElEENS5_IKS6_Lm5ES7_lEEiiiii)
        .other          _ZN2at6native54_GLOBAL__N__757059ea_21_ReplicationPadding_cu_4a93dcdf31replication_pad_backward_kernelIN3c104HalfEEEvNS_27GenericPackedTensorAccessorIT_Lm5ENS_16DefaultPtrTraitsElEENS5_IKS6_Lm5ES7_lEEiiiii,@"STO_CUDA_ENTRY STV_DEFAULT"
_ZN2at6native54_GLOBAL__N__757059ea_21_ReplicationPadding_cu_4a93dcdf31replication_pad_backward_kernelIN3c104HalfEEEvNS_27GenericPackedTensorAccessorIT_Lm5ENS_16DefaultPtrTraitsElEENS5_IKS6_Lm5ES7_lEEiiiii:
        /* <DEDUP_REMOVED lines=27> */
[----:B------:R-:W-:Y:S05]  /*01b0*/  CALL.REL.NOINC `($__internal_52_$__cuda_sm20_div_s64) ;  /* 0x00000ca000007944 */ /* 0x000fea0003c00000 */
[----:B------:R-:W-:-:S04]  /*01c0*/  IMAD.MOV R7, RZ, RZ, -R2 ;  /* 0x000000ffff077224 */ /* 0x000fc800078e0a02 */
[----:B------:R-:W-:Y:S01]  /*01d0*/  IMAD R0, R7, c[0x0][0x1e0], R4 ;  /* 0x0000780007007a24 */ /* 0x000fe200078e0204 */
[----:B------:R-:W-:Y:S05]  /*01e0*/  BRA `(.L_x_241) ;  /* 0x0000015000007947 */ /* 0x000fea0003800000 */
.L_x_240:
        /* <DEDUP_REMOVED lines=9> */
[----:B------:R-:W-:-:S05]  /*0280*/  IMAD.HI.U32 R2, R3, R4, RZ ;  /* 0x0000000403027227 */ /* 0x000fca00078e00ff */
[----:B------:R-:W-:-:S05]  /*0290*/  IADD3 R3, -R2, RZ, RZ ;  /* 0x000000ff02037210 */ /* 0x000fca0007ffe1ff */
        /* <DEDUP_REMOVED lines=10> */
.L_x_241:
[----:B------:R-:W-:Y:S05]  /*0340*/  BSYNC B0 ;  /* 0x0000000000007941 */ /* 0x000fea0003800000 */
.L_x_239:
[----:B------:R-:W-:Y:S01]  /*0350*/  LOP3.LUT R6, R3, c[0x0][0x1dc], RZ, 0xfc, !PT ;  /* 0x0000770003067a12 */ /* 0x000fe200078efcff */
[----:B------:R-:W-:Y:S03]  /*0360*/  BSSY B0, `(.L_x_242) ;  /* 0x0000019000007945 */ /* 0x000fe60003800000 */
[----:B------:R-:W-:-:S13]  /*0370*/  ISETP.NE.U32.AND P0, PT, R6, RZ, PT ;  /* 0x000000ff0600720c */ /* 0x000fda0003f05070 */
[----:B------:R-:W-:Y:S05]  /*0380*/  @!P0 BRA `(.L_x_243) ;  /* 0x0000004000008947 */ /* 0x000fea0003800000 */
[----:B------:R-:W-:Y:S01]  /*0390*/  IMAD.MOV.U32 R6, RZ, RZ, R2 ;  /* 0x000000ffff067224 */ /* 0x000fe200078e0002 */
[----:B------:R-:W-:Y:S02]  /*03a0*/  MOV R2, 0x3c0 ;  /* 0x000003c000027802 */ /* 0x000fe40000000f00 */
[----:B------:R-:W-:Y:S05]  /*03b0*/  CALL.REL.NOINC `($__internal_53_$__cuda_sm20_rem_s64) ;  /* 0x00000fd000007944 */ /* 0x000fea0003c00000 */
[----:B------:R-:W-:Y:S05]  /*03c0*/  BRA `(.L_x_244) ;  /* 0x0000012000007947 */ /* 0x000fea0003800000 */
.L_x_243:
        /* <DEDUP_REMOVED lines=16> */
[----:B------:R-:W-:-:S04]  /*04d0*/  @!P1 LOP3.LUT R2, RZ, c[0x0][0x1d8], RZ, 0x33, !PT ;  /* 0x00007600ff029a12 */ /* 0x000fc800078e33ff */
[----:B------:R-:W-:Y:S02]  /*04e0*/  MOV R6, R2 ;  /* 0x0000000200067202 */ /* 0x000fe40000000f00 */
.L_x_244:
[----:B------:R-:W-:Y:S05]  /*04f0*/  BSYNC B0 ;  /* 0x0000000000007941 */ /* 0x000fea0003800000 */
.L_x_242:
        /* <DEDUP_REMOVED lines=15> */
[----:B------:R-:W-:Y:S05]  /*05f0*/  CALL.REL.NOINC `($__internal_52_$__cuda_sm20_div_s64) ;  /* 0x0000086000007944 */ /* 0x000fea0003c00000 */
[----:B------:R-:W-:Y:S05]  /*0600*/  BRA `(.L_x_247) ;  /* 0x0000012000007947 */ /* 0x000fea0003800000 */
.L_x_246:
        /* <DEDUP_REMOVED lines=18> */
.L_x_247:
[----:B------:R-:W-:Y:S05]  /*0730*/  BSYNC B0 ;  /* 0x0000000000007941 */ /* 0x000fea0003800000 */
.L_x_245:
[----:B------:R-:W0:Y:S01]  /*0740*/  S2UR UR6, SR_CTAID.Y ;  /* 0x00000000000679c3 */ /* 0x000e220000002600 */
[----:B------:R-:W-:Y:S01]  /*0750*/  ULDC.64 UR12, c[0x0][0x218] ;  /* 0x00008600000c7ab9 */ /* 0x000fe20000000a00 */
[----:B------:R-:W-:Y:S01]  /*0760*/  SHF.R.S32.HI R3, RZ, 0x1f, R0 ;  /* 0x0000001fff037819 */ /* 0x000fe20000011400 */
[----:B------:R-:W-:Y:S02]  /*0770*/  ULDC.64 UR10, c[0x0][0x1f0] ;  /* 0x00007c00000a7ab9 */ /* 0x000fe40000000a00 */
[----:B------:R-:W-:Y:S02]  /*0780*/  ULDC UR4, c[0x0][0x220] ;  /* 0x0000880000047ab9 */ /* 0x000fe40000000800 */
[----:B------:R-:W-:Y:S01]  /*0790*/  ULDC.64 UR14, c[0x0][0x1e8] ;  /* 0x00007a00000e7ab9 */ /* 0x000fe20000000a00 */
[----:B------:R-:W1:Y:S01]  /*07a0*/  S2UR UR7, SR_CTAID.Z ;  /* 0x00000000000779c3 */ /* 0x000e620000002700 */
[----:B------:R-:W-:Y:S01]  /*07b0*/  IMAD R7, R3, c[0x0][0x208], RZ ;  /* 0x0000820003077a24 */ /* 0x000fe200078e02ff */
[----:B------:R-:W-:-:S03]  /*07c0*/  SHF.R.S32.HI R3, RZ, 0x1f, R6 ;  /* 0x0000001fff037819 */ /* 0x000fc60000011406 */
[----:B------:R-:W-:Y:S02]  /*07d0*/  IMAD R7, R0, c[0x0][0x20c], R7 ;  /* 0x0000830000077a24 */ /* 0x000fe400078e0207 */
[----:B------:R-:W-:Y:S01]  /*07e0*/  IMAD R9, R3, c[0x0][0x200], RZ ;  /* 0x0000800003097a24 */ /* 0x000fe200078e02ff */
[----:B------:R-:W-:-:S03]  /*07f0*/  SHF.R.S32.HI R3, RZ, 0x1f, R2 ;  /* 0x0000001fff037819 */ /* 0x000fc60000011402 */
[----:B------:R-:W-:Y:S02]  /*0800*/  IMAD R9, R6, c[0x0][0x204], R9 ;  /* 0x0000810006097a24 */ /* 0x000fe400078e0209 */
[----:B------:R-:W-:Y:S01]  /*0810*/  IMAD R3, R3, c[0x0][0x1f8], RZ ;  /* 0x00007e0003037a24 */ /* 0x000fe200078e02ff */
[----:B0-----:R-:W-:-:S03]  /*0820*/  UIADD3 UR6, UR6, UR13, URZ ;  /* 0x0000000d06067290 */ /* 0x001fc6000fffe03f */
[----:B------:R-:W-:Y:S01]  /*0830*/  IMAD R3, R2, c[0x0][0x1fc], R3 ;  /* 0x00007f0002037a24 */ /* 0x000fe200078e0203 */
        /* <DEDUP_REMOVED lines=8> */
[----:B------:R-:W-:Y:S02]  /*08c0*/  UIMAD.WIDE.U32 UR4, UR7, UR14, UR4 ;  /* 0x0000000e070472a5 */ /* 0x000fe4000f8e0004 */
[----:B------:R-:W-:-:S03]  /*08d0*/  UIMAD UR10, UR7, UR15, UR10 ;  /* 0x0000000f070a72a4 */ /* 0x000fc6000f8e020a */
[----:B------:R-:W-:Y:S01]  /*08e0*/  ULDC.64 UR14, c[0x0][0x190] ;  /* 0x00006400000e7ab9 */ /* 0x000fe20000000a00 */
[----:B------:R-:W-:Y:S01]  /*08f0*/  MOV R4, UR4 ;  /* 0x0000000400047c02 */ /* 0x000fe20008000f00 */
[----:B------:R-:W-:Y:S01]  /*0900*/  UIADD3 UR10, UR5, UR10, URZ ;  /* 0x0000000a050a7290 */ /* 0x000fe2000fffe03f */
[----:B------:R-:W-:-:S05]  /*0910*/  IMAD.U32 R5, RZ, RZ, UR5 ;  /* 0x00000005ff057e24 */ /* 0x000fca000f8e00ff */
[----:B------:R-:W-:Y:S01]  /*0920*/  IMAD.U32 R5, RZ, RZ, UR10 ;  /* 0x0000000aff057e24 */ /* 0x000fe2000f8e00ff */
[----:B------:R-:W-:-:S03]  /*0930*/  ULDC.64 UR10, c[0x0][0x198] ;  /* 0x00006600000a7ab9 */ /* 0x000fc60000000a00 */
[----:B------:R-:W-:-:S04]  /*0940*/  IMAD.WIDE.U32 R4, R0, c[0x0][0x208], R4 ;  /* 0x0000820000047a25 */ /* 0x000fc800078e0004 */
[----:B------:R-:W-:Y:S01]  /*0950*/  IMAD.IADD R5, R5, 0x1, R7 ;  /* 0x0000000105057824 */ /* 0x000fe200078e0207 */
[----:B------:R-:W-:-:S03]  /*0960*/  UIMAD UR9, UR9, UR10, URZ ;  /* 0x0000000a090972a4 */ /* 0x000fc6000f8e023f */
[----:B------:R-:W-:Y:S01]  /*0970*/  IMAD.WIDE.U32 R4, R6, c[0x0][0x200], R4 ;  /* 0x0000800006047a25 */ /* 0x000fe200078e0004 */
[----:B------:R-:W-:-:S03]  /*0980*/  UIMAD.WIDE.U32 UR4, UR6, UR10, URZ ;  /* 0x0000000a060472a5 */ /* 0x000fc6000f8e003f */
[----:B------:R-:W-:Y:S01]  /*0990*/  IMAD.IADD R5, R5, 0x1, R9 ;  /* 0x0000000105057824 */ /* 0x000fe200078e0209 */
[----:B------:R-:W-:-:S03]  /*09a0*/  UIMAD UR9, UR6, UR11, UR9 ;  /* 0x0000000b060972a4 */ /* 0x000fc6000f8e0209 */
[----:B------:R-:W-:Y:S01]  /*09b0*/  IMAD.WIDE.U32 R4, R2, c[0x0][0x1f8], R4 ;  /* 0x00007e0002047a25 */ /* 0x000fe200078e0004 */
[----:B------:R-:W-:Y:S02]  /*09c0*/  ULDC UR6, c[0x0][0x188] ;  /* 0x0000620000067ab9 */ /* 0x000fe40000000800 */
[----:B------:R-:W-:Y:S01]  /*09d0*/  UIMAD UR8, UR8, UR14, URZ ;  /* 0x0000000e080872a4 */ /* 0x000fe2000f8e023f */
[----:B------:R-:W-:Y:S01]  /*09e0*/  IMAD.IADD R3, R5, 0x1, R3 ;  /* 0x0000000105037824 */ /* 0x000fe200078e0203 */
[----:B------:R-:W-:Y:S01]  /*09f0*/  UIADD3 UR5, UR5, UR9, URZ ;  /* 0x0000000905057290 */ /* 0x000fe2000fffe03f */
[C---:B------:R-:W-:Y:S01]  /*0a00*/  LEA R8, P0, R4.reuse, c[0x0][0x1b8], 0x1 ;  /* 0x00006e0004087a11 */ /* 0x040fe200078008ff */
[----:B------:R-:W-:Y:S02]  /*0a10*/  UIADD3 UR10, -UR12, URZ, URZ ;  /* 0x0000003f0c0a7290 */ /* 0x000fe4000fffe13f */
[----:B------:R-:W-:Y:S01]  /*0a20*/  UIADD3 UR6, UR6, UR12, URZ ;  /* 0x0000000c06067290 */ /* 0x000fe2000fffe03f */
[----:B------:R-:W-:Y:S01]  /*0a30*/  LEA.HI.X R9, R4, c[0x0][0x1bc], R3, 0x1, P0 ;  /* 0x00006f0004097a11 */ /* 0x000fe200000f0c03 */
[----:B------:R-:W-:-:S02]  /*0a40*/  UIMAD UR9, UR7, UR15, UR8 ;  /* 0x0000000f070972a4 */ /* 0x000fc4000f8e0208 */
[----:B------:R-:W-:Y:S02]  /*0a50*/  UIMAD.WIDE.U32 UR4, UR7, UR14, UR4 ;  /* 0x0000000e070472a5 */ /* 0x000fe4000f8e0004 */
[----:B------:R-:W-:Y:S01]  /*0a60*/  UISETP.LT.AND UP0, UPT, URZ, UR10, UPT ;  /* 0x0000000a3f00728c */ /* 0x000fe2000bf01270 */
[----:B------:R-:W-:Y:S01]  /*0a70*/  IMNMX R4, R0, c[0x0][0x218], !PT ;  /* 0x0000860000047a17 */ /* 0x000fe20007800200 */
[----:B------:R-:W-:Y:S01]  /*0a80*/  UIADD3 UR7, UR6, -0x1, URZ ;  /* 0xffffffff06077890 */ /* 0x000fe2000fffe03f */
[----:B------:R-:W-:Y:S01]  /*0a90*/  IMNMX R6, R6, c[0x0][0x214], !PT ;  /* 0x0000850006067a17 */ /* 0x000fe20007800200 */
[----:B------:R-:W-:Y:S01]  /*0aa0*/  ULDC UR8, c[0x0][0x180] ;  /* 0x0000600000087ab9 */ /* 0x000fe20000000800 */
[----:B------:R0:W5:Y:S01]  /*0ab0*/  LDG.E.U16 R3, [R8.64] ;  /* 0x0000001008037981 */ /* 0x000162000c1e1500 */
[----:B------:R-:W-:Y:S01]  /*0ac0*/  ULDC.64 UR12, c[0x0][0x210] ;  /* 0x00008400000c7ab9 */ /* 0x000fe20000000a00 */
[----:B------:R-:W-:Y:S01]  /*0ad0*/  IMNMX R0, RZ, c[0x0][0x218], !PT ;  /* 0x00008600ff007a17 */ /* 0x000fe20007800200 */
[----:B------:R-:W-:Y:S01]  /*0ae0*/  UIADD3 UR11, -UR13, URZ, URZ ;  /* 0x0000003f0d0b7290 */ /* 0x000fe2000fffe13f */
[----:B------:R-:W-:Y:S01]  /*0af0*/  IMNMX R5, R4, UR7, PT ;  /* 0x0000000704057c17 */ /* 0x000fe2000b800200 */
[----:B------:R-:W-:Y:S01]  /*0b00*/  UIADD3 UR8, UR8, UR13, URZ ;  /* 0x0000000d08087290 */ /* 0x000fe2000fffe03f */
[----:B------:R-:W-:Y:S01]  /*0b10*/  IMAD.U32 R4, RZ, RZ, UR4 ;  /* 0x00000004ff047e24 */ /* 0x000fe2000f8e00ff */
[----:B------:R-:W-:Y:S01]  /*0b20*/  USEL UR6, URZ, UR10, !UP0 ;  /* 0x0000000a3f067287 */ /* 0x000fe2000c000000 */
[----:B------:R-:W-:Y:S01]  /*0b30*/  IMNMX R2, R2, c[0x0][0x210], !PT ;  /* 0x0000840002027a17 */ /* 0x000fe20007800200 */
[----:B------:R-:W-:-:S02]  /*0b40*/  UISETP.LT.AND UP0, UPT, URZ, UR11, UPT ;  /* 0x0000000b3f00728c */ /* 0x000fc4000bf01270 */
[----:B------:R-:W-:Y:S02]  /*0b50*/  UIADD3 UR8, UR8, -0x1, URZ ;  /* 0xffffffff08087890 */ /* 0x000fe4000fffe03f */
[----:B------:R-:W-:Y:S01]  /*0b60*/  IADD3 R7, R5, UR6, -R0 ;  /* 0x0000000605077c10 */ /* 0x000fe2000fffe800 */
[----:B------:R-:W-:Y:S01]  /*0b70*/  USEL UR6, URZ, UR11, !UP0 ;  /* 0x0000000b3f067287 */ /* 0x000fe2000c000000 */
[----:B------:R-:W-:Y:S01]  /*0b80*/  IMNMX R0, RZ, c[0x0][0x214], !PT ;  /* 0x00008500ff007a17 */ /* 0x000fe20007800200 */
[----:B------:R-:W-:Y:S01]  /*0b90*/  ULDC UR4, c[0x0][0x178] ;  /* 0x00005e0000047ab9 */ /* 0x000fe20000000800 */
[----:B0-----:R-:W-:Y:S01]  /*0ba0*/  IMNMX R9, R6, UR8, PT ;  /* 0x0000000806097c17 */ /* 0x001fe2000b800200 */
[----:B------:R-:W-:Y:S01]  /*0bb0*/  UIADD3 UR7, UR5, UR9, URZ ;  /* 0x0000000905077290 */ /* 0x000fe2000fffe03f */
[----:B------:R-:W-:Y:S01]  /*0bc0*/  SHF.R.S32.HI R6, RZ, 0x1f, R7 ;  /* 0x0000001fff067819 */ /* 0x000fe20000011407 */
[----:B------:R-:W-:Y:S01]  /*0bd0*/  UIADD3 UR4, UR4, UR12, URZ ;  /* 0x0000000c04047290 */ /* 0x000fe2000fffe03f */
[----:B------:R-:W-:Y:S01]  /*0be0*/  IADD3 R9, R9, UR6, -R0 ;  /* 0x0000000609097c10 */ /* 0x000fe2000fffe800 */
[----:B------:R-:W-:Y:S01]  /*0bf0*/  UIADD3 UR6, -UR12, URZ, URZ ;  /* 0x0000003f0c067290 */ /* 0x000fe2000fffe13f */
[----:B------:R-:W-:Y:S01]  /*0c00*/  MOV R5, UR5 ;  /* 0x0000000500057c02 */ /* 0x000fe20008000f00 */
[----:B------:R-:W-:Y:S01]  /*0c10*/  UIADD3 UR5, UR4, -0x1, URZ ;  /* 0xffffffff04057890 */ /* 0x000fe2000fffe03f */
[----:B------:R-:W-:Y:S01]  /*0c20*/  IMAD.U32 R5, RZ, RZ, UR7 ;  /* 0x00000007ff057e24 */ /* 0x000fe2000f8e00ff */
[----:B------:R-:W-:Y:S01]  /*0c30*/  UISETP.LT.AND UP0, UPT, URZ, UR6, UPT ;  /* 0x000000063f00728c */ /* 0x000fe2000bf01270 */
[----:B------:R-:W-:Y:S01]  /*0c40*/  IMAD R6, R6, c[0x0][0x1b0], RZ ;  /* 0x00006c0006067a24 */ /* 0x000fe200078e02ff */
[----:B------:R-:W-:Y:S01]  /*0c50*/  IMNMX R0, RZ, c[0x0][0x210], !PT ;  /* 0x00008400ff007a17 */ /* 0x000fe20007800200 */
[----:B------:R-:W-:Y:S01]  /*0c60*/  IMAD.WIDE.U32 R4, R7, c[0x0][0x1b0], R4 ;  /* 0x00006c0007047a25 */ /* 0x000fe200078e0004 */
[----:B------:R-:W-:-:S03]  /*0c70*/  USEL UR4, URZ, UR6, !UP0 ;  /* 0x000000063f047287 */ /* 0x000fc6000c000000 */
[----:B------:R-:W-:Y:S01]  /*0c80*/  IMAD R11, R7, c[0x0][0x1b4], R6 ;  /* 0x00006d00070b7a24 */ /* 0x000fe200078e0206 */
[----:B------:R-:W-:Y:S02]  /*0c90*/  IMNMX R7, R2, UR5, PT ;  /* 0x0000000502077c17 */ /* 0x000fe4000b800200 */
[----:B------:R-:W-:Y:S01]  /*0ca0*/  SHF.R.S32.HI R2, RZ, 0x1f, R9 ;  /* 0x0000001fff027819 */ /* 0x000fe20000011409 */
[----:B------:R-:W-:Y:S01]  /*0cb0*/  IMAD.IADD R5, R5, 0x1, R11 ;  /* 0x0000000105057824 */ /* 0x000fe200078e020b */
[----:B------:R-:W-:Y:S01]  /*0cc0*/  IADD3 R7, R7, UR4, -R0 ;  /* 0x0000000407077c10 */ /* 0x000fe2000fffe800 */
[----:B------:R-:W-:Y:S02]  /*0cd0*/  ULDC.64 UR4, c[0x0][0x118] ;  /* 0x0000460000047ab9 */ /* 0x000fe40000000a00 */
[----:B------:R-:W-:Y:S01]  /*0ce0*/  IMAD R2, R2, c[0x0][0x1a8], RZ ;  /* 0x00006a0002027a24 */ /* 0x000fe200078e02ff */
[----:B------:R-:W-:Y:S01]  /*0cf0*/  SHF.R.S32.HI R0, RZ, 0x1f, R7 ;  /* 0x0000001fff007819 */ /* 0x000fe20000011407 */
[----:B------:R-:W-:-:S04]  /*0d00*/  IMAD.WIDE.U32 R4, R9, c[0x0][0x1a8], R4 ;  /* 0x00006a0009047a25 */ /* 0x000fc800078e0004 */
[----:B------:R-:W-:Y:S02]  /*0d10*/  IMAD R11, R9, c[0x0][0x1ac], R2 ;  /* 0x00006b00090b7a24 */ /* 0x000fe400078e0202 */
[----:B------:R-:W-:Y:S02]  /*0d20*/  IMAD R0, R0, c[0x0][0x1a0], RZ ;  /* 0x0000680000007a24 */ /* 0x000fe400078e02ff */
[----:B------:R-:W-:Y:S02]  /*0d30*/  IMAD.IADD R5, R5, 0x1, R11 ;  /* 0x0000000105057824 */ /* 0x000fe400078e020b */
[C---:B------:R-:W-:Y:S02]  /*0d40*/  IMAD R9, R7.reuse, c[0x0][0x1a4], R0 ;  /* 0x0000690007097a24 */ /* 0x040fe400078e0200 */
        /* <DEDUP_REMOVED lines=10> */
.L_x_248:
[----:B-1---5:R-:W-:-:S05]  /*0df0*/  HADD2 R7, R2, R3.H0_H0 ;  /* 0x2000000302077230 */ /* 0x022fca0000000000 */
[----:B------:R-:W-:-:S06]  /*0e00*/  PRMT R7, R2, R0, R7 ;  /* 0x0000000002077216 */ /* 0x000fcc0000000007 */
[----:B------:R-:W1:Y:S02]  /*0e10*/  ATOM.E.CAS.STRONG.GPU PT, R7, [R4], R2, R7 ;  /* 0x000000020407738b */ /* 0x000e6400001ee107 */
[----:B-1----:R-:W-:Y:S02]  /*0e20*/  ISETP.NE.U32.AND P0, PT, R7, R2, PT ;  /* 0x000000020700720c */ /* 0x002fe40003f05070 */
[----:B------:R-:W-:-:S11]  /*0e30*/  MOV R2, R7 ;  /* 0x0000000700027202 */ /* 0x000fd60000000f00 */
[----:B------:R-:W-:Y:S05]  /*0e40*/  @P0 BRA `(.L_x_248) ;  /* 0xffffffa000000947 */ /* 0x000fea000383ffff */
[----:B------:R-:W-:Y:S05]  /*0e50*/  EXIT ;  /* 0x000000000000794d */ /* 0x000fea0003800000 */
        .weak           $__internal_52_$__cuda_sm20_div_s64
        .type           $__internal_52_$__cuda_sm20_div_s64,@function
        .size           $__internal_52_$__cuda_sm20_div_s64,($__internal_53_$__cuda_sm20_rem_s64 - $__internal_52_$__cuda_sm20_div_s64)
$__internal_52_$__cuda_sm20_div_s64:
        /* <DEDUP_REMOVED lines=28> */
[----:B------:R-:W-:-:S04]  /*1020*/  IMAD.HI.U32 R14, R15, R13, RZ ;  /* 0x0000000d0f0e7227 */ /* 0x000fc800078e00ff */
[----:B------:R-:W-:Y:S01]  /*1030*/  IMAD.X R12, RZ, RZ, ~R9, P0 ;  /* 0x000000ffff0c7224 */ /* 0x000fe200000e0e09 */
[----:B------:R-:W-:-:S03]  /*1040*/  IADD3 R9, P4, RZ, -R4, RZ ;  /* 0x80000004ff097210 */ /* 0x000fc60007f9e0ff */
[----:B------:R-:W-:Y:S01]  /*1050*/  IMAD.WIDE.U32 R14, P0, R15, R12, R14 ;  /* 0x0000000c0f0e7225 */ /* 0x000fe2000780000e */
[----:B------:R-:W-:Y:S02]  /*1060*/  SEL R9, R9, R4, !P3 ;  /* 0x0000000409097207 */ /* 0x000fe40005800000 */
[----:B------:R-:W-:-:S03]  /*1070*/  IADD3.X R16, RZ, ~R5, RZ, P4, !PT ;  /* 0x80000005ff107210 */ /* 0x000fc600027fe4ff */
        /* <DEDUP_REMOVED lines=14> */
[----:B------:R-:W-:-:S05]  /*1160*/  IADD3 R15, P1, R15, R12, RZ ;  /* 0x0000000c0f0f7210 */ /* 0x000fca0007f3e0ff */
        /* <DEDUP_REMOVED lines=9> */
[CC--:B------:R-:W-:Y:S02]  /*1200*/  ISETP.GE.U32.AND.EX P0, PT, R13.reuse, R3.reuse, PT, P0 ;  /* 0x000000030d00720c */ /* 0x0c0fe40003f06100 */
[----:B------:R-:W-:Y:S01]  /*1210*/  IADD3.X R11, R13, ~R3, RZ, P1, !PT ;  /* 0x800000030d0b7210 */ /* 0x000fe20000ffe4ff */
        /* <DEDUP_REMOVED lines=22> */
[----:B------:R-:W-:Y:S06]  /*1380*/  RET.REL.NODEC R8 `(_ZN2at6native54_GLOBAL__N__757059ea_21_ReplicationPadding_cu_4a93dcdf31replication_pad_backward_kernelIN3c104HalfEEEvNS_27GenericPackedTensorAccessorIT_Lm5ENS_16DefaultPtrTraitsElEENS5_IKS6_Lm5ES7_lEEiiiii) ;  /* 0xffffec7008007950 */ /* 0x000fec0003c3ffff */
        .weak           $__internal_53_$__cuda_sm20_rem_s64
        .type           $__internal_53_$__cuda_sm20_rem_s64,@function
        .size           $__internal_53_$__cuda_sm20_rem_s64,(.L_x_410 - $__internal_53_$__cuda_sm20_rem_s64)
$__internal_53_$__cuda_sm20_rem_s64:
        /* <DEDUP_REMOVED lines=48> */
[----:B------:R-:W-:-:S04]  /*1690*/  IADD3 R9, P2, R9, R6, RZ ;  /* 0x0000000609097210 */ /* 0x000fc80007f5e0ff */
[----:B------:R-:W-:Y:S01]  /*16a0*/  IADD3.X R3, R3, RZ, RZ, P0, !PT ;  /* 0x000000ff03037210 */ /* 0x000fe200007fe4ff */
        /* <DEDUP_REMOVED lines=22> */
[----:B------:R-:W-:Y:S06]  /*1810*/  RET.REL.NODEC R2 `(_ZN2at6native54_GLOBAL__N__757059ea_21_ReplicationPadding_cu_4a93dcdf31replication_pad_backward_kernelIN3c104HalfEEEvNS_27GenericPackedTensorAccessorIT_Lm5ENS_16DefaultPtrTraitsElEENS5_IKS6_Lm5ES7_lEEiiiii) ;  /* 0xffffe7e002007950 */ /* 0x000fec0003c3ffff */
.L_x_249:
        /* <DEDUP_REMOVED lines=14> */
.L_x_410:


//--------------------- .text._ZN2at6native54_GLOBAL__N__757059ea_21_ReplicationPadding_cu_4a93dcdf31replication_pad_backward_kernelIN3c107complexIfEEEEvNS_27GenericPackedTensorAccessorIT_Lm5ENS_16DefaultPtrTraitsElEENS6_IKS7_Lm5ES8_lEEiiiii --------------------------
	.section	.text._ZN2at6native54_GLOBAL__N__757059ea_21_ReplicationPadding_cu_4a93dcdf31replication_pad_backward_kernelIN3c107complexIfEEEEvNS_27GenericPackedTensorAccessorIT_Lm5ENS_16DefaultPtrTraitsElEENS6_IKS7_Lm5ES8_lEEiiiii,"ax",@progbits
	.sectioninfo	@"SHI_REGISTERS=22"
	.align	128
.text._ZN2at6native54_GLOBAL__N__757059ea_21_ReplicationPadding_cu_4a93dcdf31replication_pad_backward_kernelIN3c107complexIfEEEEvNS_27GenericPackedTensorAccessorIT_Lm5ENS_16DefaultPtrTraitsElEENS6_IKS7_Lm5ES8_lEEiiiii:
        .type           _ZN2at6native54_GLOBAL__N__757059ea_21_ReplicationPadding_cu_4a93dcdf31replication_pad_backward_kernelIN3c107complexIfEEEEvNS_27GenericPackedTensorAccessorIT_Lm5ENS_16DefaultPtrTraitsElEENS6_IKS7_Lm5ES8_lEEiiiii,@function
        .size           _ZN2at6native54_GLOBAL__N__757059ea_21_ReplicationPadding_cu_4a93dcdf31replication_pad_backward_kernelIN3c107complexIfEEEEvNS_27GenericPackedTensorAccessorIT_Lm5ENS_16DefaultPtrTraitsElEENS6_IKS7_Lm5ES8_lEEiiiii,(.L_x_413 - _ZN2at6native54_GLOBAL__N__757059ea_21_ReplicationPadding_cu_4a93dcdf31replication_pad_backward_kernelIN3c107complexIfEEEEvNS_27GenericPackedTensorAccessorIT_Lm5ENS_16DefaultPtrTraitsElEENS6_IKS7_Lm5ES8_lEEiiiii)
        .other          _ZN2at6native54_GLOBAL__N__757059ea_21_ReplicationPadding_cu_4a93dcdf31replication_pad_backward_kernelIN3c107complexIfEEEEvNS_27GenericPackedTensorAccessorIT_Lm5ENS_16DefaultPtrTraitsElEENS6_IKS7_Lm5ES8_lEEiiiii,@"STO_CUDA_ENTRY STV_DEFAULT"
_ZN2at6native54_GLOBAL__N__757059ea_21_ReplicationPadding_cu_4a93dcdf31replication_pad_backward_kernelIN3c107complexIfEEEEvNS_27GenericPackedTensorAccessorIT_Lm5ENS_16DefaultPtrTraitsElEENS6_IKS7_Lm5ES8_lEEiiiii:
        /* <DEDUP_REMOVED lines=27> */
[----:B------:R-:W-:Y:S05]  /*01b0*/  CALL.REL.NOINC `($__internal_54_$__cuda_sm20_div_s64) ;  /* 0x00000c2000007944 */ /* 0x000fea0003c00000 */
[----:B------:R-:W-:-:S04]  /*01c0*/  IMAD.MOV R7, RZ, RZ, -R2 ;  /* 0x000000ffff077224 */ /* 0x000fc800078e0a02 */
[----:B------:R-:W-:Y:S01]  /*01d0*/  IMAD R0, R7, c[0x0][0x1e0], R4 ;  /* 0x0000780007007a24 */ /* 0x000fe200078e0204 */
[----:B------:R-:W-:Y:S05]  /*01e0*/  BRA `(.L_x_252) ;  /* 0x0000015000007947 */ /* 0x000fea0003800000 */
.L_x_251:
        /* <DEDUP_REMOVED lines=21> */
.L_x_252:
[----:B------:R-:W-:Y:S05]  /*0340*/  BSYNC B0 ;  /* 0x0000000000007941 */ /* 0x000fea0003800000 */
.L_x_250:
[----:B------:R-:W-:Y:S01]  /*0350*/  LOP3.LUT R6, R3, c[0x0][0x1dc], RZ, 0xfc, !PT ;  /* 0x0000770003067a12 */ /* 0x000fe200078efcff */
[----:B------:R-:W-:Y:S03]  /*0360*/  BSSY B0, `(.L_x_253) ;  /* 0x0000019000007945 */ /* 0x000fe60003800000 */
[----:B------:R-:W-:-:S13]  /*0370*/  ISETP.NE.U32.AND P0, PT, R6, RZ, PT ;  /* 0x000000ff0600720c */ /* 0x000fda0003f05070 */
[----:B------:R-:W-:Y:S05]  /*0380*/  @!P0 BRA `(.L_x_254) ;  /* 0x0000004000008947 */ /* 0x000fea0003800000 */
[----:B------:R-:W-:Y:S02]  /*0390*/  MOV R6, R2 ;  /* 0x0000000200067202 */ /* 0x000fe40000000f00 */
[----:B------:R-:W-:Y:S02]  /*03a0*/  MOV R2, 0x3c0 ;  /* 0x000003c000027802 */ /* 0x000fe40000000f00 */
[----:B------:R-:W-:Y:S05]  /*03b0*/  CALL.REL.NOINC `($__internal_55_$__cuda_sm20_rem_s64) ;  /* 0x00000f5000007944 */ /* 0x000fea0003c00000 */
[----:B------:R-:W-:Y:S05]  /*03c0*/  BRA `(.L_x_255) ;  /* 0x0000012000007947 */ /* 0x000fea0003800000 */
.L_x_254:
        /* <DEDUP_REMOVED lines=18> */
.L_x_255:
[----:B------:R-:W-:Y:S05]  /*04f0*/  BSYNC B0 ;  /* 0x0000000000007941 */ /* 0x000fea0003800000 */
.L_x_253:
        /* <DEDUP_REMOVED lines=11> */
[----:B------:R-:W-:Y:S01]  /*05b0*/  MOV R10, UR4 ;  /* 0x00000004000a7c02 */ /* 0x000fe20008000f00 */
[----:B------:R-:W-:Y:S01]  /*05c0*/  IMAD.U32 R11, RZ, RZ, UR5 ;  /* 0x00000005ff0b7e24 */ /* 0x000fe2000f8e00ff */
[----:B------:R-:W-:Y:S01]  /*05d0*/  MOV R8, 0x600 ;  /* 0x0000060000087802 */ /* 0x000fe20000000f00 */
[----:B------:R-:W-:Y:S02]  /*05e0*/  IMAD.U32 R7, RZ, RZ, UR6 ;  /* 0x00000006ff077e24 */ /* 0x000fe4000f8e00ff */
[----:B------:R-:W-:Y:S05]  /*05f0*/  CALL.REL.NOINC `($__internal_54_$__cuda_sm20_div_s64) ;  /* 0x000007e000007944 */ /* 0x000fea0003c00000 */
[----:B------:R-:W-:Y:S01]  /*0600*/  IMAD.MOV.U32 R4, RZ, RZ, R2 ;  /* 0x000000ffff047224 */ /* 0x000fe200078e0002 */
[----:B------:R-:W-:Y:S05]  /*0610*/  BRA `(.L_x_258) ;  /* 0x0000013000007947 */ /* 0x000fea0003800000 */
.L_x_257:
        /* <DEDUP_REMOVED lines=17> */
[----:B------:R-:W-:-:S05]  /*0730*/  @!P2 LOP3.LUT R3, RZ, UR4, RZ, 0x33, !PT ;  /* 0x00000004ff03ac12 */ /* 0x000fca000f8e33ff */
[----:B------:R-:W-:Y:S02]  /*0740*/  IMAD.MOV.U32 R4, RZ, RZ, R3 ;  /* 0x000000ffff047224 */ /* 0x000fe400078e0003 */
.L_x_258:
[----:B------:R-:W-:Y:S05]  /*0750*/  BSYNC B0 ;  /* 0x0000000000007941 */ /* 0x000fea0003800000 */
.L_x_256:
[----:B------:R-:W0:Y:S01]  /*0760*/  S2UR UR7, SR_CTAID.Y ;  /* 0x00000000000779c3 */ /* 0x000e220000002600 */
[----:B------:R-:W-:Y:S01]  /*0770*/  ULDC.64 UR8, c[0x0][0x218] ;  /* 0x0000860000087ab9 */ /* 0x000fe20000000a00 */
[----:B------:R-:W-:Y:S01]  /*0780*/  SHF.R.S32.HI R2, RZ, 0x1f, R0 ;  /* 0x0000001fff027819 */ /* 0x000fe20000011400 */
[----:B------:R-:W-:Y:S01]  /*0790*/  ULDC.64 UR14, c[0x0][0x1f0] ;  /* 0x00007c00000e7ab9 */ /* 0x000fe20000000a00 */
[----:B------:R-:W-:Y:S01]  /*07a0*/  SHF.R.S32.HI R5, RZ, 0x1f, R6 ;  /* 0x0000001fff057819 */ /* 0x000fe20000011406 */
[----:B------:R-:W-:Y:S02]  /*07b0*/  ULDC UR10, c[0x0][0x220] ;  /* 0x00008800000a7ab9 */ /* 0x000fe40000000800 */
[----:B------:R-:W-:Y:S01]  /*07c0*/  ULDC.64 UR18, c[0x0][0x1e8] ;  /* 0x00007a0000127ab9 */ /* 0x000fe20000000a00 */
[----:B------:R-:W1:Y:S01]  /*07d0*/  S2UR UR12, SR_CTAID.Z ;  /* 0x00000000000c79c3 */ /* 0x000e620000002700 */
[----:B------:R-:W-:Y:S02]  /*07e0*/  IMAD R7, R2, c[0x0][0x208], RZ ;  /* 0x0000820002077a24 */ /* 0x000fe400078e02ff */
[----:B------:R-:W-:Y:S01]  /*07f0*/  IMAD R9, R5, c[0x0][0x200], RZ ;  /* 0x0000800005097a24 */ /* 0x000fe200078e02ff */
[----:B------:R-:W-:Y:S01]  /*0800*/  SHF.R.S32.HI R5, RZ, 0x1f, R4 ;  /* 0x0000001fff057819 */ /* 0x000fe20000011404 */
[----:B------:R-:W-:-:S02]  /*0810*/  IMAD R7, R0, c[0x0][0x20c], R7 ;  /* 0x0000830000077a24 */ /* 0x000fc400078e0207 */
[----:B------:R-:W-:Y:S02]  /*0820*/  IMAD R9, R6, c[0x0][0x204], R9 ;  /* 0x0000810006097a24 */ /* 0x000fe400078e0209 */
[----:B------:R-:W-:-:S04]  /*0830*/  IMAD R5, R5, c[0x0][0x1f8], RZ ;  /* 0x00007e0005057a24 */ /* 0x000fc800078e02ff */
[----:B------:R-:W-:Y:S01]  /*0840*/  IMAD R5, R4, c[0x0][0x1fc], R5 ;  /* 0x00007f0004057a24 */ /* 0x000fe200078e0205 */
        /* <DEDUP_REMOVED lines=12> */
[----:B------:R-:W-:Y:S01]  /*0910*/  IMAD.U32 R3, RZ, RZ, UR11 ;  /* 0x0000000bff037e24 */ /* 0x000fe2000f8e00ff */
[----:B------:R-:W-:Y:S01]  /*0920*/  UIADD3 UR14, UR11, UR14, URZ ;  /* 0x0000000e0b0e7290 */ /* 0x000fe2000fffe03f */
[----:B------:R-:W-:-:S05]  /*0930*/  IMAD.U32 R2, RZ, RZ, UR10 ;  /* 0x0000000aff027e24 */ /* 0x000fca000f8e00ff */
[----:B------:R-:W-:Y:S01]  /*0940*/  MOV R3, UR14 ;  /* 0x0000000e00037c02 */ /* 0x000fe20008000f00 */
[----:B------:R-:W-:-:S04]  /*0950*/  ULDC.64 UR14, c[0x0][0x198] ;  /* 0x00006600000e7ab9 */ /* 0x000fc80000000a00 */
[----:B------:R-:W-:-:S04]  /*0960*/  IMAD.WIDE.U32 R2, R0, c[0x0][0x208], R2 ;  /* 0x0000820000027a25 */ /* 0x000fc800078e0002 */
[----:B------:R-:W-:-:S04]  /*0970*/  IMAD.IADD R3, R3, 0x1, R7 ;  /* 0x0000000103037824 */ /* 0x000fc800078e0207 */
[----:B------:R-:W-:-:S04]  /*0980*/  IMAD.WIDE.U32 R2, R6, c[0x0][0x200], R2 ;  /* 0x0000800006027a25 */ /* 0x000fc800078e0002 */
[----:B------:R-:W-:-:S04]  /*0990*/  IMAD.IADD R3, R3, 0x1, R9 ;  /* 0x0000000103037824 */ /* 0x000fc800078e0209 */
[----:B------:R-:W-:-:S04]  /*09a0*/  IMAD.WIDE.U32 R2, R4, c[0x0][0x1f8], R2 ;  /* 0x00007e0004027a25 */ /* 0x000fc800078e0002 */
[----:B------:R-:W-:Y:S01]  /*09b0*/  IMAD.IADD R3, R3, 0x1, R5 ;  /* 0x0000000103037824 */ /* 0x000fe200078e0205 */
[----:B------:R-:W-:-:S04]  /*09c0*/  LEA R8, P0, R2, c[0x0][0x1b8], 0x3 ;  /* 0x00006e0002087a11 */ /* 0x000fc800078018ff */
[----:B------:R-:W-:-:S05]  /*09d0*/  LEA.HI.X R9, R2, c[0x0][0x1bc], R3, 0x3, P0 ;  /* 0x00006f0002097a11 */ /* 0x000fca00000f1c03 */
[----:B------:R0:W2:Y:S01]  /*09e0*/  LDG.E.64 R2, [R8.64] ;  /* 0x0000001008027981 */ /* 0x0000a2000c1e1b00 */
[----:B------:R-:W-:Y:S01]  /*09f0*/  UIMAD UR13, UR13, UR14, URZ ;  /* 0x0000000e0d0d72a4 */ /* 0x000fe2000f8e023f */
[----:B------:R-:W-:Y:S01]  /*0a00*/  IMNMX R5, R0, c[0x0][0x218], !PT ;  /* 0x0000860000057a17 */ /* 0x000fe20007800200 */
[----:B------:R-:W-:Y:S01]  /*0a10*/  UIMAD.WIDE.U32 UR10, UR9, UR14, URZ ;  /* 0x0000000e090a72a5 */ /* 0x000fe2000f8e003f */
[----:B------:R-:W-:Y:S01]  /*0a20*/  IMNMX R0, RZ, c[0x0][0x218], !PT ;  /* 0x00008600ff007a17 */ /* 0x000fe20007800200 */
[----:B------:R-:W-:Y:S01]  /*0a30*/  UIMAD UR9, UR9, UR15, UR13 ;  /* 0x0000000f090972a4 */ /* 0x000fe2000f8e020d */
[----:B------:R-:W-:Y:S01]  /*0a40*/  IMNMX R6, R6, c[0x0][0x214], !PT ;  /* 0x0000850006067a17 */ /* 0x000fe20007800200 */
[----:B------:R-:W-:Y:S02]  /*0a50*/  UIADD3 UR14, -UR8, URZ, URZ ;  /* 0x0000003f080e7290 */ /* 0x000fe4000fffe13f */
[----:B------:R-:W-:Y:S02]  /*0a60*/  UIADD3 UR9, UR11, UR9, URZ ;  /* 0x000000090b097290 */ /* 0x000fe4000fffe03f */
[----:B------:R-:W-:-:S02]  /*0a70*/  ULDC UR13, c[0x0][0x188] ;  /* 0x00006200000d7ab9 */ /* 0x000fc40000000800 */
[----:B------:R-:W-:Y:S02]  /*0a80*/  UIMAD UR11, UR7, UR18, URZ ;  /* 0x00000012070b72a4 */ /* 0x000fe4000f8e023f */
[----:B------:R-:W-:Y:S02]  /*0a90*/  UIADD3 UR7, UR13, UR8, URZ ;  /* 0x000000080d077290 */ /* 0x000fe4000fffe03f */
[----:B------:R-:W-:Y:S02]  /*0aa0*/  UIMAD UR13, UR12, UR19, UR11 ;  /* 0x000000130c0d72a4 */ /* 0x000fe4000f8e020b */
[----:B------:R-:W-:Y:S02]  /*0ab0*/  UMOV UR8, UR10 ;  /* 0x0000000a00087c82 */ /* 0x000fe40008000000 */
[----:B------:R-:W-:Y:S02]  /*0ac0*/  UIMAD.WIDE.U32 UR8, UR12, UR18, UR8 ;  /* 0x000000120c0872a5 */ /* 0x000fe4000f8e0008 */
[----:B------:R-:W-:-:S02]  /*0ad0*/  UISETP.LT.AND UP0, UPT, URZ, UR14, UPT ;  /* 0x0000000e3f00728c */ /* 0x000fc4000bf01270 */
[----:B------:R-:W-:Y:S02]  /*0ae0*/  UIADD3 UR10, UR7, -0x1, URZ ;  /* 0xffffffff070a7890 */ /* 0x000fe4000fffe03f */
[----:B------:R-:W-:Y:S01]  /*0af0*/  ULDC UR11, c[0x0][0x180] ;  /* 0x00006000000b7ab9 */ /* 0x000fe20000000800 */
[----:B------:R-:W-:Y:S01]  /*0b00*/  MOV R7, UR9 ;  /* 0x0000000900077c02 */ /* 0x000fe20008000f00 */
[----:B------:R-:W-:Y:S02]  /*0b10*/  ULDC.64 UR18, c[0x0][0x210] ;  /* 0x0000840000127ab9 */ /* 0x000fe40000000a00 */
[----:B------:R-:W-:Y:S01]  /*0b20*/  UIADD3 UR12, -UR19, URZ, URZ ;  /* 0x0000003f130c7290 */ /* 0x000fe2000fffe13f */
[----:B------:R-:W-:Y:S01]  /*0b30*/  IMNMX R5, R5, UR10, PT ;  /* 0x0000000a05057c17 */ /* 0x000fe2000b800200 */
[----:B------:R-:W-:Y:S02]  /*0b40*/  UIADD3 UR11, UR11, UR19, URZ ;  /* 0x000000130b0b7290 */ /* 0x000fe4000fffe03f */
[----:B------:R-:W-:-:S02]  /*0b50*/  USEL UR7, URZ, UR14, !UP0 ;  /* 0x0000000e3f077287 */ /* 0x000fc4000c000000 */
[----:B------:R-:W-:Y:S02]  /*0b60*/  UISETP.LT.AND UP0, UPT, URZ, UR12, UPT ;  /* 0x0000000c3f00728c */ /* 0x000fe4000bf01270 */
[----:B------:R-:W-:Y:S02]  /*0b70*/  UIADD3 UR11, UR11, -0x1, URZ ;  /* 0xffffffff0b0b7890 */ /* 0x000fe4000fffe03f */
[----:B------:R-:W-:Y:S01]  /*0b80*/  IADD3 R5, R5, UR7, -R0 ;  /* 0x0000000705057c10 */ /* 0x000fe2000fffe800 */
[----:B------:R-:W-:Y:S01]  /*0b90*/  USEL UR7, URZ, UR12, !UP0 ;  /* 0x0000000c3f077287 */ /* 0x000fe2000c000000 */
[----:B------:R-:W-:Y:S01]  /*0ba0*/  IMNMX R0, RZ, c[0x0][0x214], !PT ;  /* 0x00008500ff007a17 */ /* 0x000fe20007800200 */
[----:B------:R-:W-:Y:S01]  /*0bb0*/  UIADD3 UR10, UR9, UR13, URZ ;  /* 0x0000000d090a7290 */ /* 0x000fe2000fffe03f */
[----:B0-----:R-:W-:Y:S01]  /*0bc0*/  IMNMX R9, R6, UR11, PT ;  /* 0x0000000b06097c17 */ /* 0x001fe2000b800200 */
[----:B------:R-:W-:Y:S01]  /*0bd0*/  IMAD.U32 R6, RZ, RZ, UR8 ;  /* 0x00000008ff067e24 */ /* 0x000fe2000f8e00ff */
[----:B------:R-:W-:Y:S01]  /*0be0*/  ULDC UR8, c[0x0][0x178] ;  /* 0x00005e0000087ab9 */ /* 0x000fe20000000800 */
[----:B------:R-:W-:Y:S01]  /*0bf0*/  SHF.R.S32.HI R8, RZ, 0x1f, R5 ;  /* 0x0000001fff087819 */ /* 0x000fe20000011405 */
[----:B------:R-:W-:Y:S01]  /*0c00*/  UIADD3 UR9, -UR18, URZ, URZ ;  /* 0x0000003f12097290 */ /* 0x000fe2000fffe13f */
[----:B------:R-:W-:Y:S01]  /*0c10*/  IADD3 R9, R9, UR7, -R0 ;  /* 0x0000000709097c10 */ /* 0x000fe2000fffe800 */
[----:B------:R-:W-:Y:S01]  /*0c20*/  UIADD3 UR7, UR8, UR18, URZ ;  /* 0x0000001208077290 */ /* 0x000fe2000fffe03f */
[----:B------:R-:W-:Y:S01]  /*0c30*/  IMAD.U32 R7, RZ, RZ, UR10 ;  /* 0x0000000aff077e24 */ /* 0x000fe2000f8e00ff */
[----:B------:R-:W-:Y:S01]  /*0c40*/  UISETP.LT.AND UP0, UPT, URZ, UR9, UPT ;  /* 0x000000093f00728c */ /* 0x000fe2000bf01270 */
[----:B------:R-:W-:Y:S01]  /*0c50*/  IMAD R0, R8, c[0x0][0x1b0], RZ ;  /* 0x00006c0008007a24 */ /* 0x000fe200078e02ff */
[----:B------:R-:W-:Y:S01]  /*0c60*/  UIADD3 UR8, UR7, -0x1, URZ ;  /* 0xffffffff07087890 */ /* 0x000fe2000fffe03f */
[----:B------:R-:W-:Y:S01]  /*0c70*/  IMNMX R8, R4, c[0x0][0x210], !PT ;  /* 0x0000840004087a17 */ /* 0x000fe20007800200 */
[----:B------:R-:W-:Y:S01]  /*0c80*/  USEL UR7, URZ, UR9, !UP0 ;  /* 0x000000093f077287 */ /* 0x000fe2000c000000 */
[C---:B------:R-:W-:Y:S01]  /*0c90*/  IMAD R11, R5.reuse, c[0x0][0x1b4], R0 ;  /* 0x00006d00050b7a24 */ /* 0x040fe200078e0200 */
[----:B------:R-:W-:Y:S01]  /*0ca0*/  IMNMX R0, RZ, c[0x0][0x210], !PT ;  /* 0x00008400ff007a17 */ /* 0x000fe20007800200 */
[----:B------:R-:W-:Y:S01]  /*0cb0*/  IMAD.WIDE.U32 R4, R5, c[0x0][0x1b0], R6 ;  /* 0x00006c0005047a25 */ /* 0x000fe200078e0006 */
[----:B------:R-:W-:-:S02]  /*0cc0*/  IMNMX R7, R8, UR8, PT ;  /* 0x0000000808077c17 */ /* 0x000fc4000b800200 */
[----:B------:R-:W-:Y:S01]  /*0cd0*/  SHF.R.S32.HI R6, RZ, 0x1f, R9 ;  /* 0x0000001fff067819 */ /* 0x000fe20000011409 */
[----:B------:R-:W-:Y:S01]  /*0ce0*/  IMAD.IADD R5, R5, 0x1, R11 ;  /* 0x0000000105057824 */ /* 0x000fe200078e020b */
[----:B------:R-:W-:-:S03]  /*0cf0*/  IADD3 R7, R7, UR7, -R0 ;  /* 0x0000000707077c10 */ /* 0x000fc6000fffe800 */
        /* <DEDUP_REMOVED lines=14> */
        .weak           $__internal_54_$__cuda_sm20_div_s64
        .type           $__internal_54_$__cuda_sm20_div_s64,@function
        .size           $__internal_54_$__cuda_sm20_div_s64,($__internal_55_$__cuda_sm20_rem_s64 - $__internal_54_$__cuda_sm20_div_s64)
$__internal_54_$__cuda_sm20_div_s64:
[-C--:B------:R-:W-:Y:S02]  /*0de0*/  IADD3 R3, P1, RZ, -R10.reuse, RZ ;  /* 0x8000000aff037210 */ /* 0x080fe40007f3e0ff */
[----:B------:R-:W-:Y:S02]  /*0df0*/  ISETP.GE.AND P0, PT, R7, RZ, PT ;  /* 0x000000ff0700720c */ /* 0x000fe40003f06270 */
[----:B------:R-:W-:Y:S02]  /*0e00*/  IADD3.X R12, RZ, ~R7, RZ, P1, !PT ;  /* 0x80000007ff0c7210 */ /* 0x000fe40000ffe4ff */
[----:B------:R-:W-:-:S02]  /*0e10*/  SEL R2, R3, R10, !P0 ;  /* 0x0000000a03027207 */ /* 0x000fc40004000000 */
[----:B------:R-:W-:Y:S02]  /*0e20*/  SEL R3, R12, R7, !P0 ;  /* 0x000000070c037207 */ /* 0x000fe40004000000 */
[----:B------:R-:W-:Y:S02]  /*0e30*/  ISETP.GE.AND P3, PT, R5, RZ, PT ;  /* 0x000000ff0500720c */ /* 0x000fe40003f66270 */
        /* <DEDUP_REMOVED lines=48> */
[----:B------:R-:W-:-:S05]  /*1140*/  IMAD R12, R17, R2, R13 ;  /* 0x00000002110c7224 */ /* 0x000fca00078e020d */
[----:B------:R-:W-:Y:S02]  /*1150*/  IADD3.X R13, ~R12, R11, RZ, P1, !PT ;  /* 0x0000000b0c0d7210 */ /* 0x000fe40000ffe5ff */
[----:B------:R-:W-:Y:S02]  /*1160*/  IADD3 R9, P1, R19, -R2, RZ ;  /* 0x8000000213097210 */ /* 0x000fe40007f3e0ff */
[----:B------:R-:W-:Y:S02]  /*1170*/  ISETP.GE.U32.AND.EX P0, PT, R13, R3, PT, P0 ;  /* 0x000000030d00720c */ /* 0x000fe40003f06100 */
[----:B------:R-:W-:Y:S01]  /*1180*/  IADD3 R12, P2, R15, 0x1, RZ ;  /* 0x000000010f0c7810 */ /* 0x000fe20007f5e0ff */
[----:B------:R-:W-:Y:S01]  /*1190*/  IMAD.X R11, R13, 0x1, ~R3, P1 ;  /* 0x000000010d0b7824 */ /* 0x000fe200008e0e03 */
[----:B------:R-:W-:Y:S02]  /*11a0*/  SEL R9, R9, R19, P0 ;  /* 0x0000001309097207 */ /* 0x000fe40000000000 */
[----:B------:R-:W-:Y:S01]  /*11b0*/  SEL R15, R12, R15, P0 ;  /* 0x0000000f0c0f7207 */ /* 0x000fe20000000000 */
[----:B------:R-:W-:Y:S01]  /*11c0*/  IMAD.X R14, RZ, RZ, R17, P2 ;  /* 0x000000ffff0e7224 */ /* 0x000fe200010e0611 */
[----:B------:R-:W-:-:S02]  /*11d0*/  SEL R11, R11, R13, P0 ;  /* 0x0000000d0b0b7207 */ /* 0x000fc40000000000 */
        /* <DEDUP_REMOVED lines=13> */
[----:B------:R-:W-:Y:S01]  /*12b0*/  HFMA2.MMA R9, -RZ, RZ, 0, 0 ;  /* 0x00000000ff097435 */ /* 0x000fe200000001ff */
[----:B------:R-:W-:-:S03]  /*12c0*/  ISETP.NE.AND.EX P0, PT, R7, RZ, PT, P0 ;  /* 0x000000ff0700720c */ /* 0x000fc60003f05300 */
[----:B------:R-:W-:Y:S02]  /*12d0*/  SEL R3, R10, R3, !P1 ;  /* 0x000000030a037207 */ /* 0x000fe40004800000 */
[----:B------:R-:W-:Y:S02]  /*12e0*/  SEL R2, R2, 0xffffffff, P0 ;  /* 0xffffffff02027807 */ /* 0x000fe40000000000 */
[----:B------:R-:W-:Y:S01]  /*12f0*/  SEL R3, R3, 0xffffffff, P0 ;  /* 0xffffffff03037807 */ /* 0x000fe20000000000 */
[----:B------:R-:W-:Y:S06]  /*1300*/  RET.REL.NODEC R8 `(_ZN2at6native54_GLOBAL__N__757059ea_21_ReplicationPadding_cu_4a93dcdf31replication_pad_backward_kernelIN3c107complexIfEEEEvNS_27GenericPackedTensorAccessorIT_Lm5ENS_16DefaultPtrTraitsElEENS6_IKS7_Lm5ES8_lEEiiiii) ;  /* 0xffffecf008007950 */ /* 0x000fec0003c3ffff */
        .weak           $__internal_55_$__cuda_sm20_rem_s64
        .type           $__internal_55_$__cuda_sm20_rem_s64,@function
        .size           $__internal_55_$__cuda_sm20_rem_s64,(.L_x_413 - $__internal_55_$__cuda_sm20_rem_s64)
$__internal_55_$__cuda_sm20_rem_s64:
        /* <DEDUP_REMOVED lines=37> */
[----:B------:R-:W-:Y:S02]  /*1560*/  IADD3 R9, P3, R12, R9, RZ ;  /* 0x000000090c097210 */ /* 0x000fe40007f7e0ff */
[-C--:B------:R-:W-:Y:S01]  /*1570*/  IADD3.X R12, RZ, ~R3.reuse, RZ, P4, !PT ;  /* 0x80000003ff0c7210 */ /* 0x080fe200027fe4ff */
        /* <DEDUP_REMOVED lines=24> */
[----:B------:R-:W-:Y:S02]  /*1700*/  IADD3 R6, R3, -UR4, RZ ;  /* 0x8000000403067c10 */ /* 0x000fe4000fffe0ff */
        /* <DEDUP_REMOVED lines=8> */
[----:B------:R-:W-:Y:S06]  /*1790*/  RET.REL.NODEC R2 `(_ZN2at6native54_GLOBAL__N__757059ea_21_ReplicationPadding_cu_4a93dcdf31replication_pad_backward_kernelIN3c107complexIfEEEEvNS_27GenericPackedTensorAccessorIT_Lm5ENS_16DefaultPtrTraitsElEENS6_IKS7_Lm5ES8_lEEiiiii) ;  /* 0xffffe86002007950 */ /* 0x000fec0003c3ffff */
.L_x_259:
        /* <DEDUP_REMOVED lines=14> */
.L_x_413:


//--------------------- .text._ZN2at6native54_GLOBAL__N__757059ea_21_ReplicationPadding_cu_4a93dcdf31replication_pad_backward_kernelIN3c107complexIdEEEEvNS_27GenericPackedTensorAccessorIT_Lm5ENS_16DefaultPtrTraitsElEENS6_IKS7_Lm5ES8_lEEiiiii --------------------------
	.section	.text._ZN2at6native54_GLOBAL__N__757059ea_21_ReplicationPadding_cu_4a93dcdf31replication_pad_backward_kernelIN3c107complexIdEEEEvNS_27GenericPackedTensorAccessorIT_Lm5ENS_16DefaultPtrTraitsElEENS6_IKS7_Lm5ES8_lEEiiiii,"ax",@progbits
	.sectioninfo	@"SHI_REGISTERS=22"
	.align	128
.text._ZN2at6native54_GLOBAL__N__757059ea_21_ReplicationPadding_cu_4a93dcdf31replication_pad_backward_kernelIN3c107complexIdEEEEvNS_27GenericPackedTensorAccessorIT_Lm5ENS_16DefaultPtrTraitsElEENS6_IKS7_Lm5ES8_lEEiiiii:
        .type           _ZN2at6native54_GLOBAL__N__757059ea_21_ReplicationPadding_cu_4a93dcdf31replication_pad_backward_kernelIN3c107complexIdEEEEvNS_27GenericPackedTensorAccessorIT_Lm5ENS_16DefaultPtrTraitsElEENS6_IKS7_Lm5ES8_lEEiiiii,@function
        .size           _ZN2at6native54_GLOBAL__N__757059ea_21_ReplicationPadding_cu_4a93dcdf31replication_pad_backward_kernelIN3c107complexIdEEEEvNS_27GenericPackedTensorAccessorIT_Lm5ENS_16DefaultPtrTraitsElEENS6_IKS7_Lm5ES8_lEEiiiii,(.L_x_416 - _ZN2at6native54_GLOBAL__N__757059ea_21_ReplicationPadding_cu_4a93dcdf31replication_pad_backward_kernelIN3c107complexIdEEEEvNS_27GenericPackedTensorAccessorIT_Lm5ENS_16DefaultPtrTraitsElEENS6_IKS7_Lm5ES8_lEEiiiii)
        .other          _ZN2at6native54_GLOBAL__N__757059ea_21_ReplicationPadding_cu_4a93dcdf31replication_pad_backward_kernelIN3c107complexIdEEEEvNS_27GenericPackedTensorAccessorIT_Lm5ENS_16DefaultPtrTraitsElEENS6_IKS7_Lm5ES8_lEEiiiii,@"STO_CUDA_ENTRY STV_DEFAULT"
_ZN2at6native54_GLOBAL__N__757059ea_21_ReplicationPadding_cu_4a93dcdf31replication_pad_backward_kernelIN3c107complexIdEEEEvNS_27GenericPackedTensorAccessorIT_Lm5ENS_16DefaultPtrTraitsElEENS6_IKS7_Lm5ES8_lEEiiiii:
        /* <DEDUP_REMOVED lines=27> */
[----:B------:R-:W-:Y:S05]  /*01b0*/  CALL.REL.NOINC `($__internal_56_$__cuda_sm20_div_s64) ;  /* 0x00000bf000007944 */ /* 0x000fea0003c00000 */
[----:B------:R-:W-:-:S04]  /*01c0*/  IMAD.MOV R0, RZ, RZ, -R2 ;  /* 0x000000ffff007224 */ /* 0x000fc800078e0a02 */
[----:B------:R-:W-:Y:S01]  /*01d0*/  IMAD R0, R0, c[0x0][0x1e0], R5 ;  /* 0x0000780000007a24 */ /* 0x000fe200078e0205 */
[----:B------:R-:W-:Y:S05]  /*01e0*/  BRA `(.L_x_262) ;  /* 0x0000015000007947 */ /* 0x000fea0003800000 */
.L_x_261:
        /* <DEDUP_REMOVED lines=21> */
.L_x_262:
[----:B------:R-:W-:Y:S05]  /*0340*/  BSYNC B0 ;  /* 0x0000000000007941 */ /* 0x000fea0003800000 */
.L_x_260:
[----:B------:R-:W-:Y:S01]  /*0350*/  LOP3.LUT R4, R3, c[0x0][0x1dc], RZ, 0xfc, !PT ;  /* 0x0000770003047a12 */ /* 0x000fe200078efcff */
[----:B------:R-:W-:Y:S03]  /*0360*/  BSSY B0, `(.L_x_263) ;  /* 0x0000018000007945 */ /* 0x000fe60003800000 */
[----:B------:R-:W-:-:S13]  /*0370*/  ISETP.NE.U32.AND P0, PT, R4, RZ, PT ;  /* 0x000000ff0400720c */ /* 0x000fda0003f05070 */
[----:B------:R-:W-:Y:S05]  /*0380*/  @!P0 BRA `(.L_x_264) ;  /* 0x0000004000008947 */ /* 0x000fea0003800000 */
[----:B------:R-:W-:Y:S01]  /*0390*/  IMAD.MOV.U32 R4, RZ, RZ, R2 ;  /* 0x000000ffff047224 */ /* 0x000fe200078e0002 */
[----:B------:R-:W-:Y:S02]  /*03a0*/  MOV R2, 0x3c0 ;  /* 0x000003c000027802 */ /* 0x000fe40000000f00 */
[----:B------:R-:W-:Y:S05]  /*03b0*/  CALL.REL.NOINC `($__internal_57_$__cuda_sm20_rem_s64) ;  /* 0x00000f2000007944 */ /* 0x000fea0003c00000 */
[----:B------:R-:W-:Y:S05]  /*03c0*/  BRA `(.L_x_265) ;  /* 0x0000011000007947 */ /* 0x000fea0003800000 */
.L_x_264:
        /* <DEDUP_REMOVED lines=17> */
.L_x_265:
[----:B------:R-:W-:Y:S05]  /*04e0*/  BSYNC B0 ;  /* 0x0000000000007941 */ /* 0x000fea0003800000 */
.L_x_263:
        /* <DEDUP_REMOVED lines=15> */
[----:B------:R-:W-:Y:S05]  /*05e0*/  CALL.REL.NOINC `($__internal_56_$__cuda_sm20_div_s64) ;  /* 0x000007c000007944 */ /* 0x000fea0003c00000 */
[----:B------:R-:W-:Y:S05]  /*05f0*/  BRA `(.L_x_268) ;  /* 0x0000012000007947 */ /* 0x000fea0003800000 */
.L_x_267:
        /* <DEDUP_REMOVED lines=18> */
.L_x_268:
[----:B------:R-:W-:Y:S05]  /*0720*/  BSYNC B0 ;  /* 0x0000000000007941 */ /* 0x000fea0003800000 */
.L_x_266:
        /* <DEDUP_REMOVED lines=30> */
[----:B------:R-:W-:Y:S01]  /*0910*/  IMAD.U32 R7, RZ, RZ, UR14 ;  /* 0x0000000eff077e24 */ /* 0x000fe2000f8e00ff */
[----:B------:R-:W-:-:S03]  /*0920*/  ULDC.64 UR14, c[0x0][0x198] ;  /* 0x00006600000e7ab9 */ /* 0x000fc60000000a00 */
[----:B------:R-:W-:-:S04]  /*0930*/  IMAD.WIDE.U32 R6, R0, c[0x0][0x208], R6 ;  /* 0x0000820000067a25 */ /* 0x000fc800078e0006 */
[----:B------:R-:W-:-:S04]  /*0940*/  IMAD.IADD R7, R7, 0x1, R5 ;  /* 0x0000000107077824 */ /* 0x000fc800078e0205 */
[----:B------:R-:W-:-:S05]  /*0950*/  IMAD.WIDE.U32 R6, R4, c[0x0][0x200], R6 ;  /* 0x0000800004067a25 */ /* 0x000fca00078e0006 */
[----:B------:R-:W-:-:S05]  /*0960*/  IADD3 R7, R7, R9, RZ ;  /* 0x0000000907077210 */ /* 0x000fca0007ffe0ff */
[----:B------:R-:W-:-:S04]  /*0970*/  IMAD.WIDE.U32 R6, R2, c[0x0][0x1f8], R6 ;  /* 0x00007e0002067a25 */ /* 0x000fc800078e0006 */
[----:B------:R-:W-:Y:S01]  /*0980*/  IMAD.IADD R3, R7, 0x1, R3 ;  /* 0x0000000107037824 */ /* 0x000fe200078e0203 */
[----:B------:R-:W-:-:S04]  /*0990*/  LEA R8, P0, R6, c[0x0][0x1b8], 0x4 ;  /* 0x00006e0006087a11 */ /* 0x000fc800078020ff */
[----:B------:R-:W-:-:S06]  /*09a0*/  LEA.HI.X R9, R6, c[0x0][0x1bc], R3, 0x4, P0 ;  /* 0x00006f0006097a11 */ /* 0x000fcc00000f2403 */
[----:B------:R-:W2:Y:S01]  /*09b0*/  LDG.E.128 R8, [R8.64] ;  /* 0x0000001008087981 */ /* 0x000ea2000c1e1d00 */
        /* <DEDUP_REMOVED lines=17> */
[----:B------:R-:W-:Y:S01]  /*0ad0*/  IMAD.U32 R5, RZ, RZ, UR9 ;  /* 0x00000009ff057e24 */ /* 0x000fe2000f8e00ff */
        /* <DEDUP_REMOVED lines=11> */
[----:B------:R-:W-:Y:S01]  /*0b90*/  IMNMX R7, R4, UR11, PT ;  /* 0x0000000b04077c17 */ /* 0x000fe2000b800200 */
        /* <DEDUP_REMOVED lines=15> */
[----:B------:R-:W-:-:S02]  /*0c90*/  SHF.R.S32.HI R4, RZ, 0x1f, R7 ;  /* 0x0000001fff047819 */ /* 0x000fc40000011407 */
[----:B------:R-:W-:Y:S01]  /*0ca0*/  IMNMX R5, R6, UR8, PT ;  /* 0x0000000806057c17 */ /* 0x000fe2000b800200 */
[----:B------:R-:W-:Y:S02]  /*0cb0*/  IMAD.IADD R3, R3, 0x1, R13 ;  /* 0x0000000103037824 */ /* 0x000fe400078e020d */
[----:B------:R-:W-:Y:S01]  /*0cc0*/  IMAD R4, R4, c[0x0][0x1a8], RZ ;  /* 0x00006a0004047a24 */ /* 0x000fe200078e02ff */
[----:B------:R-:W-:Y:S01]  /*0cd0*/  IADD3 R5, R5, UR7, -R0 ;  /* 0x0000000705057c10 */ /* 0x000fe2000fffe800 */
[----:B------:R-:W-:-:S03]  /*0ce0*/  IMAD.WIDE.U32 R2, R7, c[0x0][0x1a8], R2 ;  /* 0x00006a0007027a25 */ /* 0x000fc600078e0002 */
[----:B------:R-:W-:Y:S01]  /*0cf0*/  SHF.R.S32.HI R0, RZ, 0x1f, R5 ;  /* 0x0000001fff007819 */ /* 0x000fe20000011405 */
[----:B------:R-:W-:-:S04]  /*0d00*/  IMAD R13, R7, c[0x0][0x1ac], R4 ;  /* 0x00006b00070d7a24 */ /* 0x000fc800078e0204 */
[----:B------:R-:W-:Y:S01]  /*0d10*/  IMAD R0, R0, c[0x0][0x1a0], RZ ;  /* 0x0000680000007a24 */ /* 0x000fe200078e02ff */
[----:B------:R-:W-:-:S03]  /*0d20*/  IADD3 R3, R3, R13, RZ ;  /* 0x0000000d03037210 */ /* 0x000fc60007ffe0ff */
        /* <DEDUP_REMOVED lines=8> */
        .weak           $__internal_56_$__cuda_sm20_div_s64
        .type           $__internal_56_$__cuda_sm20_div_s64,@function
        .size           $__internal_56_$__cuda_sm20_div_s64,($__internal_57_$__cuda_sm20_rem_s64 - $__internal_56_$__cuda_sm20_div_s64)
$__internal_56_$__cuda_sm20_div_s64:
        /* <DEDUP_REMOVED lines=82> */
[----:B------:R-:W-:Y:S06]  /*12d0*/  RET.REL.NODEC R8 `(_ZN2at6native54_GLOBAL__N__757059ea_21_ReplicationPadding_cu_4a93dcdf31replication_pad_backward_kernelIN3c107complexIdEEEEvNS_27GenericPackedTensorAccessorIT_Lm5ENS_16DefaultPtrTraitsElEENS6_IKS7_Lm5ES8_lEEiiiii) ;  /* 0xffffed2008007950 */ /* 0x000fec0003c3ffff */
        .weak           $__internal_57_$__cuda_sm20_rem_s64
        .type           $__internal_57_$__cuda_sm20_rem_s64,@function
        .size           $__internal_57_$__cuda_sm20_rem_s64,(.L_x_416 - $__internal_57_$__cuda_sm20_rem_s64)
$__internal_57_$__cuda_sm20_rem_s64:
        /* <DEDUP_REMOVED lines=72> */
[----:B------:R-:W-:Y:S06]  /*1760*/  RET.REL.NODEC R2 `(_ZN2at6native54_GLOBAL__N__757059ea_21_ReplicationPadding_cu_4a93dcdf31replication_pad_backward_kernelIN3c107complexIdEEEEvNS_27GenericPackedTensorAccessorIT_Lm5ENS_16DefaultPtrTraitsElEENS6_IKS7_Lm5ES8_lEEiiiii) ;  /* 0xffffe89002007950 */ /* 0x000fec0003c3ffff */
.L_x_269:
        /* <DEDUP_REMOVED lines=9> */
.L_x_416:


//--------------------- .text._ZN2at6native54_GLOBAL__N__757059ea_21_ReplicationPadding_cu_4a93dcdf31replication_pad_backward_kernelIfEEvNS_27GenericPackedTensorAccessorIT_Lm5ENS_16DefaultPtrTraitsElEENS3_IKS4_Lm5ES5_lEEiiiii --------------------------
	.section	.text._ZN2at6native54_GLOBAL__N__757059ea_21_ReplicationPadding_cu_4a93dcdf31replication_pad_backward_kernelIfEEvNS_27GenericPackedTensorAccessorIT_Lm5ENS_16DefaultPtrTraitsElEENS3_IKS4_Lm5ES5_lEEiiiii,"ax",@progbits
	.sectioninfo	@"SHI_REGISTERS=22"
	.align	128
.text._ZN2at6native54_GLOBAL__N__757059ea_21_ReplicationPadding_cu_4a93dcdf31replication_pad_backward_kernelIfEEvNS_27GenericPackedTensorAccessorIT_Lm5ENS_16DefaultPtrTraitsElEENS3_IKS4_Lm5ES5_lEEiiiii:
        .type           _ZN2at6native54_GLOBAL__N__757059ea_21_ReplicationPadding_cu_4a93dcdf31replication_pad_backward_kernelIfEEvNS_27GenericPackedTensorAccessorIT_Lm5ENS_16DefaultPtrTraitsElEENS3_IKS4_Lm5ES5_lEEiiiii,@function
        .size           _ZN2at6native54_GLOBAL__N__757059ea_21_ReplicationPadding_cu_4a93dcdf31replication_pad_backward_kernelIfEEvNS_27GenericPackedTensorAccessorIT_Lm5ENS_16DefaultPtrTraitsElEENS3_IKS4_Lm5ES5_lEEiiiii,(.L_x_419 - _ZN2at6native54_GLOBAL__N__757059ea_21_ReplicationPadding_cu_4a93dcdf31replication_pad_backward_kernelIfEEvNS_27GenericPackedTensorAccessorIT_Lm5ENS_16DefaultPtrTraitsElEENS3_IKS4_Lm5ES5_lEEiiiii)
        .other          _ZN2at6native54_GLOBAL__N__757059ea_21_ReplicationPadding_cu_4a93dcdf31replication_pad_backward_kernelIfEEvNS_27GenericPackedTensorAccessorIT_Lm5ENS_16DefaultPtrTraitsElEENS3_IKS4_Lm5ES5_lEEiiiii,@"STO_CUDA_ENTRY STV_DEFAULT"
_ZN2at6native54_GLOBAL__N__757059ea_21_ReplicationPadding_cu_4a93dcdf31replication_pad_backward_kernelIfEEvNS_27GenericPackedTensorAccessorIT_Lm5ENS_16DefaultPtrTraitsElEENS3_IKS4_Lm5ES5_lEEiiiii:
        /* <DEDUP_REMOVED lines=27> */
[----:B------:R-:W-:Y:S05]  /*01b0*/  CALL.REL.NOINC `($__internal_58_$__cuda_sm20_div_s64) ;  /* 0x00000bf000007944 */ /* 0x000fea0003c00000 */
[----:B------:R-:W-:-:S04]  /*01c0*/  IMAD.MOV R7, RZ, RZ, -R2 ;  /* 0x000000ffff077224 */ /* 0x000fc800078e0a02 */
[----:B------:R-:W-:Y:S01]  /*01d0*/  IMAD R0, R7, c[0x0][0x1e0], R4 ;  /* 0x0000780007007a24 */ /* 0x000fe200078e0204 */
[----:B------:R-:W-:Y:S05]  /*01e0*/  BRA `(.L_x_272) ;  /* 0x0000015000007947 */ /* 0x000fea0003800000 */
.L_x_271:
        /* <DEDUP_REMOVED lines=21> */
.L_x_272:
[----:B------:R-:W-:Y:S05]  /*0340*/  BSYNC B0 ;  /* 0x0000000000007941 */ /* 0x000fea0003800000 */
.L_x_270:
[----:B------:R-:W-:Y:S01]  /*0350*/  LOP3.LUT R6, R3, c[0x0][0x1dc], RZ, 0xfc, !PT ;  /* 0x0000770003067a12 */ /* 0x000fe200078efcff */
[----:B------:R-:W-:Y:S03]  /*0360*/  BSSY B0, `(.L_x_273) ;  /* 0x0000019000007945 */ /* 0x000fe60003800000 */
[----:B------:R-:W-:-:S13]  /*0370*/  ISETP.NE.U32.AND P0, PT, R6, RZ, PT ;  /* 0x000000ff0600720c */ /* 0x000fda0003f05070 */
[----:B------:R-:W-:Y:S05]  /*0380*/  @!P0 BRA `(.L_x_274) ;  /* 0x0000004000008947 */ /* 0x000fea0003800000 */
[----:B------:R-:W-:Y:S01]  /*0390*/  IMAD.MOV.U32 R6, RZ, RZ, R2 ;  /* 0x000000ffff067224 */ /* 0x000fe200078e0002 */
[----:B------:R-:W-:Y:S02]  /*03a0*/  MOV R2, 0x3c0 ;  /* 0x000003c000027802 */ /* 0x000fe40000000f00 */
[----:B------:R-:W-:Y:S05]  /*03b0*/  CALL.REL.NOINC `($__internal_59_$__cuda_sm20_rem_s64) ;  /* 0x00000f2000007944 */ /* 0x000fea0003c00000 */
[----:B------:R-:W-:Y:S05]  /*03c0*/  BRA `(.L_x_275) ;  /* 0x0000012000007947 */ /* 0x000fea0003800000 */
.L_x_274:
        /* <DEDUP_REMOVED lines=18> */
.L_x_275:
[----:B------:R-:W-:Y:S05]  /*04f0*/  BSYNC B0 ;  /* 0x0000000000007941 */ /* 0x000fea0003800000 */
.L_x_273:
        /* <DEDUP_REMOVED lines=15> */
[----:B------:R-:W-:Y:S05]  /*05f0*/  CALL.REL.NOINC `($__internal_58_$__cuda_sm20_div_s64) ;  /* 0x000007b000007944 */ /* 0x000fea0003c00000 */
[----:B------:R-:W-:Y:S05]  /*0600*/  BRA `(.L_x_278) ;  /* 0x0000012000007947 */ /* 0x000fea0003800000 */
.L_x_277:
        /* <DEDUP_REMOVED lines=18> */
.L_x_278:
[----:B------:R-:W-:Y:S05]  /*0730*/  BSYNC B0 ;  /* 0x0000000000007941 */ /* 0x000fea0003800000 */
.L_x_276:
        /* <DEDUP_REMOVED lines=40> */
[----:B------:R0:W2:Y:S01]  /*09c0*/  LDG.E R3, [R8.64] ;  /* 0x0000001008037981 */ /* 0x0000a2000c1e1900 */
[----:B------:R-:W-:Y:S01]  /*09d0*/  UIMAD UR13, UR13, UR14, URZ ;  /* 0x0000000e0d0d72a4 */ /* 0x000fe2000f8e023f */
[----:B------:R-:W-:Y:S01]  /*09e0*/  IMNMX R4, R0, c[0x0][0x218], !PT ;  /* 0x0000860000047a17 */ /* 0x000fe20007800200 */
[----:B------:R-:W-:Y:S01]  /*09f0*/  UIMAD.WIDE.U32 UR10, UR9, UR14, URZ ;  /* 0x0000000e090a72a5 */ /* 0x000fe2000f8e003f */
[----:B------:R-:W-:Y:S01]  /*0a00*/  IMNMX R0, RZ, c[0x0][0x218], !PT ;  /* 0x00008600ff007a17 */ /* 0x000fe20007800200 */
[----:B------:R-:W-:Y:S01]  /*0a10*/  UIMAD UR9, UR9, UR15, UR13 ;  /* 0x0000000f090972a4 */ /* 0x000fe2000f8e020d */
[----:B------:R-:W-:Y:S01]  /*0a20*/  IMNMX R6, R6, c[0x0][0x214], !PT ;  /* 0x0000850006067a17 */ /* 0x000fe20007800200 */
[----:B------:R-:W-:Y:S01]  /*0a30*/  UIADD3 UR14, -UR8, URZ, URZ ;  /* 0x0000003f080e7290 */ /* 0x000fe2000fffe13f */
[----:B------:R-:W-:Y:S01]  /*0a40*/  IMNMX R2, R2, c[0x0][0x210], !PT ;  /* 0x0000840002027a17 */ /* 0x000fe20007800200 */
        /* <DEDUP_REMOVED lines=9> */
[----:B------:R-:W-:Y:S02]  /*0ae0*/  ULDC UR11, c[0x0][0x180] ;  /* 0x00006000000b7ab9 */ /* 0x000fe40000000800 */
[----:B------:R-:W-:Y:S02]  /*0af0*/  ULDC.64 UR18, c[0x0][0x210] ;  /* 0x0000840000127ab9 */ /* 0x000fe40000000a00 */
[----:B------:R-:W-:Y:S01]  /*0b00*/  UIADD3 UR12, -UR19, URZ, URZ ;  /* 0x0000003f130c7290 */ /* 0x000fe2000fffe13f */
[----:B------:R-:W-:Y:S01]  /*0b10*/  IMNMX R5, R4, UR10, PT ;  /* 0x0000000a04057c17 */ /* 0x000fe2000b800200 */
[----:B------:R-:W-:Y:S01]  /*0b20*/  UIADD3 UR11, UR11, UR19, URZ ;  /* 0x000000130b0b7290 */ /* 0x000fe2000fffe03f */
[----:B------:R-:W-:Y:S01]  /*0b30*/  MOV R4, UR8 ;  /* 0x0000000800047c02 */ /* 0x000fe20008000f00 */
[----:B------:R-:W-:-:S02]  /*0b40*/  USEL UR7, URZ, UR14, !UP0 ;  /* 0x0000000e3f077287 */ /* 0x000fc4000c000000 */
[----:B------:R-:W-:Y:S02]  /*0b50*/  UISETP.LT.AND UP0, UPT, URZ, UR12, UPT ;  /* 0x0000000c3f00728c */ /* 0x000fe4000bf01270 */
[----:B------:R-:W-:Y:S02]  /*0b60*/  UIADD3 UR11, UR11, -0x1, URZ ;  /* 0xffffffff0b0b7890 */ /* 0x000fe4000fffe03f */
[----:B------:R-:W-:Y:S01]  /*0b70*/  IADD3 R7, R5, UR7, -R0 ;  /* 0x0000000705077c10 */ /* 0x000fe2000fffe800 */
[----:B------:R-:W-:Y:S01]  /*0b80*/  USEL UR7, URZ, UR12, !UP0 ;  /* 0x0000000c3f077287 */ /* 0x000fe2000c000000 */
[----:B------:R-:W-:Y:S01]  /*0b90*/  IMNMX R0, RZ, c[0x0][0x214], !PT ;  /* 0x00008500ff007a17 */ /* 0x000fe20007800200 */
[----:B------:R-:W-:Y:S01]  /*0ba0*/  ULDC UR8, c[0x0][0x178] ;  /* 0x00005e0000087ab9 */ /* 0x000fe20000000800 */
[----:B0-----:R-:W-:Y:S01]  /*0bb0*/  IMNMX R9, R6, UR11, PT ;  /* 0x0000000b06097c17 */ /* 0x001fe2000b800200 */
[----:B------:R-:W-:Y:S01]  /*0bc0*/  UIADD3 UR10, UR9, UR13, URZ ;  /* 0x0000000d090a7290 */ /* 0x000fe2000fffe03f */
[----:B------:R-:W-:Y:S01]  /*0bd0*/  IMAD.U32 R5, RZ, RZ, UR9 ;  /* 0x00000009ff057e24 */ /* 0x000fe2000f8e00ff */
        /* <DEDUP_REMOVED lines=8> */
[----:B------:R-:W-:Y:S01]  /*0c60*/  IMAD.WIDE.U32 R4, R7, c[0x0][0x1b0], R4 ;  /* 0x00006c0007047a25 */ /* 0x000fe200078e0004 */
[----:B------:R-:W-:Y:S01]  /*0c70*/  USEL UR7, URZ, UR9, !UP0 ;  /* 0x000000093f077287 */ /* 0x000fe2000c000000 */
[----:B------:R-:W-:-:S02]  /*0c80*/  IMNMX R0, RZ, c[0x0][0x210], !PT ;  /* 0x00008400ff007a17 */ /* 0x000fc40007800200 */
[----:B------:R-:W-:Y:S01]  /*0c90*/  IMAD R11, R7, c[0x0][0x1b4], R6 ;  /* 0x00006d00070b7a24 */ /* 0x000fe200078e0206 */
[----:B------:R-:W-:Y:S02]  /*0ca0*/  IMNMX R7, R2, UR8, PT ;  /* 0x0000000802077c17 */ /* 0x000fe4000b800200 */
        /* <DEDUP_REMOVED lines=10> */
[----:B------:R-:W-:-:S05]  /*0d50*/  IMAD.WIDE.U32 R4, R7, c[0x0][0x1a0], R4 ;  /* 0x0000680007047a25 */ /* 0x000fca00078e0004 */
[----:B------:R-:W-:Y:S02]  /*0d60*/  IADD3 R5, R5, R9, RZ ;  /* 0x0000000905057210 */ /* 0x000fe40007ffe0ff */
[----:B------:R-:W-:-:S04]  /*0d70*/  LEA R6, P0, R4, c[0x0][0x160], 0x2 ;  /* 0x0000580004067a11 */ /* 0x000fc800078010ff */
[----:B------:R-:W-:-:S05]  /*0d80*/  LEA.HI.X R7, R4, c[0x0][0x164], R5, 0x2, P0 ;  /* 0x0000590004077a11 */ /* 0x000fca00000f1405 */
[----:B--2---:R-:W-:Y:S01]  /*0d90*/  RED.E.ADD.F32.FTZ.RN.STRONG.GPU [R6.64], R3 ;  /* 0x000000030600798e */ /* 0x004fe2000c10e790 */
[----:B------:R-:W-:Y:S05]  /*0da0*/  EXIT ;  /* 0x000000000000794d */ /* 0x000fea0003800000 */
        .weak           $__internal_58_$__cuda_sm20_div_s64
        .type           $__internal_58_$__cuda_sm20_div_s64,@function
        .size           $__internal_58_$__cuda_sm20_div_s64,($__internal_59_$__cuda_sm20_rem_s64 - $__internal_58_$__cuda_sm20_div_s64)
$__internal_58_$__cuda_sm20_div_s64:
        /* <DEDUP_REMOVED lines=82> */
[----:B------:R-:W-:Y:S06]  /*12d0*/  RET.REL.NODEC R8 `(_ZN2at6native54_GLOBAL__N__757059ea_21_ReplicationPadding_cu_4a93dcdf31replication_pad_backward_kernelIfEEvNS_27GenericPackedTensorAccessorIT_Lm5ENS_16DefaultPtrTraitsElEENS3_IKS4_Lm5ES5_lEEiiiii) ;  /* 0xffffed2008007950 */ /* 0x000fec0003c3ffff */
        .weak           $__internal_59_$__cuda_sm20_rem_s64
        .type           $__internal_59_$__cuda_sm20_rem_s64,@function
        .size           $__internal_59_$__cuda_sm20_rem_s64,(.L_x_419 - $__internal_59_$__cuda_sm20_rem_s64)
$__internal_59_$__cuda_sm20_rem_s64:
        /* <DEDUP_REMOVED lines=72> */
[----:B------:R-:W-:Y:S06]  /*1760*/  RET.REL.NODEC R2 `(_ZN2at6native54_GLOBAL__N__757059ea_21_ReplicationPadding_cu_4a93dcdf31replication_pad_backward_kernelIfEEvNS_27GenericPackedTensorAccessorIT_Lm5ENS_16DefaultPtrTraitsElEENS3_IKS4_Lm5ES5_lEEiiiii) ;  /* 0xffffe89002007950 */ /* 0x000fec0003c3ffff */
.L_x_279:
        /* <DEDUP_REMOVED lines=9> */
.L_x_419:


//--------------------- .text._ZN2at6native54_GLOBAL__N__757059ea_21_ReplicationPadding_cu_4a93dcdf31replication_pad_backward_kernelIdEEvNS_27GenericPackedTensorAccessorIT_Lm5ENS_16DefaultPtrTraitsElEENS3_IKS4_Lm5ES5_lEEiiiii --------------------------
	.section	.text._ZN2at6native54_GLOBAL__N__757059ea_21_ReplicationPadding_cu_4a93dcdf31replication_pad_backward_kernelIdEEvNS_27GenericPackedTensorAccessorIT_Lm5ENS_16DefaultPtrTraitsElEENS3_IKS4_Lm5ES5_lEEiiiii,"ax",@progbits
	.sectioninfo	@"SHI_REGISTERS=22"
	.align	128
.text._ZN2at6native54_GLOBAL__N__757059ea_21_ReplicationPadding_cu_4a93dcdf31replication_pad_backward_kernelIdEEvNS_27GenericPackedTensorAccessorIT_Lm5ENS_16DefaultPtrTraitsElEENS3_IKS4_Lm5ES5_lEEiiiii:
        .type           _ZN2at6native54_GLOBAL__N__757059ea_21_ReplicationPadding_cu_4a93dcdf31replication_pad_backward_kernelIdEEvNS_27GenericPackedTensorAccessorIT_Lm5ENS_16DefaultPtrTraitsElEENS3_IKS4_Lm5ES5_lEEiiiii,@function
        .size           _ZN2at6native54_GLOBAL__N__757059ea_21_ReplicationPadding_cu_4a93dcdf31replication_pad_backward_kernelIdEEvNS_27GenericPackedTensorAccessorIT_Lm5ENS_16DefaultPtrTraitsElEENS3_IKS4_Lm5ES5_lEEiiiii,(.L_x_422 - _ZN2at6native54_GLOBAL__N__757059ea_21_ReplicationPadding_cu_4a93dcdf31replication_pad_backward_kernelIdEEvNS_27GenericPackedTensorAccessorIT_Lm5ENS_16DefaultPtrTraitsElEENS3_IKS4_Lm5ES5_lEEiiiii)
        .other          _ZN2at6native54_GLOBAL__N__757059ea_21_ReplicationPadding_cu_4a93dcdf31replication_pad_backward_kernelIdEEvNS_27GenericPackedTensorAccessorIT_Lm5ENS_16DefaultPtrTraitsElEENS3_IKS4_Lm5ES5_lEEiiiii,@"STO_CUDA_ENTRY STV_DEFAULT"
_ZN2at6native54_GLOBAL__N__757059ea_21_ReplicationPadding_cu_4a93dcdf31replication_pad_backward_kernelIdEEvNS_27GenericPackedTensorAccessorIT_Lm5ENS_16DefaultPtrTraitsElEENS3_IKS4_Lm5ES5_lEEiiiii:
        /* <DEDUP_REMOVED lines=27> */
[----:B------:R-:W-:Y:S05]  /*01b0*/  CALL.REL.NOINC `($__internal_60_$__cuda_sm20_div_s64) ;  /* 0x00000c1000007944 */ /* 0x000fea0003c00000 */
[----:B------:R-:W-:-:S04]  /*01c0*/  IMAD.MOV R7, RZ, RZ, -R2 ;  /* 0x000000ffff077224 */ /* 0x000fc800078e0a02 */
[----:B------:R-:W-:Y:S01]  /*01d0*/  IMAD R0, R7, c[0x0][0x1e0], R4 ;  /* 0x0000780007007a24 */ /* 0x000fe200078e0204 */
[----:B------:R-:W-:Y:S05]  /*01e0*/  BRA `(.L_x_282) ;  /* 0x0000015000007947 */ /* 0x000fea0003800000 */
.L_x_281:
        /* <DEDUP_REMOVED lines=21> */
.L_x_282:
[----:B------:R-:W-:Y:S05]  /*0340*/  BSYNC B0 ;  /* 0x0000000000007941 */ /* 0x000fea0003800000 */
.L_x_280:
[----:B------:R-:W-:Y:S01]  /*0350*/  LOP3.LUT R6, R3, c[0x0][0x1dc], RZ, 0xfc, !PT ;  /* 0x0000770003067a12 */ /* 0x000fe200078efcff */
[----:B------:R-:W-:Y:S03]  /*0360*/  BSSY B0, `(.L_x_283) ;  /* 0x0000019000007945 */ /* 0x000fe60003800000 */
[----:B------:R-:W-:-:S13]  /*0370*/  ISETP.NE.U32.AND P0, PT, R6, RZ, PT ;  /* 0x000000ff0600720c */ /* 0x000fda0003f05070 */
[----:B------:R-:W-:Y:S05]  /*0380*/  @!P0 BRA `(.L_x_284) ;  /* 0x0000004000008947 */ /* 0x000fea0003800000 */
[----:B------:R-:W-:Y:S02]  /*0390*/  MOV R6, R2 ;  /* 0x0000000200067202 */ /* 0x000fe40000000f00 */
[----:B------:R-:W-:Y:S02]  /*03a0*/  MOV R2, 0x3c0 ;  /* 0x000003c000027802 */ /* 0x000fe40000000f00 */
[----:B------:R-:W-:Y:S05]  /*03b0*/  CALL.REL.NOINC `($__internal_61_$__cuda_sm20_rem_s64) ;  /* 0x00000f4000007944 */ /* 0x000fea0003c00000 */
[----:B------:R-:W-:Y:S05]  /*03c0*/  BRA `(.L_x_285) ;  /* 0x0000012000007947 */ /* 0x000fea0003800000 */
.L_x_284:
        /* <DEDUP_REMOVED lines=18> */
.L_x_285:
[----:B------:R-:W-:Y:S05]  /*04f0*/  BSYNC B0 ;  /* 0x0000000000007941 */ /* 0x000fea0003800000 */
.L_x_283:
        /* <DEDUP_REMOVED lines=15> */
[----:B------:R-:W-:Y:S05]  /*05f0*/  CALL.REL.NOINC `($__internal_60_$__cuda_sm20_div_s64) ;  /* 0x000007d000007944 */ /* 0x000fea0003c00000 */
[----:B------:R-:W-:Y:S01]  /*0600*/  IMAD.MOV.U32 R4, RZ, RZ, R2 ;  /* 0x000000ffff047224 */ /* 0x000fe200078e0002 */
[----:B------:R-:W-:Y:S05]  /*0610*/  BRA `(.L_x_288) ;  /* 0x0000013000007947 */ /* 0x000fea0003800000 */
.L_x_287:
        /* <DEDUP_REMOVED lines=19> */
.L_x_288:
[----:B------:R-:W-:Y:S05]  /*0750*/  BSYNC B0 ;  /* 0x0000000000007941 */ /* 0x000fea0003800000 */
.L_x_286:
        /* <DEDUP_REMOVED lines=101> */
[----:B--2---:R-:W-:Y:S01]  /*0db0*/  RED.E.ADD.F64.RN.STRONG.GPU [R6.64], R2 ;  /* 0x000000020600798e */ /* 0x004fe2000c10ed90 */
[----:B------:R-:W-:Y:S05]  /*0dc0*/  EXIT ;  /* 0x000000000000794d */ /* 0x000fea0003800000 */
        .weak           $__internal_60_$__cuda_sm20_div_s64
        .type           $__internal_60_$__cuda_sm20_div_s64,@function
        .size           $__internal_60_$__cuda_sm20_div_s64,($__internal_61_$__cuda_sm20_rem_s64 - $__internal_60_$__cuda_sm20_div_s64)
$__internal_60_$__cuda_sm20_div_s64:
[-C--:B------:R-:W-:Y:S02]  /*0dd0*/  IADD3 R3, P1, RZ, -R10.reuse, RZ ;  /* 0x8000000aff037210 */ /* 0x080fe40007f3e0ff */
[----:B------:R-:W-:Y:S02]  /*0de0*/  ISETP.GE.AND P0, PT, R7, RZ, PT ;  /* 0x000000ff0700720c */ /* 0x000fe40003f06270 */
[-C--:B------:R-:W-:Y:S02]  /*0df0*/  IADD3.X R12, RZ, ~R7.reuse, RZ, P1, !PT ;  /* 0x80000007ff0c7210 */ /* 0x080fe40000ffe4ff */
[----:B------:R-:W-:Y:S02]  /*0e00*/  SEL R2, R3, R10, !P0 ;  /* 0x0000000a03027207 */ /* 0x000fe40004000000 */
[----:B------:R-:W-:Y:S02]  /*0e10*/  SEL R3, R12, R7, !P0 ;  /* 0x000000070c037207 */ /* 0x000fe40004000000 */
[----:B------:R-:W-:-:S02]  /*0e20*/  ISETP.GE.AND P3, PT, R5, RZ, PT ;  /* 0x000000ff0500720c */ /* 0x000fc40003f66270 */
        /* <DEDUP_REMOVED lines=76> */
[----:B------:R-:W-:Y:S06]  /*12f0*/  RET.REL.NODEC R8 `(_ZN2at6native54_GLOBAL__N__757059ea_21_ReplicationPadding_cu_4a93dcdf31replication_pad_backward_kernelIdEEvNS_27GenericPackedTensorAccessorIT_Lm5ENS_16DefaultPtrTraitsElEENS3_IKS4_Lm5ES5_lEEiiiii) ;  /* 0xffffed0008007950 */ /* 0x000fec0003c3ffff */
        .weak           $__internal_61_$__cuda_sm20_rem_s64
        .type           $__internal_61_$__cuda_sm20_rem_s64,@function
        .size           $__internal_61_$__cuda_sm20_rem_s64,(.L_x_422 - $__internal_61_$__cuda_sm20_rem_s64)
$__internal_61_$__cuda_sm20_rem_s64:
        /* <DEDUP_REMOVED lines=72> */
[----:B------:R-:W-:Y:S06]  /*1780*/  RET.REL.NODEC R2 `(_ZN2at6native54_GLOBAL__N__757059ea_21_ReplicationPadding_cu_4a93dcdf31replication_pad_backward_kernelIdEEvNS_27GenericPackedTensorAccessorIT_Lm5ENS_16DefaultPtrTraitsElEENS3_IKS4_Lm5ES5_lEEiiiii) ;  /* 0xffffe87002007950 */ /* 0x000fec0003c3ffff */
.L_x_289:
        /* <DEDUP_REMOVED lines=15> */
.L_x_422:


//--------------------- .text._ZN2at6native54_GLOBAL__N__757059ea_21_ReplicationPadding_cu_4a93dcdf31replication_pad_backward_kernelIN3c108BFloat16EEEvNS_27GenericPackedTensorAccessorIT_Lm4ENS_16DefaultPtrTraitsElEENS5_IKS6_Lm4ES7_lEEiiii --------------------------
	.section	.text._ZN2at6native54_GLOBAL__N__757059ea_21_ReplicationPadding_cu_4a93dcdf31replication_pad_backward_kernelIN3c108BFloat16EEEvNS_27GenericPackedTensorAccessorIT_Lm4ENS_16DefaultPtrTraitsElEENS5_IKS6_Lm4ES7_lEEiiii,"ax",@progbits
	.sectioninfo	@"SHI_REGISTERS=17"
	.align	128
.text._ZN2at6native54_GLOBAL__N__757059ea_21_ReplicationPadding_cu_4a93dcdf31replication_pad_backward_kernelIN3c108BFloat16EEEvNS_27GenericPackedTensorAccessorIT_Lm4ENS_16DefaultPtrTraitsElEENS5_IKS6_Lm4ES7_lEEiiii:
        .type           _ZN2at6native54_GLOBAL__N__757059ea_21_ReplicationPadding_cu_4a93dcdf31replication_pad_backward_kernelIN3c108BFloat16EEEvNS_27GenericPackedTensorAccessorIT_Lm4ENS_16DefaultPtrTraitsElEENS5_IKS6_Lm4ES7_lEEiiii,@function
        .size           _ZN2at6native54_GLOBAL__N__757059ea_21_ReplicationPadding_cu_4a93dcdf31replication_pad_backward_kernelIN3c108BFloat16EEEvNS_27GenericPackedTensorAccessorIT_Lm4ENS_16DefaultPtrTraitsElEENS5_IKS6_Lm4ES7_lEEiiii,(.L_x_425 - _ZN2at6native54_GLOBAL__N__757059ea_21_ReplicationPadding_cu_4a93dcdf31replication_pad_backward_kernelIN3c108BFloat16EEEvNS_27GenericPackedTensorAccessorIT_Lm4ENS_16DefaultPtrTraitsElEENS5_IKS6_Lm4ES7_lEEiiii)
        .other          _ZN2at6native54_GLOBAL__N__757059ea_21_ReplicationPadding_cu_4a93dcdf31replication_pad_backward_kernelIN3c108BFloat16EEEvNS_27GenericPackedTensorAccessorIT_Lm4ENS_16DefaultPtrTraitsElEENS5_IKS6_Lm4ES7_lEEiiii,@"STO_CUDA_ENTRY STV_DEFAULT"
_ZN2at6native54_GLOBAL__N__757059ea_21_ReplicationPadding_cu_4a93dcdf31replication_pad_backward_kernelIN3c108BFloat16EEEvNS_27GenericPackedTensorAccessorIT_Lm4ENS_16DefaultPtrTraitsElEENS5_IKS6_Lm4ES7_lEEiiii:
        /* <DEDUP_REMOVED lines=21> */
[----:B------:R-:W-:Y:S05]  /*0150*/  CALL.REL.NOINC `($__internal_62_$__cuda_sm20_div_s64) ;  /* 0x0000087000007944 */ /* 0x000fea0003c00000 */
[--C-:B------:R-:W-:Y:S02]  /*0160*/  IMAD.MOV R11, RZ, RZ, -R4.reuse ;  /* 0x000000ffff0b7224 */ /* 0x100fe400078e0a04 */
[----:B------:R-:W-:Y:S02]  /*0170*/  IMAD.MOV.U32 R2, RZ, RZ, R4 ;  /* 0x000000ffff027224 */ /* 0x000fe400078e0004 */
[----:B------:R-:W-:Y:S01]  /*0180*/  IMAD R11, R11, c[0x0][0x1c8], R0 ;  /* 0x000072000b0b7a24 */ /* 0x000fe200078e0200 */
[----:B------:R-:W-:Y:S05]  /*0190*/  BRA `(.L_x_292) ;  /* 0x0000014000007947 */ /* 0x000fea0003800000 */
.L_x_291:
        /* <DEDUP_REMOVED lines=20> */
.L_x_292:
[----:B------:R-:W-:Y:S05]  /*02e0*/  BSYNC B0 ;  /* 0x0000000000007941 */ /* 0x000fea0003800000 */
.L_x_290:
[----:B------:R-:W0:Y:S01]  /*02f0*/  S2UR UR9, SR_CTAID.Y ;  /* 0x00000000000979c3 */ /* 0x000e220000002600 */
[----:B------:R-:W-:Y:S01]  /*0300*/  ULDC.64 UR12, c[0x0][0x1f8] ;  /* 0x00007e00000c7ab9 */ /* 0x000fe20000000a00 */
[----:B------:R-:W-:Y:S01]  /*0310*/  IMNMX R3, R11, c[0x0][0x1f4], !PT ;  /* 0x00007d000b037a17 */ /* 0x000fe20007800200 */
[----:B------:R-:W-:Y:S01]  /*0320*/  ULDC.64 UR20, c[0x0][0x1d8] ;  /* 0x0000760000147ab9 */ /* 0x000fe20000000a00 */
[----:B------:R-:W-:Y:S01]  /*0330*/  IMNMX R0, RZ, c[0x0][0x1f4], !PT ;  /* 0x00007d00ff007a17 */ /* 0x000fe20007800200 */
[----:B------:R-:W-:Y:S01]  /*0340*/  ULDC UR8, c[0x0][0x180] ;  /* 0x0000600000087ab9 */ /* 0x000fe20000000800 */
[----:B------:R-:W-:Y:S01]  /*0350*/  SHF.R.S32.HI R8, RZ, 0x1f, R11 ;  /* 0x0000001fff087819 */ /* 0x000fe2000001140b */
[----:B------:R-:W-:Y:S01]  /*0360*/  ULDC UR10, c[0x0][0x178] ;  /* 0x00005e00000a7ab9 */ /* 0x000fe20000000800 */
[----:B------:R-:W1:Y:S01]  /*0370*/  S2UR UR11, SR_CTAID.Z ;  /* 0x00000000000b79c3 */ /* 0x000e620000002700 */
[----:B------:R-:W-:Y:S01]  /*0380*/  ULDC.64 UR4, c[0x0][0x1f0] ;  /* 0x00007c0000047ab9 */ /* 0x000fe20000000a00 */
[----:B------:R-:W-:Y:S01]  /*0390*/  IMNMX R4, R2, c[0x0][0x1f0], !PT ;  /* 0x00007c0002047a17 */ /* 0x000fe20007800200 */
[----:B------:R-:W-:Y:S01]  /*03a0*/  UIADD3 UR15, -UR5, URZ, URZ ;  /* 0x0000003f050f7290 */ /* 0x000fe2000fffe13f */
[----:B------:R-:W-:Y:S01]  /*03b0*/  IMAD R8, R8, c[0x0][0x1e8], RZ ;  /* 0x00007a0008087a24 */ /* 0x000fe200078e02ff */
[----:B------:R-:W-:-:S02]  /*03c0*/  UIADD3 UR18, -UR4, URZ, URZ ;  /* 0x0000003f04127290 */ /* 0x000fc4000fffe13f */
[----:B------:R-:W-:Y:S02]  /*03d0*/  UIADD3 UR8, UR8, UR5, URZ ;  /* 0x0000000508087290 */ /* 0x000fe4000fffe03f */
[----:B------:R-:W-:Y:S02]  /*03e0*/  UIADD3 UR10, UR10, UR4, URZ ;  /* 0x000000040a0a7290 */ /* 0x000fe4000fffe03f */
[----:B------:R-:W-:Y:S02]  /*03f0*/  ULDC.64 UR22, c[0x0][0x190] ;  /* 0x0000640000167ab9 */ /* 0x000fe40000000a00 */
[----:B------:R-:W-:Y:S02]  /*0400*/  UISETP.LT.AND UP0, UPT, URZ, UR15, UPT ;  /* 0x0000000f3f00728c */ /* 0x000fe4000bf01270 */
[----:B------:R-:W-:Y:S02]  /*0410*/  UIADD3 UR10, UR10, -0x1, URZ ;  /* 0xffffffff0a0a7890 */ /* 0x000fe4000fffe03f */
[----:B0-----:R-:W-:-:S04]  /*0420*/  UIADD3 UR9, UR9, UR12, URZ ;  /* 0x0000000c09097290 */ /* 0x001fc8000fffe03f */
[----:B------:R-:W-:Y:S01]  /*0430*/  USHF.R.S32.HI UR6, URZ, 0x1f, UR9 ;  /* 0x0000001f3f067899 */ /* 0x000fe20008011409 */
[----:B------:R-:W-:Y:S01]  /*0440*/  IMNMX R9, R4, UR10, PT ;  /* 0x0000000a04097c17 */ /* 0x000fe2000b800200 */
[----:B------:R-:W-:Y:S02]  /*0450*/  UIMAD.WIDE.U32 UR4, UR9, UR20, URZ ;  /* 0x00000014090472a5 */ /* 0x000fe4000f8e003f */
[----:B------:R-:W-:Y:S02]  /*0460*/  UIMAD UR7, UR6, UR20, URZ ;  /* 0x00000014060772a4 */ /* 0x000fe4000f8e023f */
[----:B-1----:R-:W-:Y:S02]  /*0470*/  UIADD3 UR11, UR11, UR13, URZ ;  /* 0x0000000d0b0b7290 */ /* 0x002fe4000fffe03f */
[----:B------:R-:W-:Y:S02]  /*0480*/  UIMAD UR7, UR9, UR21, UR7 ;  /* 0x00000015090772a4 */ /* 0x000fe4000f8e0207 */
[----:B------:R-:W-:-:S02]  /*0490*/  USHF.R.S32.HI UR12, URZ, 0x1f, UR11 ;  /* 0x0000001f3f0c7899 */ /* 0x000fc4000801140b */
[----:B------:R-:W-:Y:S02]  /*04a0*/  UIMAD UR14, UR6, UR22, URZ ;  /* 0x00000016060e72a4 */ /* 0x000fe4000f8e023f */
[----:B------:R-:W-:Y:S02]  /*04b0*/  ULDC.64 UR20, c[0x0][0x1d0] ;  /* 0x0000740000147ab9 */ /* 0x000fe40000000a00 */
[----:B------:R-:W-:Y:S02]  /*04c0*/  UIADD3 UR5, UR5, UR7, URZ ;  /* 0x0000000705057290 */ /* 0x000fe4000fffe03f */
[----:B------:R-:W-:Y:S02]  /*04d0*/  UIMAD UR13, UR12, UR20, URZ ;  /* 0x000000140c0d72a4 */ /* 0x000fe4000f8e023f */
[----:B------:R-:W-:Y:S02]  /*04e0*/  UIMAD.WIDE.U32 UR6, UR9, UR22, URZ ;  /* 0x00000016090672a5 */ /* 0x000fe4000f8e003f */
[----:B------:R-:W-:-:S02]  /*04f0*/  UIMAD UR14, UR9, UR23, UR14 ;  /* 0x00000017090e72a4 */ /* 0x000fc4000f8e020e */
[----:B------:R-:W-:Y:S02]  /*0500*/  UIADD3 UR9, UR8, -0x1, URZ ;  /* 0xffffffff08097890 */ /* 0x000fe4000fffe03f */
[----:B------:R-:W-:Y:S02]  /*0510*/  UIMAD UR13, UR11, UR21, UR13 ;  /* 0x000000150b0d72a4 */ /* 0x000fe4000f8e020d */
[----:B------:R-:W-:Y:S02]  /*0520*/  UIMAD.WIDE.U32 UR4, UR11, UR20, UR4 ;  /* 0x000000140b0472a5 */ /* 0x000fe4000f8e0004 */
[----:B------:R-:W-:Y:S01]  /*0530*/  USEL UR8, URZ, UR15, !UP0 ;  /* 0x0000000f3f087287 */ /* 0x000fe2000c000000 */
[----:B------:R-:W-:Y:S01]  /*0540*/  IMNMX R3, R3, UR9, PT ;  /* 0x0000000903037c17 */ /* 0x000fe2000b800200 */
[----:B------:R-:W-:Y:S02]  /*0550*/  ULDC.64 UR20, c[0x0][0x188] ;  /* 0x0000620000147ab9 */ /* 0x000fe40000000a00 */
[----:B------:R-:W-:Y:S01]  /*0560*/  UIADD3 UR7, UR7, UR14, URZ ;  /* 0x0000000e07077290 */ /* 0x000fe2000fffe03f */
[----:B------:R-:W-:Y:S01]  /*0570*/  IMAD.U32 R7, RZ, RZ, UR5 ;  /* 0x00000005ff077e24 */ /* 0x000fe2000f8e00ff */
[----:B------:R-:W-:Y:S01]  /*0580*/  UIMAD UR12, UR12, UR20, URZ ;  /* 0x000000140c0c72a4 */ /* 0x000fe2000f8e023f */
[----:B------:R-:W-:Y:S01]  /*0590*/  IADD3 R3, R3, UR8, -R0 ;  /* 0x0000000803037c10 */ /* 0x000fe2000fffe800 */
[----:B------:R-:W-:Y:S01]  /*05a0*/  UIMAD.WIDE.U32 UR6, UR11, UR20, UR6 ;  /* 0x000000140b0672a5 */ /* 0x000fe2000f8e0006 */
[----:B------:R-:W-:Y:S01]  /*05b0*/  IMNMX R0, RZ, c[0x0][0x1f0], !PT ;  /* 0x00007c00ff007a17 */ /* 0x000fe20007800200 */
[----:B------:R-:W-:Y:S01]  /*05c0*/  UIMAD UR9, UR11, UR21, UR12 ;  /* 0x000000150b0972a4 */ /* 0x000fe2000f8e020c */
[----:B------:R-:W-:Y:S01]  /*05d0*/  SHF.R.S32.HI R10, RZ, 0x1f, R3 ;  /* 0x0000001fff0a7819 */ /* 0x000fe20000011403 */
[----:B------:R-:W-:Y:S01]  /*05e0*/  UISETP.LT.AND UP0, UPT, URZ, UR18, UPT ;  /* 0x000000123f00728c */ /* 0x000fe2000bf01270 */
[----:B------:R-:W-:Y:S01]  /*05f0*/  IMAD.U32 R6, RZ, RZ, UR4 ;  /* 0x00000004ff067e24 */ /* 0x000fe2000f8e00ff */
[----:B------:R-:W-:Y:S01]  /*0600*/  UIADD3 UR11, UR5, UR13, URZ ;  /* 0x0000000d050b7290 */ /* 0x000fe2000fffe03f */
[----:B------:R-:W-:Y:S01]  /*0610*/  IMAD.U32 R5, RZ, RZ, UR7 ;  /* 0x00000007ff057e24 */ /* 0x000fe2000f8e00ff */
[----:B------:R-:W-:Y:S01]  /*0620*/  UIADD3 UR9, UR7, UR9, URZ ;  /* 0x0000000907097290 */ /* 0x000fe2000fffe03f */
[----:B------:R-:W-:Y:S01]  /*0630*/  IMAD.U32 R4, RZ, RZ, UR6 ;  /* 0x00000006ff047e24 */ /* 0x000fe2000f8e00ff */
[----:B------:R-:W-:Y:S01]  /*0640*/  USEL UR8, URZ, UR18, !UP0 ;  /* 0x000000123f087287 */ /* 0x000fe2000c000000 */
[----:B------:R-:W-:-:S02]  /*0650*/  IMAD R10, R10, c[0x0][0x1a0], RZ ;  /* 0x000068000a0a7a24 */ /* 0x000fc400078e02ff */
[----:B------:R-:W-:Y:S02]  /*0660*/  IMAD.U32 R7, RZ, RZ, UR11 ;  /* 0x0000000bff077e24 */ /* 0x000fe4000f8e00ff */
[----:B------:R-:W-:Y:S01]  /*0670*/  IMAD.U32 R5, RZ, RZ, UR9 ;  /* 0x00000009ff057e24 */ /* 0x000fe2000f8e00ff */
[----:B------:R-:W-:Y:S01]  /*0680*/  IADD3 R0, R9, UR8, -R0 ;  /* 0x0000000809007c10 */ /* 0x000fe2000fffe800 */
[C---:B------:R-:W-:Y:S02]  /*0690*/  IMAD R9, R11.reuse, c[0x0][0x1ec], R8 ;  /* 0x00007b000b097a24 */ /* 0x040fe400078e0208 */
[----:B------:R-:W-:Y:S01]  /*06a0*/  IMAD.WIDE.U32 R6, R11, c[0x0][0x1e8], R6 ;  /* 0x00007a000b067a25 */ /* 0x000fe200078e0006 */
[----:B------:R-:W-:-:S03]  /*06b0*/  SHF.R.S32.HI R8, RZ, 0x1f, R0 ;  /* 0x0000001fff087819 */ /* 0x000fc60000011400 */
[C---:B------:R-:W-:Y:S02]  /*06c0*/  IMAD R11, R3.reuse, c[0x0][0x1a4], R10 ;  /* 0x00006900030b7a24 */ /* 0x040fe400078e020a */
[----:B------:R-:W-:Y:S01]  /*06d0*/  IMAD.WIDE.U32 R4, R3, c[0x0][0x1a0], R4 ;  /* 0x0000680003047a25 */ /* 0x000fe200078e0004 */
[----:B------:R-:W-:-:S03]  /*06e0*/  SHF.R.S32.HI R3, RZ, 0x1f, R2 ;  /* 0x0000001fff037819 */ /* 0x000fc60000011402 */
[----:B------:R-:W-:Y:S02]  /*06f0*/  IMAD.IADD R7, R7, 0x1, R9 ;  /* 0x0000000107077824 */ /* 0x000fe400078e0209 */
[----:B------:R-:W-:Y:S02]  /*0700*/  IMAD.IADD R9, R5, 0x1, R11 ;  /* 0x0000000105097824 */ /* 0x000fe400078e020b */
[----:B------:R-:W-:Y:S02]  /*0710*/  IMAD R3, R3, c[0x0][0x1e0], RZ ;  /* 0x0000780003037a24 */ /* 0x000fe400078e02ff */
[----:B------:R-:W-:Y:S02]  /*0720*/  IMAD R11, R8, c[0x0][0x198], RZ ;  /* 0x00006600080b7a24 */ /* 0x000fe400078e02ff */
[----:B------:R-:W-:Y:S02]  /*0730*/  IMAD.MOV.U32 R8, RZ, RZ, R4 ;  /* 0x000000ffff087224 */ /* 0x000fe400078e0004 */
[----:B------:R-:W-:-:S02]  /*0740*/  IMAD R3, R2, c[0x0][0x1e4], R3 ;  /* 0x0000790002037a24 */ /* 0x000fc400078e0203 */
[----:B------:R-:W-:-:S04]  /*0750*/  IMAD.WIDE.U32 R4, R2, c[0x0][0x1e0], R6 ;  /* 0x0000780002047a25 */ /* 0x000fc800078e0006 */
[C---:B------:R-:W-:Y:S01]  /*0760*/  IMAD R11, R0.reuse, c[0x0][0x19c], R11 ;  /* 0x00006700000b7a24 */ /* 0x040fe200078e020b */
[----:B------:R-:W-:Y:S01]  /*0770*/  IADD3 R5, R5, R3, RZ ;  /* 0x0000000305057210 */ /* 0x000fe20007ffe0ff */
[----:B------:R-:W-:Y:S01]  /*0780*/  IMAD.WIDE.U32 R8, R0, c[0x0][0x198], R8 ;  /* 0x0000660000087a25 */ /* 0x000fe200078e0008 */
[----:B------:R-:W-:-:S03]  /*0790*/  LEA R6, P0, R4, c[0x0][0x1a8], 0x1 ;  /* 0x00006a0004067a11 */ /* 0x000fc600078008ff */
[----:B------:R-:W-:Y:S01]  /*07a0*/  IMAD.IADD R3, R9, 0x1, R11 ;  /* 0x0000000109037824 */ /* 0x000fe200078e020b */
[----:B------:R-:W-:Y:S02]  /*07b0*/  LEA R2, P1, R8, c[0x0][0x160], 0x1 ;  /* 0x0000580008027a11 */ /* 0x000fe400078208ff */
[----:B------:R-:W-:Y:S02]  /*07c0*/  LEA.HI.X R7, R4, c[0x0][0x1ac], R5, 0x1, P0 ;  /* 0x00006b0004077a11 */ /* 0x000fe400000f0c05 */
[----:B------:R-:W-:-:S03]  /*07d0*/  LEA.HI.X R3, R8, c[0x0][0x164], R3, 0x1, P1 ;  /* 0x0000590008037a11 */ /* 0x000fc600008f0c03 */
[----:B------:R0:W5:Y:S04]  /*07e0*/  LDG.E.U16 R13, [R6.64] ;  /* 0x00000010060d7981 */ /* 0x000168000c1e1500 */
[----:B------:R0:W5:Y:S02]  /*07f0*/  LDG.E.U16 R0, [R2.64] ;  /* 0x0000001002007981 */ /* 0x000164000c1e1500 */
.L_x_295:
        /* <DEDUP_REMOVED lines=13> */
.L_x_294:
        /* <DEDUP_REMOVED lines=9> */
.L_x_293:
[----:B0-----:R-:W-:Y:S02]  /*0960*/  SHF.R.U32.HI R4, RZ, R14, R11 ;  /* 0x0000000eff047219 */ /* 0x001fe4000001160b */
[----:B------:R-:W-:Y:S02]  /*0970*/  PRMT R5, R0, 0x9910, RZ ;  /* 0x0000991000057816 */ /* 0x000fe400000000ff */
[----:B------:R-:W-:-:S04]  /*0980*/  PRMT R0, R4, 0x9910, RZ ;  /* 0x0000991004007816 */ /* 0x000fc800000000ff */
[----:B------:R-:W-:Y:S02]  /*0990*/  ISETP.NE.AND P0, PT, R5, R0, PT ;  /* 0x000000000500720c */ /* 0x000fe40003f05270 */
[----:B------:R-:W-:-:S11]  /*09a0*/  PRMT R0, R4, 0x7610, R0 ;  /* 0x0000761004007816 */ /* 0x000fd60000000000 */
[----:B------:R-:W-:Y:S05]  /*09b0*/  @P0 BRA `(.L_x_295) ;  /* 0xfffffe4000000947 */ /* 0x000fea000383ffff */
[----:B------:R-:W-:Y:S05]  /*09c0*/  EXIT ;  /* 0x000000000000794d */ /* 0x000fea0003800000 */
        .weak           $__internal_62_$__cuda_sm20_div_s64
        .type           $__internal_62_$__cuda_sm20_div_s64,@function
        .size           $__internal_62_$__cuda_sm20_div_s64,(.L_x_425 - $__internal_62_$__cuda_sm20_div_s64)
$__internal_62_$__cuda_sm20_div_s64:
        /* <DEDUP_REMOVED lines=31> */
[----:B------:R-:W-:Y:S02]  /*0bc0*/  SEL R8, R5, R0, !P3 ;  /* 0x0000000005087207 */ /* 0x000fe40005800000 */
[----:B------:R-:W-:Y:S01]  /*0bd0*/  IADD3.X R10, RZ, ~R3, RZ, P4, !PT ;  /* 0x80000003ff0a7210 */ /* 0x000fe200027fe4ff */
[----:B------:R-:W-:-:S02]  /*0be0*/  IMAD.X R4, RZ, RZ, ~R4, P0 ;  /* 0x000000ffff047224 */ /* 0x000fc400000e0e04 */
[----:B------:R-:W-:Y:S01]  /*0bf0*/  IMAD.MOV.U32 R5, RZ, RZ, RZ ;  /* 0x000000ffff057224 */ /* 0x000fe200078e00ff */
[----:B------:R-:W-:Y:S01]  /*0c00*/  SEL R10, R10, R3, !P3 ;  /* 0x000000030a0a7207 */ /* 0x000fe20005800000 */
[----:B------:R-:W-:Y:S01]  /*0c10*/  IMAD.WIDE.U32 R6, P0, R7, R4, R6 ;  /* 0x0000000407067225 */ /* 0x000fe20007800006 */
[----:B------:R-:W-:-:S05]  /*0c20*/  LOP3.LUT R3, R3, c[0x0][0x1cc], RZ, 0x3c, !PT ;  /* 0x0000730003037a12 */ /* 0x000fca00078e3cff */
        /* <DEDUP_REMOVED lines=32> */
[----:B------:R-:W-:-:S03]  /*0e30*/  ISETP.NE.U32.AND P0, PT, RZ, c[0x0][0x1c8], PT ;  /* 0x00007200ff007a0c */ /* 0x000fc60003f05070 */
[----:B------:R-:W-:Y:S01]  /*0e40*/  IMAD.MOV R3, RZ, RZ, -R4 ;  /* 0x000000ffff037224 */ /* 0x000fe200078e0a04 */
[----:B------:R-:W-:-:S04]  /*0e50*/  ISETP.NE.AND.EX P0, PT, RZ, c[0x0][0x1cc], PT, P0 ;  /* 0x00007300ff007a0c */ /* 0x000fc80003f05300 */
[----:B------:R-:W-:Y:S01]  /*0e60*/  SEL R4, R3, R4, !P1 ;  /* 0x0000000403047207 */ /* 0x000fe20004800000 */
[----:B------:R-:W-:-:S03]  /*0e70*/  IMAD.MOV.U32 R3, RZ, RZ, 0x0 ;  /* 0x00000000ff037424 */ /* 0x000fc600078e00ff */
[----:B------:R-:W-:Y:S01]  /*0e80*/  SEL R4, R4, 0xffffffff, P0 ;  /* 0xffffffff04047807 */ /* 0x000fe20000000000 */
[----:B------:R-:W-:Y:S06]  /*0e90*/  RET.REL.NODEC R2 `(_ZN2at6native54_GLOBAL__N__757059ea_21_ReplicationPadding_cu_4a93dcdf31replication_pad_backward_kernelIN3c108BFloat16EEEvNS_27GenericPackedTensorAccessorIT_Lm4ENS_16DefaultPtrTraitsElEENS5_IKS6_Lm4ES7_lEEiiii) ;  /* 0xfffff16002007950 */ /* 0x000fec0003c3ffff */
.L_x_296:
        /* <DEDUP_REMOVED lines=14> */
.L_x_425:


//--------------------- .text._ZN2at6native54_GLOBAL__N__757059ea_21_ReplicationPadding_cu_4a93dcdf31replication_pad_backward_kernelIN3c104HalfEEEvNS_27GenericPackedTensorAccessorIT_Lm4ENS_16DefaultPtrTraitsElEENS5_IKS6_Lm4ES7_lEEiiii --------------------------
	.section	.text._ZN2at6native54_GLOBAL__N__757059ea_21_ReplicationPadding_cu_4a93dcdf31replication_pad_backward_kernelIN3c104HalfEEEvNS_27GenericPackedTensorAccessorIT_Lm4ENS_16DefaultPtrTraitsElEENS5_IKS6_Lm4ES7_lEEiiii,"ax",@progbits
	.sectioninfo	@"SHI_REGISTERS=16"
	.align	128
.text._ZN2at6native54_GLOBAL__N__757059ea_21_ReplicationPadding_cu_4a93dcdf31replication_pad_backward_kernelIN3c104HalfEEEvNS_27GenericPackedTensorAccessorIT_Lm4ENS_16DefaultPtrTraitsElEENS5_IKS6_Lm4ES7_lEEiiii:
        .type           _ZN2at6native54_GLOBAL__N__757059ea_21_ReplicationPadding_cu_4a93dcdf31replication_pad_backward_kernelIN3c104HalfEEEvNS_27GenericPackedTensorAccessorIT_Lm4ENS_16DefaultPtrTraitsElEENS5_IKS6_Lm4ES7_lEEiiii,@function
        .size           _ZN2at6native54_GLOBAL__N__757059ea_21_ReplicationPadding_cu_4a93dcdf31replication_pad_backward_kernelIN3c104HalfEEEvNS_27GenericPackedTensorAccessorIT_Lm4ENS_16DefaultPtrTraitsElEENS5_IKS6_Lm4ES7_lEEiiii,(.L_x_427 - _ZN2at6native54_GLOBAL__N__757059ea_21_ReplicationPadding_cu_4a93dcdf31replication_pad_backward_kernelIN3c104HalfEEEvNS_27GenericPackedTensorAccessorIT_Lm4ENS_16DefaultPtrTraitsElEENS5_IKS6_Lm4ES7_lEEiiii)
        .other          _ZN2at6native54_GLOBAL__N__757059ea_21_ReplicationPadding_cu_4a93dcdf31replication_pad_backward_kernelIN3c104HalfEEEvNS_27GenericPackedTensorAccessorIT_Lm4ENS_16DefaultPtrTraitsElEENS5_IKS6_Lm4ES7_lEEiiii,@"STO_CUDA_ENTRY STV_DEFAULT"
_ZN2at6native54_GLOBAL__N__757059ea_21_ReplicationPadding_cu_4a93dcdf31replication_pad_backward_kernelIN3c104HalfEEEvNS_27GenericPackedTensorAccessorIT_Lm4ENS_16DefaultPtrTraitsElEENS5_IKS6_Lm4ES7_lEEiiii:
        /* <DEDUP_REMOVED lines=21> */
[----:B------:R-:W-:Y:S05]  /*0150*/  CALL.REL.NOINC `($__internal_63_$__cuda_sm20_div_s64) ;  /* 0x0000075000007944 */ /* 0x000fea0003c00000 */
[----:B------:R-:W-:-:S04]  /*0160*/  IMAD.MOV R9, RZ, RZ, -R7 ;  /* 0x000000ffff097224 */ /* 0x000fc800078e0a07 */
[----:B------:R-:W-:Y:S01]  /*0170*/  IMAD R9, R9, c[0x0][0x1c8], R0 ;  /* 0x0000720009097a24 */ /* 0x000fe200078e0200 */
[----:B------:R-:W-:Y:S05]  /*0180*/  BRA `(.L_x_299) ;  /* 0x0000014000007947 */ /* 0x000fea0003800000 */
.L_x_298:
        /* <DEDUP_REMOVED lines=17> */
[----:B------:R-:W-:-:S04]  /*02a0*/  @!P2 LOP3.LUT R7, RZ, c[0x0][0x1c8], RZ, 0x33, !PT ;  /* 0x00007200ff07aa12 */ /* 0x000fc800078e33ff */
[----:B------:R-:W-:-:S05]  /*02b0*/  IADD3 R9, -R7, RZ, RZ ;  /* 0x000000ff07097210 */ /* 0x000fca0007ffe1ff */
[----:B------:R-:W-:Y:S02]  /*02c0*/  IMAD R9, R9, c[0x0][0x1c8], R0 ;  /* 0x0000720009097a24 */ /* 0x000fe400078e0200 */
.L_x_299:
[----:B------:R-:W-:Y:S05]  /*02d0*/  BSYNC B0 ;  /* 0x0000000000007941 */ /* 0x000fea0003800000 */
.L_x_297:
[----:B------:R-:W0:Y:S01]  /*02e0*/  S2UR UR7, SR_CTAID.Y ;  /* 0x00000000000779c3 */ /* 0x000e220000002600 */
[----:B------:R-:W-:Y:S01]  /*02f0*/  ULDC.64 UR4, c[0x0][0x1f8] ;  /* 0x00007e0000047ab9 */ /* 0x000fe20000000a00 */
[----:B------:R-:W-:Y:S01]  /*0300*/  SHF.R.S32.HI R0, RZ, 0x1f, R9 ;  /* 0x0000001fff007819 */ /* 0x000fe20000011409 */
[----:B------:R-:W-:Y:S02]  /*0310*/  ULDC.64 UR10, c[0x0][0x1d8] ;  /* 0x00007600000a7ab9 */ /* 0x000fe40000000a00 */
[----:B------:R-:W-:Y:S02]  /*0320*/  ULDC.64 UR12, c[0x0][0x1d0] ;  /* 0x00007400000c7ab9 */ /* 0x000fe40000000a00 */
[----:B------:R-:W-:Y:S01]  /*0330*/  IMAD R4, R0, c[0x0][0x1e8], RZ ;  /* 0x00007a0000047a24 */ /* 0x000fe200078e02ff */
[----:B------:R-:W1:Y:S01]  /*0340*/  S2UR UR9, SR_CTAID.Z ;  /* 0x00000000000979c3 */ /* 0x000e620000002700 */
[----:B------:R-:W-:Y:S01]  /*0350*/  SHF.R.S32.HI R0, RZ, 0x1f, R7 ;  /* 0x0000001fff007819 */ /* 0x000fe20000011407 */
[----:B------:R-:W-:Y:S01]  /*0360*/  ULDC.64 UR16, c[0x0][0x190] ;  /* 0x0000640000107ab9 */ /* 0x000fe20000000a00 */
[----:B------:R-:W-:-:S03]  /*0370*/  IMAD R5, R9, c[0x0][0x1ec], R4 ;  /* 0x00007b0009057a24 */ /* 0x000fc600078e0204 */
[----:B------:R-:W-:Y:S01]  /*0380*/  IMAD R0, R0, c[0x0][0x1e0], RZ ;  /* 0x0000780000007a24 */ /* 0x000fe200078e02ff */
        /* <DEDUP_REMOVED lines=10> */
[----:B------:R-:W-:-:S04]  /*0430*/  UIMAD UR6, UR9, UR13, UR6 ;  /* 0x0000000d090672a4 */ /* 0x000fc8000f8e0206 */
[----:B------:R-:W-:Y:S01]  /*0440*/  UIADD3 UR6, UR5, UR6, URZ ;  /* 0x0000000605067290 */ /* 0x000fe2000fffe03f */
[----:B------:R-:W-:Y:S02]  /*0450*/  IMAD.U32 R3, RZ, RZ, UR5 ;  /* 0x00000005ff037e24 */ /* 0x000fe4000f8e00ff */
[----:B------:R-:W-:-:S03]  /*0460*/  IMAD.U32 R2, RZ, RZ, UR4 ;  /* 0x00000004ff027e24 */ /* 0x000fc6000f8e00ff */
[----:B------:R-:W-:-:S04]  /*0470*/  IMAD.U32 R3, RZ, RZ, UR6 ;  /* 0x00000006ff037e24 */ /* 0x000fc8000f8e00ff */
[----:B------:R-:W-:-:S04]  /*0480*/  IMAD.WIDE.U32 R2, R9, c[0x0][0x1e8], R2 ;  /* 0x00007a0009027a25 */ /* 0x000fc800078e0002 */
[----:B------:R-:W-:Y:S02]  /*0490*/  IMAD.IADD R3, R3, 0x1, R5 ;  /* 0x0000000103037824 */ /* 0x000fe400078e0205 */
[C---:B------:R-:W-:Y:S02]  /*04a0*/  IMAD R5, R7.reuse, c[0x0][0x1e4], R0 ;  /* 0x0000790007057a24 */ /* 0x040fe400078e0200 */
[----:B------:R-:W-:-:S04]  /*04b0*/  IMAD.WIDE.U32 R2, R7, c[0x0][0x1e0], R2 ;  /* 0x0000780007027a25 */ /* 0x000fc800078e0002 */
[----:B------:R-:W-:Y:S01]  /*04c0*/  IMAD.IADD R3, R3, 0x1, R5 ;  /* 0x0000000103037824 */ /* 0x000fe200078e0205 */
[----:B------:R-:W-:-:S04]  /*04d0*/  LEA R4, P0, R2, c[0x0][0x1a8], 0x1 ;  /* 0x00006a0002047a11 */ /* 0x000fc800078008ff */
[----:B------:R-:W-:Y:S01]  /*04e0*/  LEA.HI.X R5, R2, c[0x0][0x1ac], R3, 0x1, P0 ;  /* 0x00006b0002057a11 */ /* 0x000fe200000f0c03 */
[----:B------:R-:W-:Y:S02]  /*04f0*/  ULDC UR6, c[0x0][0x180] ;  /* 0x0000600000067ab9 */ /* 0x000fe40000000800 */
[----:B------:R-:W-:Y:S02]  /*0500*/  UIMAD UR11, UR8, UR16, URZ ;  /* 0x00000010080b72a4 */ /* 0x000fe4000f8e023f */
[----:B------:R0:W5:Y:S01]  /*0510*/  LDG.E.U16 R0, [R4.64] ;  /* 0x0000000e04007981 */ /* 0x000162000c1e1500 */
[----:B------:R-:W-:Y:S01]  /*0520*/  ULDC.64 UR14, c[0x0][0x1f0] ;  /* 0x00007c00000e7ab9 */ /* 0x000fe20000000a00 */
[----:B------:R-:W-:Y:S01]  /*0530*/  IMNMX R3, R9, c[0x0][0x1f4], !PT ;  /* 0x00007d0009037a17 */ /* 0x000fe20007800200 */
[----:B------:R-:W-:Y:S01]  /*0540*/  ULDC UR4, c[0x0][0x178] ;  /* 0x00005e0000047ab9 */ /* 0x000fe20000000800 */
[----:B------:R-:W-:Y:S01]  /*0550*/  IMNMX R2, RZ, c[0x0][0x1f4], !PT ;  /* 0x00007d00ff027a17 */ /* 0x000fe20007800200 */
[----:B------:R-:W-:Y:S01]  /*0560*/  UIADD3 UR12, -UR15, URZ, URZ ;  /* 0x0000003f0f0c7290 */ /* 0x000fe2000fffe13f */
[----:B------:R-:W-:Y:S01]  /*0570*/  IMNMX R7, R7, c[0x0][0x1f0], !PT ;  /* 0x00007c0007077a17 */ /* 0x000fe20007800200 */
[----:B------:R-:W-:-:S02]  /*0580*/  UIADD3 UR6, UR6, UR15, URZ ;  /* 0x0000000f06067290 */ /* 0x000fc4000fffe03f */
[----:B------:R-:W-:Y:S01]  /*0590*/  UIADD3 UR8, UR4, UR14, URZ ;  /* 0x0000000e04087290 */ /* 0x000fe2000fffe03f */
[----:B0-----:R-:W-:Y:S01]  /*05a0*/  IMNMX R4, RZ, c[0x0][0x1f0], !PT ;  /* 0x00007c00ff047a17 */ /* 0x001fe20007800200 */
[----:B------:R-:W-:Y:S02]  /*05b0*/  UIMAD.WIDE.U32 UR4, UR7, UR16, URZ ;  /* 0x00000010070472a5 */ /* 0x000fe4000f8e003f */
[----:B------:R-:W-:Y:S02]  /*05c0*/  UIMAD UR11, UR7, UR17, UR11 ;  /* 0x00000011070b72a4 */ /* 0x000fe4000f8e020b */
[----:B------:R-:W-:Y:S02]  /*05d0*/  UISETP.LT.AND UP0, UPT, URZ, UR12, UPT ;  /* 0x0000000c3f00728c */ /* 0x000fe4000bf01270 */
[----:B------:R-:W-:Y:S02]  /*05e0*/  UIADD3 UR7, UR6, -0x1, URZ ;  /* 0xffffffff06077890 */ /* 0x000fe4000fffe03f */
[----:B------:R-:W-:-:S02]  /*05f0*/  UIADD3 UR13, -UR14, URZ, URZ ;  /* 0x0000003f0e0d7290 */ /* 0x000fc4000fffe13f */
[----:B------:R-:W-:Y:S02]  /*0600*/  USEL UR6, URZ, UR12, !UP0 ;  /* 0x0000000c3f067287 */ /* 0x000fe4000c000000 */
[----:B------:R-:W-:Y:S01]  /*0610*/  ULDC.64 UR14, c[0x0][0x188] ;  /* 0x00006200000e7ab9 */ /* 0x000fe20000000a00 */
[----:B------:R-:W-:Y:S01]  /*0620*/  IMNMX R3, R3, UR7, PT ;  /* 0x0000000703037c17 */ /* 0x000fe2000b800200 */
[----:B------:R-:W-:Y:S02]  /*0630*/  UIADD3 UR5, UR5, UR11, URZ ;  /* 0x0000000b05057290 */ /* 0x000fe4000fffe03f */
[----:B------:R-:W-:Y:S01]  /*0640*/  UIMAD UR10, UR10, UR14, URZ ;  /* 0x0000000e0a0a72a4 */ /* 0x000fe2000f8e023f */
[----:B------:R-:W-:Y:S01]  /*0650*/  IADD3 R5, R3, UR6, -R2 ;  /* 0x0000000603057c10 */ /* 0x000fe2000fffe802 */
[----:B------:R-:W-:Y:S02]  /*0660*/  UIADD3 UR8, UR8, -0x1, URZ ;  /* 0xffffffff08087890 */ /* 0x000fe4000fffe03f */
[----:B------:R-:W-:Y:S01]  /*0670*/  UISETP.LT.AND UP0, UPT, URZ, UR13, UPT ;  /* 0x0000000d3f00728c */ /* 0x000fe2000bf01270 */
[----:B------:R-:W-:Y:S01]  /*0680*/  SHF.R.S32.HI R6, RZ, 0x1f, R5 ;  /* 0x0000001fff067819 */ /* 0x000fe20000011405 */
[----:B------:R-:W-:-:S02]  /*0690*/  UIMAD UR7, UR9, UR15, UR10 ;  /* 0x0000000f090772a4 */ /* 0x000fc4000f8e020a */
[----:B------:R-:W-:Y:S01]  /*06a0*/  UIMAD.WIDE.U32 UR4, UR9, UR14, UR4 ;  /* 0x0000000e090472a5 */ /* 0x000fe2000f8e0004 */
[----:B------:R-:W-:Y:S01]  /*06b0*/  IMNMX R7, R7, UR8, PT ;  /* 0x0000000807077c17 */ /* 0x000fe2000b800200 */
[----:B------:R-:W-:Y:S01]  /*06c0*/  USEL UR6, URZ, UR13, !UP0 ;  /* 0x0000000d3f067287 */ /* 0x000fe2000c000000 */
[----:B------:R-:W-:Y:S01]  /*06d0*/  IMAD R6, R6, c[0x0][0x1a0], RZ ;  /* 0x0000680006067a24 */ /* 0x000fe200078e02ff */
[----:B------:R-:W-:Y:S02]  /*06e0*/  UIADD3 UR7, UR5, UR7, URZ ;  /* 0x0000000705077290 */ /* 0x000fe4000fffe03f */
[----:B------:R-:W-:Y:S01]  /*06f0*/  MOV R2, UR4 ;  /* 0x0000000400027c02 */ /* 0x000fe20008000f00 */
[----:B------:R-:W-:Y:S01]  /*0700*/  IMAD.U32 R3, RZ, RZ, UR5 ;  /* 0x00000005ff037e24 */ /* 0x000fe2000f8e00ff */
[----:B------:R-:W-:Y:S01]  /*0710*/  IADD3 R7, R7, UR6, -R4 ;  /* 0x0000000607077c10 */ /* 0x000fe2000fffe804 */
[----:B------:R-:W-:Y:S01]  /*0720*/  IMAD R9, R5, c[0x0][0x1a4], R6 ;  /* 0x0000690005097a24 */ /* 0x000fe200078e0206 */
[----:B------:R-:W-:Y:S01]  /*0730*/  ULDC.64 UR4, c[0x0][0x118] ;  /* 0x0000460000047ab9 */ /* 0x000fe20000000a00 */
[----:B------:R-:W-:Y:S01]  /*0740*/  IMAD.U32 R3, RZ, RZ, UR7 ;  /* 0x00000007ff037e24 */ /* 0x000fe2000f8e00ff */
[----:B------:R-:W-:-:S03]  /*0750*/  SHF.R.S32.HI R4, RZ, 0x1f, R7 ;  /* 0x0000001fff047819 */ /* 0x000fc60000011407 */
[----:B------:R-:W-:-:S04]  /*0760*/  IMAD.WIDE.U32 R2, R5, c[0x0][0x1a0], R2 ;  /* 0x0000680005027a25 */ /* 0x000fc800078e0002 */
        /* <DEDUP_REMOVED lines=11> */
[----:B------:R-:W-:-:S10]  /*0820*/  HFMA2.MMA R4, -RZ, RZ, 0, 0.19775390625 ;  /* 0x00003254ff047435 */ /* 0x000fd400000001ff */
[----:B0-----:R-:W-:Y:S02]  /*0830*/  SEL R6, R4, 0x7610, P0 ;  /* 0x0000761004067807 */ /* 0x001fe40000000000 */
.L_x_300:
[----:B-1---5:R-:W-:-:S05]  /*0840*/  HADD2 R4, R5, R0.H0_H0 ;  /* 0x2000000005047230 */ /* 0x022fca0000000000 */
[----:B------:R-:W-:-:S06]  /*0850*/  PRMT R4, R5, R6, R4 ;  /* 0x0000000605047216 */ /* 0x000fcc0000000004 */
[----:B------:R-:W0:Y:S02]  /*0860*/  ATOM.E.CAS.STRONG.GPU PT, R4, [R2], R5, R4 ;  /* 0x000000050204738b */ /* 0x000e2400001ee104 */
[----:B0-----:R-:W-:Y:S01]  /*0870*/  ISETP.NE.U32.AND P0, PT, R4, R5, PT ;  /* 0x000000050400720c */ /* 0x001fe20003f05070 */
[----:B------:R-:W-:-:S12]  /*0880*/  IMAD.MOV.U32 R5, RZ, RZ, R4 ;  /* 0x000000ffff057224 */ /* 0x000fd800078e0004 */
[----:B------:R-:W-:Y:S05]  /*0890*/  @P0 BRA `(.L_x_300) ;  /* 0xffffffa000000947 */ /* 0x000fea000383ffff */
[----:B------:R-:W-:Y:S05]  /*08a0*/  EXIT ;  /* 0x000000000000794d */ /* 0x000fea0003800000 */
        .weak           $__internal_63_$__cuda_sm20_div_s64
        .type           $__internal_63_$__cuda_sm20_div_s64,@function
        .size           $__internal_63_$__cuda_sm20_div_s64,(.L_x_427 - $__internal_63_$__cuda_sm20_div_s64)
$__internal_63_$__cuda_sm20_div_s64:
        /* <DEDUP_REMOVED lines=34> */
[----:B------:R-:W-:Y:S02]  /*0ad0*/  IMAD.MOV.U32 R5, RZ, RZ, RZ ;  /* 0x000000ffff057224 */ /* 0x000fe400078e00ff */
[----:B------:R-:W-:Y:S01]  /*0ae0*/  IMAD.WIDE.U32 R6, P0, R7, R4, R6 ;  /* 0x0000000407067225 */ /* 0x000fe20007800006 */
[----:B------:R-:W-:Y:S02]  /*0af0*/  SEL R10, R10, R3, !P3 ;  /* 0x000000030a0a7207 */ /* 0x000fe40005800000 */
[----:B------:R-:W-:-:S03]  /*0b00*/  LOP3.LUT R3, R3, c[0x0][0x1cc], RZ, 0x3c, !PT ;  /* 0x0000730003037a12 */ /* 0x000fc600078e3cff */
        /* <DEDUP_REMOVED lines=15> */
[C---:B------:R-:W-:Y:S01]  /*0c00*/  IMAD R5, R7.reuse, UR5, R5 ;  /* 0x0000000507057c24 */ /* 0x040fe2000f8e0205 */
[----:B------:R-:W-:Y:S02]  /*0c10*/  IADD3 R8, P1, -R4, R8, RZ ;  /* 0x0000000804087210 */ /* 0x000fe40007f3e1ff */
[----:B------:R-:W-:Y:S01]  /*0c20*/  IADD3 R4, R7, 0x1, RZ ;  /* 0x0000000107047810 */ /* 0x000fe20007ffe0ff */
        /* <DEDUP_REMOVED lines=12> */
[----:B------:R-:W-:Y:S01]  /*0cf0*/  ISETP.GE.AND P1, PT, R3, RZ, PT ;  /* 0x000000ff0300720c */ /* 0x000fe20003f26270 */
[----:B------:R-:W-:Y:S01]  /*0d00*/  IMAD.MOV.U32 R3, RZ, RZ, 0x0 ;  /* 0x00000000ff037424 */ /* 0x000fe200078e00ff */
[----:B------:R-:W-:Y:S02]  /*0d10*/  SEL R7, R7, R4, P0 ;  /* 0x0000000407077207 */ /* 0x000fe40000000000 */
[----:B------:R-:W-:-:S03]  /*0d20*/  ISETP.NE.U32.AND P0, PT, RZ, c[0x0][0x1c8], PT ;  /* 0x00007200ff007a0c */ /* 0x000fc60003f05070 */
[----:B------:R-:W-:Y:S01]  /*0d30*/  IMAD.MOV R4, RZ, RZ, -R7 ;  /* 0x000000ffff047224 */ /* 0x000fe200078e0a07 */
[----:B------:R-:W-:-:S04]  /*0d40*/  ISETP.NE.AND.EX P0, PT, RZ, c[0x0][0x1cc], PT, P0 ;  /* 0x00007300ff007a0c */ /* 0x000fc80003f05300 */
[----:B------:R-:W-:-:S04]  /*0d50*/  SEL R7, R4, R7, !P1 ;  /* 0x0000000704077207 */ /* 0x000fc80004800000 */
[----:B------:R-:W-:Y:S01]  /*0d60*/  SEL R7, R7, 0xffffffff, P0 ;  /* 0xffffffff07077807 */ /* 0x000fe20000000000 */
[----:B------:R-:W-:Y:S06]  /*0d70*/  RET.REL.NODEC R2 `(_ZN2at6native54_GLOBAL__N__757059ea_21_ReplicationPadding_cu_4a93dcdf31replication_pad_backward_kernelIN3c104HalfEEEvNS_27GenericPackedTensorAccessorIT_Lm4ENS_16DefaultPtrTraitsElEENS5_IKS6_Lm4ES7_lEEiiii) ;  /* 0xfffff28002007950 */ /* 0x000fec0003c3ffff */
.L_x_301:
        /* <DEDUP_REMOVED lines=16> */
.L_x_427:


//--------------------- .text._ZN2at6native54_GLOBAL__N__757059ea_21_ReplicationPadding_cu_4a93dcdf31replication_pad_backward_kernelIN3c107complexIfEEEEvNS_27GenericPackedTensorAccessorIT_Lm4ENS_16DefaultPtrTraitsElEENS6_IKS7_Lm4ES8_lEEiiii --------------------------
	.section	.text._ZN2at6native54_GLOBAL__N__757059ea_21_ReplicationPadding_cu_4a93dcdf31replication_pad_backward_kernelIN3c107complexIfEEEEvNS_27GenericPackedTensorAccessorIT_Lm4ENS_16DefaultPtrTraitsElEENS6_IKS7_Lm4ES8_lEEiiii,"ax",@progbits
	.sectioninfo	@"SHI_REGISTERS=16"
	.align	128
.text._ZN2at6native54_GLOBAL__N__757059ea_21_ReplicationPadding_cu_4a93dcdf31replication_pad_backward_kernelIN3c107complexIfEEEEvNS_27GenericPackedTensorAccessorIT_Lm4ENS_16DefaultPtrTraitsElEENS6_IKS7_Lm4ES8_lEEiiii:
        .type           _ZN2at6native54_GLOBAL__N__757059ea_21_ReplicationPadding_cu_4a93dcdf31replication_pad_backward_kernelIN3c107complexIfEEEEvNS_27GenericPackedTensorAccessorIT_Lm4ENS_16DefaultPtrTraitsElEENS6_IKS7_Lm4ES8_lEEiiii,@function
        .size           _ZN2at6native54_GLOBAL__N__757059ea_21_ReplicationPadding_cu_4a93dcdf31replication_pad_backward_kernelIN3c107complexIfEEEEvNS_27GenericPackedTensorAccessorIT_Lm4ENS_16DefaultPtrTraitsElEENS6_IKS7_Lm4ES8_lEEiiii,(.L_x_429 - _ZN2at6native54_GLOBAL__N__757059ea_21_ReplicationPadding_cu_4a93dcdf31replication_pad_backward_kernelIN3c107complexIfEEEEvNS_27GenericPackedTensorAccessorIT_Lm4ENS_16DefaultPtrTraitsElEENS6_IKS7_Lm4ES8_lEEiiii)
        .other          _ZN2at6native54_GLOBAL__N__757059ea_21_ReplicationPadding_cu_4a93dcdf31replication_pad_backward_kernelIN3c107complexIfEEEEvNS_27GenericPackedTensorAccessorIT_Lm4ENS_16DefaultPtrTraitsElEENS6_IKS7_Lm4ES8_lEEiiii,@"STO_CUDA_ENTRY STV_DEFAULT"
_ZN2at6native54_GLOBAL__N__757059ea_21_ReplicationPadding_cu_4a93dcdf31replication_pad_backward_kernelIN3c107complexIfEEEEvNS_27GenericPackedTensorAccessorIT_Lm4ENS_16DefaultPtrTraitsElEENS6_IKS7_Lm4ES8_lEEiiii:
        /* <DEDUP_REMOVED lines=21> */
[----:B------:R-:W-:Y:S05]  /*0150*/  CALL.REL.NOINC `($__internal_64_$__cuda_sm20_div_s64) ;  /* 0x000006b000007944 */ /* 0x000fea0003c00000 */
[----:B------:R-:W-:-:S04]  /*0160*/  IMAD.MOV R5, RZ, RZ, -R4 ;  /* 0x000000ffff057224 */ /* 0x000fc800078e0a04 */
[----:B------:R-:W-:Y:S01]  /*0170*/  IMAD R5, R5, c[0x0][0x1c8], R0 ;  /* 0x0000720005057a24 */ /* 0x000fe200078e0200 */
[----:B------:R-:W-:Y:S05]  /*0180*/  BRA `(.L_x_304) ;  /* 0x0000015000007947 */ /* 0x000fea0003800000 */
.L_x_303:
        /* <DEDUP_REMOVED lines=18> */
[--C-:B------:R-:W-:Y:S02]  /*02b0*/  IMAD.MOV R5, RZ, RZ, -R3.reuse ;  /* 0x000000ffff057224 */ /* 0x100fe400078e0a03 */
[----:B------:R-:W-:Y:S02]  /*02c0*/  IMAD.MOV.U32 R4, RZ, RZ, R3 ;  /* 0x000000ffff047224 */ /* 0x000fe400078e0003 */
[----:B------:R-:W-:Y:S02]  /*02d0*/  IMAD R5, R5, c[0x0][0x1c8], R0 ;  /* 0x0000720005057a24 */ /* 0x000fe400078e0200 */
.L_x_304:
[----:B------:R-:W-:Y:S05]  /*02e0*/  BSYNC B0 ;  /* 0x0000000000007941 */ /* 0x000fea0003800000 */
.L_x_302:
        /* <DEDUP_REMOVED lines=9> */
[----:B------:R-:W-:Y:S01]  /*0380*/  IMAD R7, R5, c[0x0][0x1ec], R6 ;  /* 0x00007b0005077a24 */ /* 0x000fe200078e0206 */
[----:B------:R-:W-:-:S02]  /*0390*/  ULDC.64 UR16, c[0x0][0x1f0] ;  /* 0x00007c0000107ab9 */ /* 0x000fc40000000a00 */
        /* <DEDUP_REMOVED lines=14> */
[----:B------:R-:W-:Y:S01]  /*0480*/  MOV R2, UR4 ;  /* 0x0000000400027c02 */ /* 0x000fe20008000f00 */
[----:B------:R-:W-:-:S04]  /*0490*/  IMAD.U32 R3, RZ, RZ, UR5 ;  /* 0x00000005ff037e24 */ /* 0x000fc8000f8e00ff */
[----:B------:R-:W-:-:S04]  /*04a0*/  IMAD.U32 R3, RZ, RZ, UR6 ;  /* 0x00000006ff037e24 */ /* 0x000fc8000f8e00ff */
[----:B------:R-:W-:-:S04]  /*04b0*/  IMAD.WIDE.U32 R2, R5, c[0x0][0x1e8], R2 ;  /* 0x00007a0005027a25 */ /* 0x000fc800078e0002 */
[----:B------:R-:W-:-:S04]  /*04c0*/  IMAD.IADD R3, R3, 0x1, R7 ;  /* 0x0000000103037824 */ /* 0x000fc800078e0207 */
[----:B------:R-:W-:-:S05]  /*04d0*/  IMAD.WIDE.U32 R2, R4, c[0x0][0x1e0], R2 ;  /* 0x0000780004027a25 */ /* 0x000fca00078e0002 */
[----:B------:R-:W-:Y:S02]  /*04e0*/  IADD3 R3, R3, R9, RZ ;  /* 0x0000000903037210 */ /* 0x000fe40007ffe0ff */
[----:B------:R-:W-:-:S04]  /*04f0*/  LEA R6, P0, R2, c[0x0][0x1a8], 0x3 ;  /* 0x00006a0002067a11 */ /* 0x000fc800078018ff */
[----:B------:R-:W-:-:S05]  /*0500*/  LEA.HI.X R7, R2, c[0x0][0x1ac], R3, 0x3, P0 ;  /* 0x00006b0002077a11 */ /* 0x000fca00000f1c03 */
[----:B------:R0:W2:Y:S01]  /*0510*/  LDG.E.64 R2, [R6.64] ;  /* 0x0000000c06027981 */ /* 0x0000a2000c1e1b00 */
[----:B------:R-:W-:Y:S01]  /*0520*/  ULDC UR6, c[0x0][0x180] ;  /* 0x0000600000067ab9 */ /* 0x000fe20000000800 */
[----:B------:R-:W-:Y:S01]  /*0530*/  IMNMX R5, R5, c[0x0][0x1f4], !PT ;  /* 0x00007d0005057a17 */ /* 0x000fe20007800200 */
[----:B------:R-:W-:Y:S01]  /*0540*/  UIMAD UR11, UR8, UR18, URZ ;  /* 0x00000012080b72a4 */ /* 0x000fe2000f8e023f */
[----:B------:R-:W-:Y:S01]  /*0550*/  IMNMX R0, RZ, c[0x0][0x1f4], !PT ;  /* 0x00007d00ff007a17 */ /* 0x000fe20007800200 */
[----:B------:R-:W-:Y:S01]  /*0560*/  ULDC UR4, c[0x0][0x178] ;  /* 0x00005e0000047ab9 */ /* 0x000fe20000000800 */
[----:B------:R-:W-:Y:S01]  /*0570*/  IMNMX R4, R4, c[0x0][0x1f0], !PT ;  /* 0x00007c0004047a17 */ /* 0x000fe20007800200 */
[----:B------:R-:W-:Y:S02]  /*0580*/  UIADD3 UR14, -UR17, URZ, URZ ;  /* 0x0000003f110e7290 */ /* 0x000fe4000fffe13f */
[----:B------:R-:W-:Y:S02]  /*0590*/  UIADD3 UR6, UR6, UR17, URZ ;  /* 0x0000001106067290 */ /* 0x000fe4000fffe03f */
[----:B------:R-:W-:-:S02]  /*05a0*/  UIADD3 UR8, UR4, UR16, URZ ;  /* 0x0000001004087290 */ /* 0x000fc4000fffe03f */
[----:B------:R-:W-:Y:S02]  /*05b0*/  UIMAD.WIDE.U32 UR4, UR7, UR18, URZ ;  /* 0x00000012070472a5 */ /* 0x000fe4000f8e003f */
[----:B------:R-:W-:Y:S02]  /*05c0*/  UIMAD UR11, UR7, UR19, UR11 ;  /* 0x00000013070b72a4 */ /* 0x000fe4000f8e020b */
[----:B------:R-:W-:Y:S02]  /*05d0*/  UISETP.LT.AND UP0, UPT, URZ, UR14, UPT ;  /* 0x0000000e3f00728c */ /* 0x000fe4000bf01270 */
[----:B------:R-:W-:Y:S02]  /*05e0*/  UIADD3 UR7, UR6, -0x1, URZ ;  /* 0xffffffff06077890 */ /* 0x000fe4000fffe03f */
[----:B------:R-:W-:Y:S02]  /*05f0*/  UIADD3 UR15, -UR16, URZ, URZ ;  /* 0x0000003f100f7290 */ /* 0x000fe4000fffe13f */
[----:B------:R-:W-:-:S02]  /*0600*/  USEL UR6, URZ, UR14, !UP0 ;  /* 0x0000000e3f067287 */ /* 0x000fc4000c000000 */
[----:B------:R-:W-:Y:S01]  /*0610*/  ULDC.64 UR16, c[0x0][0x188] ;  /* 0x0000620000107ab9 */ /* 0x000fe20000000a00 */
[----:B------:R-:W-:Y:S01]  /*0620*/  IMNMX R5, R5, UR7, PT ;  /* 0x0000000705057c17 */ /* 0x000fe2000b800200 */
[----:B------:R-:W-:Y:S02]  /*0630*/  UIADD3 UR5, UR5, UR11, URZ ;  /* 0x0000000b05057290 */ /* 0x000fe4000fffe03f */
[----:B------:R-:W-:Y:S01]  /*0640*/  UIMAD UR10, UR10, UR16, URZ ;  /* 0x000000100a0a72a4 */ /* 0x000fe2000f8e023f */
[----:B0-----:R-:W-:Y:S01]  /*0650*/  IADD3 R7, R5, UR6, -R0 ;  /* 0x0000000605077c10 */ /* 0x001fe2000fffe800 */
[----:B------:R-:W-:Y:S01]  /*0660*/  UIMAD.WIDE.U32 UR4, UR9, UR16, UR4 ;  /* 0x00000010090472a5 */ /* 0x000fe2000f8e0004 */
[----:B------:R-:W-:Y:S01]  /*0670*/  IMNMX R0, RZ, c[0x0][0x1f0], !PT ;  /* 0x00007c00ff007a17 */ /* 0x000fe20007800200 */
[----:B------:R-:W-:Y:S01]  /*0680*/  UIMAD UR7, UR9, UR17, UR10 ;  /* 0x00000011090772a4 */ /* 0x000fe2000f8e020a */
[----:B------:R-:W-:Y:S01]  /*0690*/  SHF.R.S32.HI R6, RZ, 0x1f, R7 ;  /* 0x0000001fff067819 */ /* 0x000fe20000011407 */
[----:B------:R-:W-:-:S02]  /*06a0*/  UIADD3 UR8, UR8, -0x1, URZ ;  /* 0xffffffff08087890 */ /* 0x000fc4000fffe03f */
[----:B------:R-:W-:Y:S01]  /*06b0*/  UISETP.LT.AND UP0, UPT, URZ, UR15, UPT ;  /* 0x0000000f3f00728c */ /* 0x000fe2000bf01270 */
[----:B------:R-:W-:Y:S01]  /*06c0*/  IMAD.U32 R5, RZ, RZ, UR5 ;  /* 0x00000005ff057e24 */ /* 0x000fe2000f8e00ff */
[----:B------:R-:W-:Y:S01]  /*06d0*/  UIADD3 UR7, UR5, UR7, URZ ;  /* 0x0000000705077290 */ /* 0x000fe2000fffe03f */
[----:B------:R-:W-:Y:S01]  /*06e0*/  IMAD R6, R6, c[0x0][0x1a0], RZ ;  /* 0x0000680006067a24 */ /* 0x000fe200078e02ff */
[----:B------:R-:W-:Y:S01]  /*06f0*/  USEL UR6, URZ, UR15, !UP0 ;  /* 0x0000000f3f067287 */ /* 0x000fe2000c000000 */
[----:B------:R-:W-:Y:S01]  /*0700*/  IMNMX R9, R4, UR8, PT ;  /* 0x0000000804097c17 */ /* 0x000fe2000b800200 */
[----:B------:R-:W-:Y:S02]  /*0710*/  IMAD.U32 R4, RZ, RZ, UR4 ;  /* 0x00000004ff047e24 */ /* 0x000fe4000f8e00ff */
[----:B------:R-:W-:Y:S02]  /*0720*/  IMAD.U32 R5, RZ, RZ, UR7 ;  /* 0x00000007ff057e24 */ /* 0x000fe4000f8e00ff */
[----:B------:R-:W-:Y:S01]  /*0730*/  IADD3 R9, R9, UR6, -R0 ;  /* 0x0000000609097c10 */ /* 0x000fe2000fffe800 */
[----:B------:R-:W-:-:S02]  /*0740*/  IMAD R11, R7, c[0x0][0x1a4], R6 ;  /* 0x00006900070b7a24 */ /* 0x000fc400078e0206 */
        /* <DEDUP_REMOVED lines=12> */
        .weak           $__internal_64_$__cuda_sm20_div_s64
        .type           $__internal_64_$__cuda_sm20_div_s64,@function
        .size           $__internal_64_$__cuda_sm20_div_s64,(.L_x_429 - $__internal_64_$__cuda_sm20_div_s64)
$__internal_64_$__cuda_sm20_div_s64:
[----:B------:R-:W-:Y:S01]  /*0810*/  ULDC.64 UR6, c[0x0][0x1c8] ;  /* 0x0000720000067ab9 */ /* 0x000fe20000000a00 */
[----:B------:R-:W-:Y:S01]  /*0820*/  ISETP.GE.AND P3, PT, R3, RZ, PT ;  /* 0x000000ff0300720c */ /* 0x000fe20003f66270 */
        /* <DEDUP_REMOVED lines=74> */
[----:B------:R-:W-:Y:S06]  /*0cd0*/  RET.REL.NODEC R2 `(_ZN2at6native54_GLOBAL__N__757059ea_21_ReplicationPadding_cu_4a93dcdf31replication_pad_backward_kernelIN3c107complexIfEEEEvNS_27GenericPackedTensorAccessorIT_Lm4ENS_16DefaultPtrTraitsElEENS6_IKS7_Lm4ES8_lEEiiii) ;  /* 0xfffff32002007950 */ /* 0x000fec0003c3ffff */
.L_x_305:
        /* <DEDUP_REMOVED lines=10> */
.L_x_429:


//--------------------- .text._ZN2at6native54_GLOBAL__N__757059ea_21_ReplicationPadding_cu_4a93dcdf31replication_pad_backward_kernelIN3c107complexIdEEEEvNS_27GenericPackedTensorAccessorIT_Lm4ENS_16DefaultPtrTraitsElEENS6_IKS7_Lm4ES8_lEEiiii --------------------------
	.section	.text._ZN2at6native54_GLOBAL__N__757059ea_21_ReplicationPadding_cu_4a93dcdf31replication_pad_backward_kernelIN3c107complexIdEEEEvNS_27GenericPackedTensorAccessorIT_Lm4ENS_16DefaultPtrTraitsElEENS6_IKS7_Lm4ES8_lEEiiii,"ax",@progbits
	.sectioninfo	@"SHI_REGISTERS=16"
	.align	128
.text._ZN2at6native54_GLOBAL__N__757059ea_21_ReplicationPadding_cu_4a93dcdf31replication_pad_backward_kernelIN3c107complexIdEEEEvNS_27GenericPackedTensorAccessorIT_Lm4ENS_16DefaultPtrTraitsElEENS6_IKS7_Lm4ES8_lEEiiii:
        .type           _ZN2at6native54_GLOBAL__N__757059ea_21_ReplicationPadding_cu_4a93dcdf31replication_pad_backward_kernelIN3c107complexIdEEEEvNS_27GenericPackedTensorAccessorIT_Lm4ENS_16DefaultPtrTraitsElEENS6_IKS7_Lm4ES8_lEEiiii,@function
        .size           _ZN2at6native54_GLOBAL__N__757059ea_21_ReplicationPadding_cu_4a93dcdf31replication_pad_backward_kernelIN3c107complexIdEEEEvNS_27GenericPackedTensorAccessorIT_Lm4ENS_16DefaultPtrTraitsElEENS6_IKS7_Lm4ES8_lEEiiii,(.L_x_431 - _ZN2at6native54_GLOBAL__N__757059ea_21_ReplicationPadding_cu_4a93dcdf31replication_pad_backward_kernelIN3c107complexIdEEEEvNS_27GenericPackedTensorAccessorIT_Lm4ENS_16DefaultPtrTraitsElEENS6_IKS7_Lm4ES8_lEEiiii)
        .other          _ZN2at6native54_GLOBAL__N__757059ea_21_ReplicationPadding_cu_4a93dcdf31replication_pad_backward_kernelIN3c107complexIdEEEEvNS_27GenericPackedTensorAccessorIT_Lm4ENS_16DefaultPtrTraitsElEENS6_IKS7_Lm4ES8_lEEiiii,@"STO_CUDA_ENTRY STV_DEFAULT"
_ZN2at6native54_GLOBAL__N__757059ea_21_ReplicationPadding_cu_4a93dcdf31replication_pad_backward_kernelIN3c107complexIdEEEEvNS_27GenericPackedTensorAccessorIT_Lm4ENS_16DefaultPtrTraitsElEENS6_IKS7_Lm4ES8_lEEiiii:
        /* <DEDUP_REMOVED lines=21> */
[----:B------:R-:W-:Y:S05]  /*0150*/  CALL.REL.NOINC `($__internal_65_$__cuda_sm20_div_s64) ;  /* 0x000006b000007944 */ /* 0x000fea0003c00000 */
[--C-:B------:R-:W-:Y:S02]  /*0160*/  IMAD.MOV R9, RZ, RZ, -R4.reuse ;  /* 0x000000ffff097224 */ /* 0x100fe400078e0a04 */
[----:B------:R-:W-:Y:S02]  /*0170*/  IMAD.MOV.U32 R2, RZ, RZ, R4 ;  /* 0x000000ffff027224 */ /* 0x000fe400078e0004 */
[----:B------:R-:W-:Y:S01]  /*0180*/  IMAD R9, R9, c[0x0][0x1c8], R0 ;  /* 0x0000720009097a24 */ /* 0x000fe200078e0200 */
[----:B------:R-:W-:Y:S05]  /*0190*/  BRA `(.L_x_308) ;  /* 0x0000014000007947 */ /* 0x000fea0003800000 */
.L_x_307:
        /* <DEDUP_REMOVED lines=20> */
.L_x_308:
[----:B------:R-:W-:Y:S05]  /*02e0*/  BSYNC B0 ;  /* 0x0000000000007941 */ /* 0x000fea0003800000 */
.L_x_306:
        /* <DEDUP_REMOVED lines=28> */
[----:B------:R-:W-:Y:S02]  /*04b0*/  IMAD.IADD R5, R5, 0x1, R3 ;  /* 0x0000000105057824 */ /* 0x000fe400078e0203 */
[C---:B------:R-:W-:Y:S02]  /*04c0*/  IMAD R3, R2.reuse, c[0x0][0x1e4], R7 ;  /* 0x0000790002037a24 */ /* 0x040fe400078e0207 */
[----:B------:R-:W-:-:S05]  /*04d0*/  IMAD.WIDE.U32 R4, R2, c[0x0][0x1e0], R4 ;  /* 0x0000780002047a25 */ /* 0x000fca00078e0004 */
[----:B------:R-:W-:Y:S02]  /*04e0*/  IADD3 R3, R5, R3, RZ ;  /* 0x0000000305037210 */ /* 0x000fe40007ffe0ff */
[----:B------:R-:W-:-:S04]  /*04f0*/  LEA R6, P0, R4, c[0x0][0x1a8], 0x4 ;  /* 0x00006a0004067a11 */ /* 0x000fc800078020ff */
[----:B------:R-:W-:-:S06]  /*0500*/  LEA.HI.X R7, R4, c[0x0][0x1ac], R3, 0x4, P0 ;  /* 0x00006b0004077a11 */ /* 0x000fcc00000f2403 */
[----:B------:R-:W2:Y:S01]  /*0510*/  LDG.E.128 R4, [R6.64] ;  /* 0x0000000c06047981 */ /* 0x000ea2000c1e1d00 */
        /* <DEDUP_REMOVED lines=19> */
[----:B------:R-:W-:Y:S01]  /*0650*/  IADD3 R9, R3, UR6, -R0 ;  /* 0x0000000603097c10 */ /* 0x000fe2000fffe800 */
        /* <DEDUP_REMOVED lines=27> */
        .weak           $__internal_65_$__cuda_sm20_div_s64
        .type           $__internal_65_$__cuda_sm20_div_s64,@function
        .size           $__internal_65_$__cuda_sm20_div_s64,(.L_x_431 - $__internal_65_$__cuda_sm20_div_s64)
$__internal_65_$__cuda_sm20_div_s64:
        /* <DEDUP_REMOVED lines=76> */
[----:B------:R-:W-:Y:S06]  /*0cd0*/  RET.REL.NODEC R2 `(_ZN2at6native54_GLOBAL__N__757059ea_21_ReplicationPadding_cu_4a93dcdf31replication_pad_backward_kernelIN3c107complexIdEEEEvNS_27GenericPackedTensorAccessorIT_Lm4ENS_16DefaultPtrTraitsElEENS6_IKS7_Lm4ES8_lEEiiii) ;  /* 0xfffff32002007950 */ /* 0x000fec0003c3ffff */
.L_x_309:
        /* <DEDUP_REMOVED lines=10> */
.L_x_431:


//--------------------- .text._ZN2at6native54_GLOBAL__N__757059ea_21_ReplicationPadding_cu_4a93dcdf31replication_pad_backward_kernelIfEEvNS_27GenericPackedTensorAccessorIT_Lm4ENS_16DefaultPtrTraitsElEENS3_IKS4_Lm4ES5_lEEiiii --------------------------
	.section	.text._ZN2at6native54_GLOBAL__N__757059ea_21_ReplicationPadding_cu_4a93dcdf31replication_pad_backward_kernelIfEEvNS_27GenericPackedTensorAccessorIT_Lm4ENS_16DefaultPtrTraitsElEENS3_IKS4_Lm4ES5_lEEiiii,"ax",@progbits
	.sectioninfo	@"SHI_REGISTERS=16"
	.align	128
.text._ZN2at6native54_GLOBAL__N__757059ea_21_ReplicationPadding_cu_4a93dcdf31replication_pad_backward_kernelIfEEvNS_27GenericPackedTensorAccessorIT_Lm4ENS_16DefaultPtrTraitsElEENS3_IKS4_Lm4ES5_lEEiiii:
        .type           _ZN2at6native54_GLOBAL__N__757059ea_21_ReplicationPadding_cu_4a93dcdf31replication_pad_backward_kernelIfEEvNS_27GenericPackedTensorAccessorIT_Lm4ENS_16DefaultPtrTraitsElEENS3_IKS4_Lm4ES5_lEEiiii,@function
        .size           _ZN2at6native54_GLOBAL__N__757059ea_21_ReplicationPadding_cu_4a93dcdf31replication_pad_backward_kernelIfEEvNS_27GenericPackedTensorAccessorIT_Lm4ENS_16DefaultPtrTraitsElEENS3_IKS4_Lm4ES5_lEEiiii,(.L_x_433 - _ZN2at6native54_GLOBAL__N__757059ea_21_ReplicationPadding_cu_4a93dcdf31replication_pad_backward_kernelIfEEvNS_27GenericPackedTensorAccessorIT_Lm4ENS_16DefaultPtrTraitsElEENS3_IKS4_Lm4ES5_lEEiiii)
        .other          _ZN2at6native54_GLOBAL__N__757059ea_21_ReplicationPadding_cu_4a93dcdf31replication_pad_backward_kernelIfEEvNS_27GenericPackedTensorAccessorIT_Lm4ENS_16DefaultPtrTraitsElEENS3_IKS4_Lm4ES5_lEEiiii,@"STO_CUDA_ENTRY STV_DEFAULT"
_ZN2at6native54_GLOBAL__N__757059ea_21_ReplicationPadding_cu_4a93dcdf31replication_pad_backward_kernelIfEEvNS_27GenericPackedTensorAccessorIT_Lm4ENS_16DefaultPtrTraitsElEENS3_IKS4_Lm4ES5_lEEiiii:
        /* <DEDUP_REMOVED lines=21> */
[----:B------:R-:W-:Y:S05]  /*0150*/  CALL.REL.NOINC `($__internal_66_$__cuda_sm20_div_s64) ;  /* 0x0000069000007944 */ /* 0x000fea0003c00000 */
[----:B------:R-:W-:-:S04]  /*0160*/  IMAD.MOV R9, RZ, RZ, -R7 ;  /* 0x000000ffff097224 */ /* 0x000fc800078e0a07 */
[----:B------:R-:W-:Y:S01]  /*0170*/  IMAD R9, R9, c[0x0][0x1c8], R0 ;  /* 0x0000720009097a24 */ /* 0x000fe200078e0200 */
[----:B------:R-:W-:Y:S05]  /*0180*/  BRA `(.L_x_312) ;  /* 0x0000014000007947 */ /* 0x000fea0003800000 */
.L_x_311:
        /* <DEDUP_REMOVED lines=20> */
.L_x_312:
[----:B------:R-:W-:Y:S05]  /*02d0*/  BSYNC B0 ;  /* 0x0000000000007941 */ /* 0x000fea0003800000 */
.L_x_310:
        /* <DEDUP_REMOVED lines=30> */
[----:B------:R-:W-:-:S04]  /*04c0*/  IMAD.WIDE.U32 R2, R7, c[0x0][0x1e0], R2 ;  /* 0x0000780007027a25 */ /* 0x000fc800078e0002 */
[----:B------:R-:W-:Y:S01]  /*04d0*/  IMAD.IADD R3, R3, 0x1, R5 ;  /* 0x0000000103037824 */ /* 0x000fe200078e0205 */
[----:B------:R-:W-:-:S04]  /*04e0*/  LEA R4, P0, R2, c[0x0][0x1a8], 0x2 ;  /* 0x00006a0002047a11 */ /* 0x000fc800078010ff */
[----:B------:R-:W-:-:S05]  /*04f0*/  LEA.HI.X R5, R2, c[0x0][0x1ac], R3, 0x2, P0 ;  /* 0x00006b0002057a11 */ /* 0x000fca00000f1403 */
[----:B------:R0:W2:Y:S01]  /*0500*/  LDG.E R0, [R4.64] ;  /* 0x0000000c04007981 */ /* 0x0000a2000c1e1900 */
[----:B------:R-:W-:Y:S01]  /*0510*/  ULDC UR6, c[0x0][0x180] ;  /* 0x0000600000067ab9 */ /* 0x000fe20000000800 */
[----:B------:R-:W-:Y:S01]  /*0520*/  IMNMX R3, R9, c[0x0][0x1f4], !PT ;  /* 0x00007d0009037a17 */ /* 0x000fe20007800200 */
[----:B------:R-:W-:Y:S01]  /*0530*/  UIMAD UR11, UR8, UR18, URZ ;  /* 0x00000012080b72a4 */ /* 0x000fe2000f8e023f */
[----:B------:R-:W-:Y:S01]  /*0540*/  IMNMX R2, RZ, c[0x0][0x1f4], !PT ;  /* 0x00007d00ff027a17 */ /* 0x000fe20007800200 */
[----:B------:R-:W-:Y:S01]  /*0550*/  ULDC UR4, c[0x0][0x178] ;  /* 0x00005e0000047ab9 */ /* 0x000fe20000000800 */
[----:B------:R-:W-:Y:S01]  /*0560*/  IMNMX R7, R7, c[0x0][0x1f0], !PT ;  /* 0x00007c0007077a17 */ /* 0x000fe20007800200 */
[----:B------:R-:W-:Y:S02]  /*0570*/  UIADD3 UR14, -UR17, URZ, URZ ;  /* 0x0000003f110e7290 */ /* 0x000fe4000fffe13f */
[----:B------:R-:W-:Y:S01]  /*0580*/  UIADD3 UR6, UR6, UR17, URZ ;  /* 0x0000001106067290 */ /* 0x000fe2000fffe03f */
[----:B0-----:R-:W-:Y:S01]  /*0590*/  IMNMX R4, RZ, c[0x0][0x1f0], !PT ;  /* 0x00007c00ff047a17 */ /* 0x001fe20007800200 */
        /* <DEDUP_REMOVED lines=24> */
[----:B------:R-:W-:Y:S02]  /*0720*/  IMAD R9, R5, c[0x0][0x1a4], R6 ;  /* 0x0000690005097a24 */ /* 0x000fe400078e0206 */
[----:B------:R-:W-:Y:S01]  /*0730*/  IMAD.U32 R3, RZ, RZ, UR7 ;  /* 0x00000007ff037e24 */ /* 0x000fe2000f8e00ff */
[----:B------:R-:W-:-:S03]  /*0740*/  SHF.R.S32.HI R4, RZ, 0x1f, R7 ;  /* 0x0000001fff047819 */ /* 0x000fc60000011407 */
        /* <DEDUP_REMOVED lines=10> */
        .weak           $__internal_66_$__cuda_sm20_div_s64
        .type           $__internal_66_$__cuda_sm20_div_s64,@function
        .size           $__internal_66_$__cuda_sm20_div_s64,(.L_x_433 - $__internal_66_$__cuda_sm20_div_s64)
$__internal_66_$__cuda_sm20_div_s64:
        /* <DEDUP_REMOVED lines=71> */
[----:B------:R-:W-:Y:S02]  /*0c60*/  ISETP.NE.U32.AND P0, PT, RZ, c[0x0][0x1c8], PT ;  /* 0x00007200ff007a0c */ /* 0x000fe40003f05070 */
[----:B------:R-:W-:-:S02]  /*0c70*/  IADD3 R4, RZ, -R7, RZ ;  /* 0x80000007ff047210 */ /* 0x000fc40007ffe0ff */
[----:B------:R-:W-:Y:S02]  /*0c80*/  ISETP.NE.AND.EX P0, PT, RZ, c[0x0][0x1cc], PT, P0 ;  /* 0x00007300ff007a0c */ /* 0x000fe40003f05300 */
[----:B------:R-:W-:-:S04]  /*0c90*/  SEL R7, R4, R7, !P1 ;  /* 0x0000000704077207 */ /* 0x000fc80004800000 */
[----:B------:R-:W-:Y:S01]  /*0ca0*/  SEL R7, R7, 0xffffffff, P0 ;  /* 0xffffffff07077807 */ /* 0x000fe20000000000 */
[----:B------:R-:W-:Y:S06]  /*0cb0*/  RET.REL.NODEC R2 `(_ZN2at6native54_GLOBAL__N__757059ea_21_ReplicationPadding_cu_4a93dcdf31replication_pad_backward_kernelIfEEvNS_27GenericPackedTensorAccessorIT_Lm4ENS_16DefaultPtrTraitsElEENS3_IKS4_Lm4ES5_lEEiiii) ;  /* 0xfffff34002007950 */ /* 0x000fec0003c3ffff */
.L_x_313:
        /* <DEDUP_REMOVED lines=12> */
.L_x_433:


//--------------------- .text._ZN2at6native54_GLOBAL__N__757059ea_21_ReplicationPadding_cu_4a93dcdf31replication_pad_backward_kernelIdEEvNS_27GenericPackedTensorAccessorIT_Lm4ENS_16DefaultPtrTraitsElEENS3_IKS4_Lm4ES5_lEEiiii --------------------------
	.section	.text._ZN2at6native54_GLOBAL__N__757059ea_21_ReplicationPadding_cu_4a93dcdf31replication_pad_backward_kernelIdEEvNS_27GenericPackedTensorAccessorIT_Lm4ENS_16DefaultPtrTraitsElEENS3_IKS4_Lm4ES5_lEEiiii,"ax",@progbits
	.sectioninfo	@"SHI_REGISTERS=16"
	.align	128
.text._ZN2at6native54_GLOBAL__N__757059ea_21_ReplicationPadding_cu_4a93dcdf31replication_pad_backward_kernelIdEEvNS_27GenericPackedTensorAccessorIT_Lm4ENS_16DefaultPtrTraitsElEENS3_IKS4_Lm4ES5_lEEiiii:
        .type           _ZN2at6native54_GLOBAL__N__757059ea_21_ReplicationPadding_cu_4a93dcdf31replication_pad_backward_kernelIdEEvNS_27GenericPackedTensorAccessorIT_Lm4ENS_16DefaultPtrTraitsElEENS3_IKS4_Lm4ES5_lEEiiii,@function
        .size           _ZN2at6native54_GLOBAL__N__757059ea_21_ReplicationPadding_cu_4a93dcdf31replication_pad_backward_kernelIdEEvNS_27GenericPackedTensorAccessorIT_Lm4ENS_16DefaultPtrTraitsElEENS3_IKS4_Lm4ES5_lEEiiii,(.L_x_435 - _ZN2at6native54_GLOBAL__N__757059ea_21_ReplicationPadding_cu_4a93dcdf31replication_pad_backward_kernelIdEEvNS_27GenericPackedTensorAccessorIT_Lm4ENS_16DefaultPtrTraitsElEENS3_IKS4_Lm4ES5_lEEiiii)
        .other          _ZN2at6native54_GLOBAL__N__757059ea_21_ReplicationPadding_cu_4a93dcdf31replication_pad_backward_kernelIdEEvNS_27GenericPackedTensorAccessorIT_Lm4ENS_16DefaultPtrTraitsElEENS3_IKS4_Lm4ES5_lEEiiii,@"STO_CUDA_ENTRY STV_DEFAULT"
_ZN2at6native54_GLOBAL__N__757059ea_21_ReplicationPadding_cu_4a93dcdf31replication_pad_backward_kernelIdEEvNS_27GenericPackedTensorAccessorIT_Lm4ENS_16DefaultPtrTraitsElEENS3_IKS4_Lm4ES5_lEEiiii:
        /* <DEDUP_REMOVED lines=21> */
[----:B------:R-:W-:Y:S05]  /*0150*/  CALL.REL.NOINC `($__internal_67_$__cuda_sm20_div_s64) ;  /* 0x000006a000007944 */ /* 0x000fea0003c00000 */
[----:B------:R-:W-:-:S04]  /*0160*/  IMAD.MOV R5, RZ, RZ, -R4 ;  /* 0x000000ffff057224 */ /* 0x000fc800078e0a04 */
[----:B------:R-:W-:Y:S01]  /*0170*/  IMAD R5, R5, c[0x0][0x1c8], R0 ;  /* 0x0000720005057a24 */ /* 0x000fe200078e0200 */
[----:B------:R-:W-:Y:S05]  /*0180*/  BRA `(.L_x_316) ;  /* 0x0000015000007947 */ /* 0x000fea0003800000 */
.L_x_315:
        /* <DEDUP_REMOVED lines=21> */
.L_x_316:
[----:B------:R-:W-:Y:S05]  /*02e0*/  BSYNC B0 ;  /* 0x0000000000007941 */ /* 0x000fea0003800000 */
.L_x_314:
        /* <DEDUP_REMOVED lines=79> */
[----:B--2---:R-:W-:Y:S01]  /*07e0*/  RED.E.ADD.F64.RN.STRONG.GPU [R6.64], R2 ;  /* 0x000000020600798e */ /* 0x004fe2000c10ed8c */
[----:B------:R-:W-:Y:S05]  /*07f0*/  EXIT ;  /* 0x000000000000794d */ /* 0x000fea0003800000 */
        .weak           $__internal_67_$__cuda_sm20_div_s64
        .type           $__internal_67_$__cuda_sm20_div_s64,@function
        .size           $__internal_67_$__cuda_sm20_div_s64,(.L_x_435 - $__internal_67_$__cuda_sm20_div_s64)
$__internal_67_$__cuda_sm20_div_s64:
        /* <DEDUP_REMOVED lines=76> */
[----:B------:R-:W-:Y:S06]  /*0cc0*/  RET.REL.NODEC R2 `(_ZN2at6native54_GLOBAL__N__757059ea_21_ReplicationPadding_cu_4a93dcdf31replication_pad_backward_kernelIdEEvNS_27GenericPackedTensorAccessorIT_Lm4ENS_16DefaultPtrTraitsElEENS3_IKS4_Lm4ES5_lEEiiii) ;  /* 0xfffff33002007950 */ /* 0x000fec0003c3ffff */
.L_x_317:
        /* <DEDUP_REMOVED lines=11> */
.L_x_435:


//--------------------- .nv.global                --------------------------
	.section	.nv.global,"aw",@nobits
.nv.global:
	.type		_ZN52_INTERNAL_757059ea_21_ReplicationPadding_cu_4a93dcdf4cuda3std3__48in_placeE,@object
	.size		_ZN52_INTERNAL_757059ea_21_ReplicationPadding_cu_4a93dcdf4cuda3std3__48in_placeE,(_ZN52_INTERNAL_757059ea_21_ReplicationPadding_cu_4a93dcdf4cuda3std6ranges3__45__cpo8distanceE - _ZN52_INTERNAL_757059ea_21_ReplicationPadding_cu_4a93dcdf4cuda3std3__48in_placeE)
_ZN52_INTERNAL_757059ea_21_ReplicationPadding_cu_4a93dcdf4cuda3std3__48in_placeE:
	.zero		1
	.type		_ZN52_INTERNAL_757059ea_21_ReplicationPadding_cu_4a93dcdf4cuda3std6ranges3__45__cpo8distanceE,@object
	.size		_ZN52_INTERNAL_757059ea_21_ReplicationPadding_cu_4a93dcdf4cuda3std6ranges3__45__cpo8distanceE,(_ZN52_INTERNAL_757059ea_21_ReplicationPadding_cu_4a93dcdf4cuda3std3__45__cpo6cbeginE - _ZN52_INTERNAL_757059ea_21_ReplicationPadding_cu_4a93dcdf4cuda3std6ranges3__45__cpo8distanceE)
_ZN52_INTERNAL_757059ea_21_ReplicationPadding_cu_4a93dcdf4cuda3std6ranges3__45__cpo8distanceE:
	.zero		1
	.type		_ZN52_INTERNAL_757059ea_21_ReplicationPadding_cu_4a93dcdf4cuda3std3__45__cpo6cbeginE,@object
	.size		_ZN52_INTERNAL_757059ea_21_ReplicationPadding_cu_4a93dcdf4cuda3std3__45__cpo6cbeginE,(_ZN52_INTERNAL_757059ea_21_ReplicationPadding_cu_4a93dcdf4cuda3std6ranges3__45__cpo7advanceE - _ZN52_INTERNAL_757059ea_21_ReplicationPadding_cu_4a93dcdf4cuda3std3__45__cpo6cbeginE)
_ZN52_INTERNAL_757059ea_21_ReplicationPadding_cu_4a93dcdf4cuda3std3__45__cpo6cbeginE:
	.zero		1
	.type		_ZN52_INTERNAL_757059ea_21_ReplicationPadding_cu_4a93dcdf4cuda3std6ranges3__45__cpo7advanceE,@object
	.size		_ZN52_INTERNAL_757059ea_21_ReplicationPadding_cu_4a93dcdf4cuda3std6ranges3__45__cpo7advanceE,(_ZN52_INTERNAL_757059ea_21_ReplicationPadding_cu_4a93dcdf4cuda3std3__45__cpo7crbeginE - _ZN52_INTERNAL_757059ea_21_ReplicationPadding_cu_4a93dcdf4cuda3std6ranges3__45__cpo7advanceE)
_ZN52_INTERNAL_757059ea_21_ReplicationPadding_cu_4a93dcdf4cuda3std6ranges3__45__cpo7advanceE:
	.zero		1
	.type		_ZN52_INTERNAL_757059ea_21_ReplicationPadding_cu_4a93dcdf4cuda3std3__45__cpo7crbeginE,@object
	.size		_ZN52_INTERNAL_757059ea_21_ReplicationPadding_cu_4a93dcdf4cuda3std3__45__cpo7crbeginE,(_ZN52_INTERNAL_757059ea_21_ReplicationPadding_cu_4a93dcdf4cuda3std6ranges3__45__cpo4dataE - _ZN52_INTERNAL_757059ea_21_ReplicationPadding_cu_4a93dcdf4cuda3std3__45__cpo7crbeginE)
_ZN52_INTERNAL_757059ea_21_ReplicationPadding_cu_4a93dcdf4cuda3std3__45__cpo7crbeginE:
	.zero		1
	.type		_ZN52_INTERNAL_757059ea_21_ReplicationPadding_cu_4a93dcdf4cuda3std6ranges3__45__cpo4dataE,@object
	.size		_ZN52_INTERNAL_757059ea_21_ReplicationPadding_cu_4a93dcdf4cuda3std6ranges3__45__cpo4dataE,(_ZN52_INTERNAL_757059ea_21_ReplicationPadding_cu_4a93dcdf4cuda3std6ranges3__45__cpo5beginE - _ZN52_INTERNAL_757059ea_21_ReplicationPadding_cu_4a93dcdf4cuda3std6ranges3__45__cpo4dataE)
_ZN52_INTERNAL_757059ea_21_ReplicationPadding_cu_4a93dcdf4cuda3std6ranges3__45__cpo4dataE:
	.zero		1
	.type		_ZN52_INTERNAL_757059ea_21_ReplicationPadding_cu_4a93dcdf4cuda3std6ranges3__45__cpo5beginE,@object
	.size		_ZN52_INTERNAL_757059ea_21_ReplicationPadding_cu_4a93dcdf4cuda3std6ranges3__45__cpo5beginE,(_ZN52_INTERNAL_757059ea_21_ReplicationPadding_cu_4a93dcdf4cuda3std3__454_GLOBAL__N__757059ea_21_ReplicationPadding_cu_4a93dcdf6ignoreE - _ZN52_INTERNAL_757059ea_21_ReplicationPadding_cu_4a93dcdf4cuda3std6ranges3__45__cpo5beginE)
_ZN52_INTERNAL_757059ea_21_ReplicationPadding_cu_4a93dcdf4cuda3std6ranges3__45__cpo5beginE:
	.zero		1
	.type		_ZN52_INTERNAL_757059ea_21_ReplicationPadding_cu_4a93dcdf4cuda3std3__454_GLOBAL__N__757059ea_21_ReplicationPadding_cu_4a93dcdf6ignoreE,@object
	.size		_ZN52_INTERNAL_757059ea_21_ReplicationPadding_cu_4a93dcdf4cuda3std3__454_GLOBAL__N__757059ea_21_ReplicationPadding_cu_4a93dcdf6ignoreE,(_ZN52_INTERNAL_757059ea_21_ReplicationPadding_cu_4a93dcdf4cuda3std6ranges3__45__cpo4sizeE - _ZN52_INTERNAL_757059ea_21_ReplicationPadding_cu_4a93dcdf4cuda3std3__454_GLOBAL__N__757059ea_21_ReplicationPadding_cu_4a93dcdf6ignoreE)
_ZN52_INTERNAL_757059ea_21_ReplicationPadding_cu_4a93dcdf4cuda3std3__454_GLOBAL__N__757059ea_21_ReplicationPadding_cu_4a93dcdf6ignoreE:
	.zero		1
	.type		_ZN52_INTERNAL_757059ea_21_ReplicationPadding_cu_4a93dcdf4cuda3std6ranges3__45__cpo4sizeE,@object
	.size		_ZN52_INTERNAL_757059ea_21_ReplicationPadding_cu_4a93dcdf4cuda3std6ranges3__45__cpo4sizeE,(_ZN52_INTERNAL_757059ea_21_ReplicationPadding_cu_4a93dcdf4cuda3std3__45__cpo5beginE - _ZN52_INTERNAL_757059ea_21_ReplicationPadding_cu_4a93dcdf4cuda3std6ranges3__45__cpo4sizeE)
_ZN52_INTERNAL_757059ea_21_ReplicationPadding_cu_4a93dcdf4cuda3std6ranges3__45__cpo4sizeE:
	.zero		1
	.type		_ZN52_INTERNAL_757059ea_21_ReplicationPadding_cu_4a93dcdf4cuda3std3__45__cpo5beginE,@object
	.size		_ZN52_INTERNAL_757059ea_21_ReplicationPadding_cu_4a93dcdf4cuda3std3__45__cpo5beginE,(_ZN52_INTERNAL_757059ea_21_ReplicationPadding_cu_4a93dcdf4cuda3std6ranges3__45__cpo6cbeginE - _ZN52_INTERNAL_757059ea_21_ReplicationPadding_cu_4a93dcdf4cuda3std3__45__cpo5beginE)
_ZN52_INTERNAL_757059ea_21_ReplicationPadding_cu_4a93dcdf4cuda3std3__45__cpo5beginE:
	.zero		1
	.type		_ZN52_INTERNAL_757059ea_21_ReplicationPadding_cu_4a93dcdf4cuda3std6ranges3__45__cpo6cbeginE,@object
	.size		_ZN52_INTERNAL_757059ea_21_ReplicationPadding_cu_4a93dcdf4cuda3std6ranges3__45__cpo6cbeginE,(_ZN52_INTERNAL_757059ea_21_ReplicationPadding_cu_4a93dcdf4cuda3std3__45__cpo6rbeginE - _ZN52_INTERNAL_757059ea_21_ReplicationPadding_cu_4a93dcdf4cuda3std6ranges3__45__cpo6cbeginE)
_ZN52_INTERNAL_757059ea_21_ReplicationPadding_cu_4a93dcdf4cuda3std6ranges3__45__cpo6cbeginE:
	.zero		1
	.type		_ZN52_INTERNAL_757059ea_21_ReplicationPadding_cu_4a93dcdf4cuda3std3__45__cpo6rbeginE,@object
	.size		_ZN52_INTERNAL_757059ea_21_ReplicationPadding_cu_4a93dcdf4cuda3std3__45__cpo6rbeginE,(_ZN52_INTERNAL_757059ea_21_ReplicationPadding_cu_4a93dcdf4cuda3std6ranges3__45__cpo4nextE - _ZN52_INTERNAL_757059ea_21_ReplicationPadding_cu_4a93dcdf4cuda3std3__45__cpo6rbeginE)
_ZN52_INTERNAL_757059ea_21_ReplicationPadding_cu_4a93dcdf4cuda3std3__45__cpo6rbeginE:
	.zero		1
	.type		_ZN52_INTERNAL_757059ea_21_ReplicationPadding_cu_4a93dcdf4cuda3std6ranges3__45__cpo4nextE,@object
	.size		_ZN52_INTERNAL_757059ea_21_ReplicationPadding_cu_4a93dcdf4cuda3std6ranges3__45__cpo4nextE,(_ZN52_INTERNAL_757059ea_21_ReplicationPadding_cu_4a93dcdf4cuda3std6ranges3__45__cpo4swapE - _ZN52_INTERNAL_757059ea_21_ReplicationPadding_cu_4a93dcdf4cuda3std6ranges3__45__cpo4nextE)
_ZN52_INTERNAL_757059ea_21_ReplicationPadding_cu_4a93dcdf4cuda3std6ranges3__45__cpo4nextE:
	.zero		1
	.type		_ZN52_INTERNAL_757059ea_21_ReplicationPadding_cu_4a93dcdf4cuda3std6ranges3__45__cpo4swapE,@object
	.size		_ZN52_INTERNAL_757059ea_21_ReplicationPadding_cu_4a93dcdf4cuda3std6ranges3__45__cpo4swapE,(_ZN52_INTERNAL_757059ea_21_ReplicationPadding_cu_4a93dcdf4cuda3std3__420unreachable_sentinelE - _ZN52_INTERNAL_757059ea_21_ReplicationPadding_cu_4a93dcdf4cuda3std6ranges3__45__cpo4swapE)
_ZN52_INTERNAL_757059ea_21_ReplicationPadding_cu_4a93dcdf4cuda3std6ranges3__45__cpo4swapE:
	.zero		1
	.type		_ZN52_INTERNAL_757059ea_21_ReplicationPadding_cu_4a93dcdf4cuda3std3__420unreachable_sentinelE,@object
	.size		_ZN52_INTERNAL_757059ea_21_ReplicationPadding_cu_4a93dcdf4cuda3std3__420unreachable_sentinelE,(_ZN52_INTERNAL_757059ea_21_ReplicationPadding_cu_4a93dcdf6thrust23THRUST_300001_SM_800_NS6system6detail10sequential3seqE - _ZN52_INTERNAL_757059ea_21_ReplicationPadding_cu_4a93dcdf4cuda3std3__420unreachable_sentinelE)
_ZN52_INTERNAL_757059ea_21_ReplicationPadding_cu_4a93dcdf4cuda3std3__420unreachable_sentinelE:
	.zero		1
	.type		_ZN52_INTERNAL_757059ea_21_ReplicationPadding_cu_4a93dcdf6thrust23THRUST_300001_SM_800_NS6system6detail10sequential3seqE,@object
	.size		_ZN52_INTERNAL_757059ea_21_ReplicationPadding_cu_4a93dcdf6thrust23THRUST_300001_SM_800_NS6system6detail10sequential3seqE,(_ZN52_INTERNAL_757059ea_21_ReplicationPadding_cu_4a93dcdf4cuda3std3__45__cpo4cendE - _ZN52_INTERNAL_757059ea_21_ReplicationPadding_cu_4a93dcdf6thrust23THRUST_300001_SM_800_NS6system6detail10sequential3seqE)
_ZN52_INTERNAL_757059ea_21_ReplicationPadding_cu_4a93dcdf6thrust23THRUST_300001_SM_800_NS6system6detail10sequential3seqE:
	.zero		1
	.type		_ZN52_INTERNAL_757059ea_21_ReplicationPadding_cu_4a93dcdf4cuda3std3__45__cpo4cendE,@object
	.size		_ZN52_INTERNAL_757059ea_21_ReplicationPadding_cu_4a93dcdf4cuda3std3__45__cpo4cendE,(_ZN52_INTERNAL_757059ea_21_ReplicationPadding_cu_4a93dcdf4cuda3std6ranges3__45__cpo9iter_swapE - _ZN52_INTERNAL_757059ea_21_ReplicationPadding_cu_4a93dcdf4cuda3std3__45__cpo4cendE)
_ZN52_INTERNAL_757059ea_21_ReplicationPadding_cu_4a93dcdf4cuda3std3__45__cpo4cendE:
	.zero		1
	.type		_ZN52_INTERNAL_757059ea_21_ReplicationPadding_cu_4a93dcdf4cuda3std6ranges3__45__cpo9iter_swapE,@object
	.size		_ZN52_INTERNAL_757059ea_21_ReplicationPadding_cu_4a93dcdf4cuda3std6ranges3__45__cpo9iter_swapE,(_ZN52_INTERNAL_757059ea_21_ReplicationPadding_cu_4a93dcdf4cuda3std3__45__cpo5crendE - _ZN52_INTERNAL_757059ea_21_ReplicationPadding_cu_4a93dcdf4cuda3std6ranges3__45__cpo9iter_swapE)
_ZN52_INTERNAL_757059ea_21_ReplicationPadding_cu_4a93dcdf4cuda3std6ranges3__45__cpo9iter_swapE:
	.zero		1
	.type		_ZN52_INTERNAL_757059ea_21_ReplicationPadding_cu_4a93dcdf4cuda3std3__45__cpo5crendE,@object
	.size		_ZN52_INTERNAL_757059ea_21_ReplicationPadding_cu_4a93dcdf4cuda3std3__45__cpo5crendE,(_ZN52_INTERNAL_757059ea_21_ReplicationPadding_cu_4a93dcdf4cuda3std6ranges3__45__cpo5cdataE - _ZN52_INTERNAL_757059ea_21_ReplicationPadding_cu_4a93dcdf4cuda3std3__45__cpo5crendE)
_ZN52_INTERNAL_757059ea_21_ReplicationPadding_cu_4a93dcdf4cuda3std3__45__cpo5crendE:
	.zero		1
	.type		_ZN52_INTERNAL_757059ea_21_ReplicationPadding_cu_4a93dcdf4cuda3std6ranges3__45__cpo5cdataE,@object
	.size		_ZN52_INTERNAL_757059ea_21_ReplicationPadding_cu_4a93dcdf4cuda3std6ranges3__45__cpo5cdataE,(_ZN52_INTERNAL_757059ea_21_ReplicationPadding_cu_4a93dcdf4cuda3std6ranges3__45__cpo3endE - _ZN52_INTERNAL_757059ea_21_ReplicationPadding_cu_4a93dcdf4cuda3std6ranges3__45__cpo5cdataE)
_ZN52_INTERNAL_757059ea_21_ReplicationPadding_cu_4a93dcdf4cuda3std6ranges3__45__cpo5cdataE:
	.zero		1
	.type		_ZN52_INTERNAL_757059ea_21_ReplicationPadding_cu_4a93dcdf4cuda3std6ranges3__45__cpo3endE,@object
	.size		_ZN52_INTERNAL_757059ea_21_ReplicationPadding_cu_4a93dcdf4cuda3std6ranges3__45__cpo3endE,(_ZN52_INTERNAL_757059ea_21_ReplicationPadding_cu_4a93dcdf4cuda3std3__419piecewise_constructE - _ZN52_INTERNAL_757059ea_21_ReplicationPadding_cu_4a93dcdf4cuda3std6ranges3__45__cpo3endE)
_ZN52_INTERNAL_757059ea_21_ReplicationPadding_cu_4a93dcdf4cuda3std6ranges3__45__cpo3endE:
	.zero		1
	.type		_ZN52_INTERNAL_757059ea_21_ReplicationPadding_cu_4a93dcdf4cuda3std3__419piecewise_constructE,@object
	.size		_ZN52_INTERNAL_757059ea_21_ReplicationPadding_cu_4a93dcdf4cuda3std3__419piecewise_constructE,(_ZN52_INTERNAL_757059ea_21_ReplicationPadding_cu_4a93dcdf4cuda3std6ranges3__45__cpo5ssizeE - _ZN52_INTERNAL_757059ea_21_ReplicationPadding_cu_4a93dcdf4cuda3std3__419piecewise_constructE)
_ZN52_INTERNAL_757059ea_21_ReplicationPadding_cu_4a93dcdf4cuda3std3__419piecewise_constructE:
	.zero		1
	.type		_ZN52_INTERNAL_757059ea_21_ReplicationPadding_cu_4a93dcdf4cuda3std6ranges3__45__cpo5ssizeE,@object
	.size		_ZN52_INTERNAL_757059ea_21_ReplicationPadding_cu_4a93dcdf4cuda3std6ranges3__45__cpo5ssizeE,(_ZN52_INTERNAL_757059ea_21_ReplicationPadding_cu_4a93dcdf4cuda3std3__45__cpo3endE - _ZN52_INTERNAL_757059ea_21_ReplicationPadding_cu_4a93dcdf4cuda3std6ranges3__45__cpo5ssizeE)
_ZN52_INTERNAL_757059ea_21_ReplicationPadding_cu_4a93dcdf4cuda3std6ranges3__45__cpo5ssizeE:
	.zero		1
	.type		_ZN52_INTERNAL_757059ea_21_ReplicationPadding_cu_4a93dcdf4cuda3std3__45__cpo3endE,@object
	.size		_ZN52_INTERNAL_757059ea_21_ReplicationPadding_cu_4a93dcdf4cuda3std3__45__cpo3endE,(_ZN52_INTERNAL_757059ea_21_ReplicationPadding_cu_4a93dcdf4cuda3std6ranges3__45__cpo4cendE - _ZN52_INTERNAL_757059ea_21_ReplicationPadding_cu_4a93dcdf4cuda3std3__45__cpo3endE)
_ZN52_INTERNAL_757059ea_21_ReplicationPadding_cu_4a93dcdf4cuda3std3__45__cpo3endE:
	.zero		1
	.type		_ZN52_INTERNAL_757059ea_21_ReplicationPadding_cu_4a93dcdf4cuda3std6ranges3__45__cpo4cendE,@object
	.size		_ZN52_INTERNAL_757059ea_21_ReplicationPadding_cu_4a93dcdf4cuda3std6ranges3__45__cpo4cendE,(_ZN52_INTERNAL_757059ea_21_ReplicationPadding_cu_4a93dcdf4cuda3std3__45__cpo4rendE - _ZN52_INTERNAL_757059ea_21_ReplicationPadding_cu_4a93dcdf4cuda3std6ranges3__45__cpo4cendE)
_ZN52_INTERNAL_757059ea_21_ReplicationPadding_cu_4a93dcdf4cuda3std6ranges3__45__cpo4cendE:
	.zero		1
	.type		_ZN52_INTERNAL_757059ea_21_ReplicationPadding_cu_4a93dcdf4cuda3std3__45__cpo4rendE,@object
	.size		_ZN52_INTERNAL_757059ea_21_ReplicationPadding_cu_4a93dcdf4cuda3std3__45__cpo4rendE,(_ZN52_INTERNAL_757059ea_21_ReplicationPadding_cu_4a93dcdf4cuda3std6ranges3__45__cpo4prevE - _ZN52_INTERNAL_757059ea_21_ReplicationPadding_cu_4a93dcdf4cuda3std3__45__cpo4rendE)
_ZN52_INTERNAL_757059ea_21_ReplicationPadding_cu_4a93dcdf4cuda3std3__45__cpo4rendE:
	.zero		1
	.type		_ZN52_INTERNAL_757059ea_21_ReplicationPadding_cu_4a93dcdf4cuda3std6ranges3__45__cpo4prevE,@object
	.size		_ZN52_INTERNAL_757059ea_21_ReplicationPadding_cu_4a93dcdf4cuda3std6ranges3__45__cpo4prevE,(_ZN52_INTERNAL_757059ea_21_ReplicationPadding_cu_4a93dcdf4cuda3std6ranges3__45__cpo9iter_moveE - _ZN52_INTERNAL_757059ea_21_ReplicationPadding_cu_4a93dcdf4cuda3std6ranges3__45__cpo4prevE)
_ZN52_INTERNAL_757059ea_21_ReplicationPadding_cu_4a93dcdf4cuda3std6ranges3__45__cpo4prevE:
	.zero		1
	.type		_ZN52_INTERNAL_757059ea_21_ReplicationPadding_cu_4a93dcdf4cuda3std6ranges3__45__cpo9iter_moveE,@object
	.size		_ZN52_INTERNAL_757059ea_21_ReplicationPadding_cu_4a93dcdf4cuda3std6ranges3__45__cpo9iter_moveE,(.L_13 - _ZN52_INTERNAL_757059ea_21_ReplicationPadding_cu_4a93dcdf4cuda3std6ranges3__45__cpo9iter_moveE)
_ZN52_INTERNAL_757059ea_21_ReplicationPadding_cu_4a93dcdf4cuda3std6ranges3__45__cpo9iter_moveE:
	.zero		1
.L_13:
